// auto-generated by cutlass_sweep.conv — config: {"arch": "sm_100", "cluster_m": 1, "cluster_n": 1, "conv_kind": "dgrad", "dtype": "tf32", "ndim": 3, "tile_k": 64, "tile_m": 64, "tile_n": 64}
#include "cutlass/cutlass.h"
#include "cute/tensor.hpp"
#include "cutlass/kernel_hardware_info.hpp"
#include "cutlass/conv/convolution.h"
#include "cutlass/conv/dispatch_policy.hpp"
#include "cutlass/conv/collective/collective_builder.hpp"
#include "cutlass/conv/kernel/conv_universal.hpp"
#include "cutlass/conv/device/conv_universal_adapter.hpp"
#include "cutlass/epilogue/collective/collective_builder.hpp"

using namespace cute;
using Elem = cutlass::tfloat32_t;
using Acc  = float;
using LayoutAB = cutlass::layout::TensorNDHWC;
using LayoutC  = cutlass::layout::TensorNDHWC;
constexpr auto ConvOp = cutlass::conv::Operator::kDgrad;
using TileShape    = Shape<_64, _64, Shape<_64>>;
using ClusterShape = Shape<_1, _1, _1>;

using CollectiveEpilogue = typename cutlass::epilogue::collective::CollectiveBuilder<
    cutlass::arch::Sm100, cutlass::arch::OpClassTensorOp,
    TileShape, ClusterShape,
    cutlass::epilogue::collective::EpilogueTileAuto,
    Acc, Acc,
    Elem, LayoutC, 128 / cutlass::sizeof_bits<Elem>::value,
    Elem, LayoutC, 128 / cutlass::sizeof_bits<Elem>::value,
    cutlass::epilogue::collective::EpilogueScheduleAuto
  >::CollectiveOp;

using CollectiveMainloop = typename cutlass::conv::collective::CollectiveBuilder<
    cutlass::arch::Sm100, cutlass::arch::OpClassTensorOp, ConvOp,
    Elem, LayoutAB, 128 / cutlass::sizeof_bits<Elem>::value,
    Elem, LayoutAB, 128 / cutlass::sizeof_bits<Elem>::value,
    Acc,
    TileShape, ClusterShape,
    cutlass::conv::collective::StageCountAutoCarveout<
        static_cast<int>(sizeof(typename CollectiveEpilogue::SharedStorage))>,
    cutlass::conv::collective::KernelScheduleAuto
  >::CollectiveOp;

using ProblemShape = cutlass::conv::ConvProblemShape<
    ConvOp, CollectiveMainloop::DispatchPolicy::NumSpatialDimensions>;
using ConvKernel = cutlass::conv::kernel::ConvUniversal<
    ProblemShape, CollectiveMainloop, CollectiveEpilogue>;
using Conv = cutlass::conv::device::ConvUniversalAdapter<ConvKernel>;

auto* _anchor = &cutlass::device_kernel<ConvKernel>;


// ===== COMPILED SASS (sm_100a) =====

	.target	sm_100a

	.elftype	@"ET_EXEC"


//--------------------- .note.nv.tkinfo           --------------------------
	.section	.note.nv.tkinfo,"",@"SHT_NOTE"
	.sectionflags	@"SHF_NOTE_NV_TKINFO"
	.tkinfo
        /*0018*/ 	.word	0x00000002
        /*0030*/ 	.string	""
        /*0030*/ 	.string	"ptxas"
        /*0030*/ 	.string	"Cuda compilation tools, release 13.0, V13.0.88"
        /*0030*/ 	.string	"Build cuda_13.0.r13.0/compiler.36424714_0"
        /*0030*/ 	.string	"-arch sm_100a -m 64 "



//--------------------- .note.nv.cuinfo           --------------------------
	.section	.note.nv.cuinfo,"",@"SHT_NOTE"
	.sectionflags	@"SHF_NOTE_NV_CUINFO"
        /*0018*/ 	.short	0x0002
        /*001a*/ 	.short	0x0064
        /*001c*/ 	.short	0x0082
	.zero		2


//--------------------- .nv.info                  --------------------------
	.section	.nv.info,"",@"SHT_CUDA_INFO"
	.align	4


	//----- nvinfo : EIATTR_REGCOUNT
	.align		4
        /*0000*/ 	.byte	0x04, 0x2f
        /*0002*/ 	.short	(.L_19 - .L_18)
	.align		4
.L_18:
        /*0004*/ 	.word	index@(_ZN7cutlass13device_kernelINS_4conv6kernel13ConvUniversalINS1_16ConvProblemShapeILNS1_8OperatorE1ELi3EEENS1_10collective14CollectiveConvINS1_47MainloopSm100TmaUmmaWarpSpecializedImplicitGemmILS5_1ELi6ELi3ELi1ELi2EN4cute5tupleIJNSA_1CILi1EEESD_SD_EEEEENSB_IJNSC_ILi64EEESG_NSB_IJSG_EEEEEENS_10tfloat32_tESJ_NSA_8TiledMMAINSA_8MMA_AtomIJNSA_17SM100_MMA_TF32_SSISJ_SJ_fLi64ELi64ELNSA_4UMMA5MajorE0ELSO_1ELNSN_7ScaleInE0ELSP_0EEEEEENSA_6LayoutISE_NSB_IJNSC_ILi0EEEST_ST_EEEEENSB_IJNSA_10UnderscoreESW_SW_EEEEENS7_6detail27Sm100ImplicitGemmTileTraitsINSA_20SM90_TMA_LOAD_IM2COLENSA_14ComposedLayoutINSA_7SwizzleILi3ELi4ELi3EEENSA_18smem_ptr_flag_bitsILi32EEENSS_INSB_IJNSC_ILi8EEENSC_ILi32EEEEEENSB_IJS18_SD_EEEEEEEvEENS10_INSA_13SM90_TMA_LOADENS12_INS13_ILi2ELi5ELi2EEES16_NSS_INSB_IJS18_NSC_ILi4EEEEEENSB_IJSD_S18_EEEEEEEvEEEENS_8epilogue10collective18CollectiveEpilogueINS1N_23Sm100TmaWarpSpecializedILi3ELi2ELi16ELb1ELb0EEEJSI_NSB_IJNSS_ISG_SD_EENSS_IS18_SD_EEEEESJ_NSB_IJNSB_IJllllEEESD_ST_EEESJ_S1W_NS1N_6fusion15FusionCallbacksIS1R_NS1X_17LinearCombinationISJ_fSJ_fLNS_15FloatRoundStyleE2EEESI_S1U_JEEENSA_5SM1004TMEM4LOAD26SM100_TMEM_LOAD_16dp128b8xES11_S1C_NSA_17SM75_U32x4_LDSM_NENSA_21SM90_TMA_STORE_IM2COLES1C_NSA_17SM90_U32x4_STSM_NENSA_39AutoVectorizingCopyWithAssumedAlignmentILi128EEEEEEvvEEEEvNT_6ParamsE)
        /*0008*/ 	.word	0x0000005d


	//----- nvinfo : EIATTR_FRAME_SIZE
	.align		4
.L_19:
        /*000c*/ 	.byte	0x04, 0x11
        /*000e*/ 	.short	(.L_21 - .L_20)
	.align		4
.L_20:
        /*0010*/ 	.word	index@($__internal_2_$__cuda_sm10x_tcgen05_guardrail_trap_unallocated_columns_being_dealloced)
        /*0014*/ 	.word	0x00000008


	//----- nvinfo : EIATTR_FRAME_SIZE
	.align		4
.L_21:
        /*0018*/ 	.byte	0x04, 0x11
        /*001a*/ 	.short	(.L_23 - .L_22)
	.align		4
.L_22:
        /*001c*/ 	.word	index@($__internal_1_$__cuda_sm10x_tcgen05_guardrail_trap_phase_invalid_during_alloc)
        /*0020*/ 	.word	0x00000008


	//----- nvinfo : EIATTR_FRAME_SIZE
	.align		4
.L_23:
        /*0024*/ 	.byte	0x04, 0x11
        /*0026*/ 	.short	(.L_25 - .L_24)
	.align		4
.L_24:
        /*0028*/ 	.word	index@($__internal_0_$__cuda_sm10x_tcgen05_guardrail_trap_col_being_dealloced_not_returned_by_alloc)
        /*002c*/ 	.word	0x00000008


	//----- nvinfo : EIATTR_FRAME_SIZE
	.align		4
.L_25:
        /*0030*/ 	.byte	0x04, 0x11
        /*0032*/ 	.short	(.L_27 - .L_26)
	.align		4
.L_26:
        /*0034*/ 	.word	index@(_ZN7cutlass13device_kernelINS_4conv6kernel13ConvUniversalINS1_16ConvProblemShapeILNS1_8OperatorE1ELi3EEENS1_10collective14CollectiveConvINS1_47MainloopSm100TmaUmmaWarpSpecializedImplicitGemmILS5_1ELi6ELi3ELi1ELi2EN4cute5tupleIJNSA_1CILi1EEESD_SD_EEEEENSB_IJNSC_ILi64EEESG_NSB_IJSG_EEEEEENS_10tfloat32_tESJ_NSA_8TiledMMAINSA_8MMA_AtomIJNSA_17SM100_MMA_TF32_SSISJ_SJ_fLi64ELi64ELNSA_4UMMA5MajorE0ELSO_1ELNSN_7ScaleInE0ELSP_0EEEEEENSA_6LayoutISE_NSB_IJNSC_ILi0EEEST_ST_EEEEENSB_IJNSA_10UnderscoreESW_SW_EEEEENS7_6detail27Sm100ImplicitGemmTileTraitsINSA_20SM90_TMA_LOAD_IM2COLENSA_14ComposedLayoutINSA_7SwizzleILi3ELi4ELi3EEENSA_18smem_ptr_flag_bitsILi32EEENSS_INSB_IJNSC_ILi8EEENSC_ILi32EEEEEENSB_IJS18_SD_EEEEEEEvEENS10_INSA_13SM90_TMA_LOADENS12_INS13_ILi2ELi5ELi2EEES16_NSS_INSB_IJS18_NSC_ILi4EEEEEENSB_IJSD_S18_EEEEEEEvEEEENS_8epilogue10collective18CollectiveEpilogueINS1N_23Sm100TmaWarpSpecializedILi3ELi2ELi16ELb1ELb0EEEJSI_NSB_IJNSS_ISG_SD_EENSS_IS18_SD_EEEEESJ_NSB_IJNSB_IJllllEEESD_ST_EEESJ_S1W_NS1N_6fusion15FusionCallbacksIS1R_NS1X_17LinearCombinationISJ_fSJ_fLNS_15FloatRoundStyleE2EEESI_S1U_JEEENSA_5SM1004TMEM4LOAD26SM100_TMEM_LOAD_16dp128b8xES11_S1C_NSA_17SM75_U32x4_LDSM_NENSA_21SM90_TMA_STORE_IM2COLES1C_NSA_17SM90_U32x4_STSM_NENSA_39AutoVectorizingCopyWithAssumedAlignmentILi128EEEEEEvvEEEEvNT_6ParamsE)
        /*0038*/ 	.word	0x00000008


	//----- nvinfo : EIATTR_MIN_STACK_SIZE
	.align		4
.L_27:
        /*003c*/ 	.byte	0x04, 0x12
        /*003e*/ 	.short	(.L_29 - .L_28)
	.align		4
.L_28:
        /*0040*/ 	.word	index@(_ZN7cutlass13device_kernelINS_4conv6kernel13ConvUniversalINS1_16ConvProblemShapeILNS1_8OperatorE1ELi3EEENS1_10collective14CollectiveConvINS1_47MainloopSm100TmaUmmaWarpSpecializedImplicitGemmILS5_1ELi6ELi3ELi1ELi2EN4cute5tupleIJNSA_1CILi1EEESD_SD_EEEEENSB_IJNSC_ILi64EEESG_NSB_IJSG_EEEEEENS_10tfloat32_tESJ_NSA_8TiledMMAINSA_8MMA_AtomIJNSA_17SM100_MMA_TF32_SSISJ_SJ_fLi64ELi64ELNSA_4UMMA5MajorE0ELSO_1ELNSN_7ScaleInE0ELSP_0EEEEEENSA_6LayoutISE_NSB_IJNSC_ILi0EEEST_ST_EEEEENSB_IJNSA_10UnderscoreESW_SW_EEEEENS7_6detail27Sm100ImplicitGemmTileTraitsINSA_20SM90_TMA_LOAD_IM2COLENSA_14ComposedLayoutINSA_7SwizzleILi3ELi4ELi3EEENSA_18smem_ptr_flag_bitsILi32EEENSS_INSB_IJNSC_ILi8EEENSC_ILi32EEEEEENSB_IJS18_SD_EEEEEEEvEENS10_INSA_13SM90_TMA_LOADENS12_INS13_ILi2ELi5ELi2EEES16_NSS_INSB_IJS18_NSC_ILi4EEEEEENSB_IJSD_S18_EEEEEEEvEEEENS_8epilogue10collective18CollectiveEpilogueINS1N_23Sm100TmaWarpSpecializedILi3ELi2ELi16ELb1ELb0EEEJSI_NSB_IJNSS_ISG_SD_EENSS_IS18_SD_EEEEESJ_NSB_IJNSB_IJllllEEESD_ST_EEESJ_S1W_NS1N_6fusion15FusionCallbacksIS1R_NS1X_17LinearCombinationISJ_fSJ_fLNS_15FloatRoundStyleE2EEESI_S1U_JEEENSA_5SM1004TMEM4LOAD26SM100_TMEM_LOAD_16dp128b8xES11_S1C_NSA_17SM75_U32x4_LDSM_NENSA_21SM90_TMA_STORE_IM2COLES1C_NSA_17SM90_U32x4_STSM_NENSA_39AutoVectorizingCopyWithAssumedAlignmentILi128EEEEEEvvEEEEvNT_6ParamsE)
        /*0044*/ 	.word	0x00000008
.L_29:


//--------------------- .nv.compat                --------------------------
	.section	.nv.compat,"",@"SHT_CUDA_COMPAT_INFO"
	.align	4
        /*0000*/ 	.byte	0x02, 0x09, 0x01, 0x00, 0x02, 0x02, 0x02, 0x00, 0x02, 0x05, 0x05, 0x00, 0x03, 0x07, 0x01, 0x01
        /*0010*/ 	.byte	0x02, 0x03, 0x01, 0x00, 0x02, 0x06, 0x01, 0x00, 0x04, 0x0b, 0x08, 0x00, 0x09, 0x00, 0x00, 0x00
        /*0020*/ 	.byte	0x00, 0x00, 0x00, 0x00


//--------------------- .nv.info._ZN7cutlass13device_kernelINS_4conv6kernel13ConvUniversalINS1_16ConvProblemShapeILNS1_8OperatorE1ELi3EEENS1_10collective14CollectiveConvINS1_47MainloopSm100TmaUmmaWarpSpecializedImplicitGemmILS5_1ELi6ELi3ELi1ELi2EN4cute5tupleIJNSA_1CILi1EEESD_SD_EEEEENSB_IJNSC_ILi64EEESG_NSB_IJSG_EEEEEENS_10tfloat32_tESJ_NSA_8TiledMMAINSA_8MMA_AtomIJNSA_17SM100_MMA_TF32_SSISJ_SJ_fLi64ELi64ELNSA_4UMMA5MajorE0ELSO_1ELNSN_7ScaleInE0ELSP_0EEEEEENSA_6LayoutISE_NSB_IJNSC_ILi0EEEST_ST_EEEEENSB_IJNSA_10UnderscoreESW_SW_EEEEENS7_6detail27Sm100ImplicitGemmTileTraitsINSA_20SM90_TMA_LOAD_IM2COLENSA_14ComposedLayoutINSA_7SwizzleILi3ELi4ELi3EEENSA_18smem_ptr_flag_bitsILi32EEENSS_INSB_IJNSC_ILi8EEENSC_ILi32EEEEEENSB_IJS18_SD_EEEEEEEvEENS10_INSA_13SM90_TMA_LOADENS12_INS13_ILi2ELi5ELi2EEES16_NSS_INSB_IJS18_NSC_ILi4EEEEEENSB_IJSD_S18_EEEEEEEvEEEENS_8epilogue10collective18CollectiveEpilogueINS1N_23Sm100TmaWarpSpecializedILi3ELi2ELi16ELb1ELb0EEEJSI_NSB_IJNSS_ISG_SD_EENSS_IS18_SD_EEEEESJ_NSB_IJNSB_IJllllEEESD_ST_EEESJ_S1W_NS1N_6fusion15FusionCallbacksIS1R_NS1X_17LinearCombinationISJ_fSJ_fLNS_15FloatRoundStyleE2EEESI_S1U_JEEENSA_5SM1004TMEM4LOAD26SM100_TMEM_LOAD_16dp128b8xES11_S1C_NSA_17SM75_U32x4_LDSM_NENSA_21SM90_TMA_STORE_IM2COLES1C_NSA_17SM90_U32x4_STSM_NENSA_39AutoVectorizingCopyWithAssumedAlignmentILi128EEEEEEvvEEEEvNT_6ParamsE --------------------------
	.section	.nv.info._ZN7cutlass13device_kernelINS_4conv6kernel13ConvUniversalINS1_16ConvProblemShapeILNS1_8OperatorE1ELi3EEENS1_10collective14CollectiveConvINS1_47MainloopSm100TmaUmmaWarpSpecializedImplicitGemmILS5_1ELi6ELi3ELi1ELi2EN4cute5tupleIJNSA_1CILi1EEESD_SD_EEEEENSB_IJNSC_ILi64EEESG_NSB_IJSG_EEEEEENS_10tfloat32_tESJ_NSA_8TiledMMAINSA_8MMA_AtomIJNSA_17SM100_MMA_TF32_SSISJ_SJ_fLi64ELi64ELNSA_4UMMA5MajorE0ELSO_1ELNSN_7ScaleInE0ELSP_0EEEEEENSA_6LayoutISE_NSB_IJNSC_ILi0EEEST_ST_EEEEENSB_IJNSA_10UnderscoreESW_SW_EEEEENS7_6detail27Sm100ImplicitGemmTileTraitsINSA_20SM90_TMA_LOAD_IM2COLENSA_14ComposedLayoutINSA_7SwizzleILi3ELi4ELi3EEENSA_18smem_ptr_flag_bitsILi32EEENSS_INSB_IJNSC_ILi8EEENSC_ILi32EEEEEENSB_IJS18_SD_EEEEEEEvEENS10_INSA_13SM90_TMA_LOADENS12_INS13_ILi2ELi5ELi2EEES16_NSS_INSB_IJS18_NSC_ILi4EEEEEENSB_IJSD_S18_EEEEEEEvEEEENS_8epilogue10collective18CollectiveEpilogueINS1N_23Sm100TmaWarpSpecializedILi3ELi2ELi16ELb1ELb0EEEJSI_NSB_IJNSS_ISG_SD_EENSS_IS18_SD_EEEEESJ_NSB_IJNSB_IJllllEEESD_ST_EEESJ_S1W_NS1N_6fusion15FusionCallbacksIS1R_NS1X_17LinearCombinationISJ_fSJ_fLNS_15FloatRoundStyleE2EEESI_S1U_JEEENSA_5SM1004TMEM4LOAD26SM100_TMEM_LOAD_16dp128b8xES11_S1C_NSA_17SM75_U32x4_LDSM_NENSA_21SM90_TMA_STORE_IM2COLES1C_NSA_17SM90_U32x4_STSM_NENSA_39AutoVectorizingCopyWithAssumedAlignmentILi128EEEEEEvvEEEEvNT_6ParamsE,"",@"SHT_CUDA_INFO"
	.sectionflags	@""
	.align	4


	//----- nvinfo : EIATTR_CUDA_API_VERSION
	.align		4
        /*0000*/ 	.byte	0x04, 0x37
        /*0002*/ 	.short	(.L_31 - .L_30)
.L_30:
        /*0004*/ 	.word	0x00000082


	//----- nvinfo : EIATTR_KPARAM_INFO
	.align		4
.L_31:
        /*0008*/ 	.byte	0x04, 0x17
        /*000a*/ 	.short	(.L_33 - .L_32)
.L_32:
        /*000c*/ 	.word	0x00000000
        /*0010*/ 	.short	0x0000
        /*0012*/ 	.short	0x0000
        /*0014*/ 	.byte	0x00, 0xf0, 0x01, 0x24


	//----- nvinfo : EIATTR_AT_ENTRY_FRAGMENTS
	.align		4
.L_33:
        /*0018*/ 	.byte	0x04, 0x4f
        /*001a*/ 	.short	(.L_35 - .L_34)


	//   ....[0]....
.L_34:
        /*001c*/ 	.word	0x00000006


	//----- nvinfo : EIATTR_RESERVED_SMEM_USED
	.align		4
.L_35:
        /*0020*/ 	.byte	0x01, 0x41
	.zero		2


	//----- nvinfo : EIATTR_SPARSE_MMA_MASK
	.align		4
        /*0024*/ 	.byte	0x03, 0x50
        /*0026*/ 	.short	0x0000


	//----- nvinfo : EIATTR_TCGEN05_1CTA_USED
	.align		4
        /*0028*/ 	.byte	0x01, 0x51
	.zero		2


	//----- nvinfo : EIATTR_MAXREG_COUNT
	.align		4
        /*002c*/ 	.byte	0x03, 0x1b
        /*002e*/ 	.short	0x00ff


	//----- nvinfo : EIATTR_NUM_BARRIERS
	.align		4
        /*0030*/ 	.byte	0x02, 0x4c
        /*0032*/ 	.byte	0x07
	.zero		1


	//----- nvinfo : EIATTR_EXTERNS
	.align		4
        /*0034*/ 	.byte	0x04, 0x0f
        /*0036*/ 	.short	(.L_37 - .L_36)


	//   ....[0]....
	.align		4
.L_36:
        /*0038*/ 	.word	index@(__assertfail)


	//----- nvinfo : EIATTR_MERCURY_ISA_VERSION
	.align		4
.L_37:
        /*003c*/ 	.byte	0x03, 0x5f
        /*003e*/ 	.short	0x0101


	//----- nvinfo : EIATTR_INT_WARP_WIDE_INSTR_OFFSETS
	.align		4
        /*0040*/ 	.byte	0x04, 0x31
        /*0042*/ 	.short	(.L_39 - .L_38)


	//   ....[0]....
.L_38:
        /*0044*/ 	.word	0x000069b0


	//   ....[1]....
        /*0048*/ 	.word	0x000069d0


	//   ....[2]....
        /*004c*/ 	.word	0x00006a00


	//   ....[3]....
        /*0050*/ 	.word	0x00007700


	//   ....[4]....
        /*0054*/ 	.word	0x00007820


	//   ....[5]....
        /*0058*/ 	.word	0x000079d0


	//   ....[6]....
        /*005c*/ 	.word	0x00007a30


	//----- nvinfo : EIATTR_COOP_GROUP_MASK_REGIDS
	.align		4
.L_39:
        /*0060*/ 	.byte	0x04, 0x29
        /*0062*/ 	.short	(.L_41 - .L_40)


	//   ....[0]....
.L_40:
        /*0064*/ 	.word	0xffffffff


	//   ....[1]....
        /*0068*/ 	.word	0xffffffff


	//   ....[2]....
        /*006c*/ 	.word	0xffffffff


	//   ....[3]....
        /*0070*/ 	.word	0xffffffff


	//   ....[4]....
        /*0074*/ 	.word	0xffffffff


	//   ....[5]....
        /*0078*/ 	.word	0xffffffff


	//   ....[6]....
        /*007c*/ 	.word	0xffffffff


	//   ....[7]....
        /*0080*/ 	.word	0xffffffff


	//   ....[8]....
        /*0084*/ 	.word	0xffffffff


	//   ....[9]....
        /*0088*/ 	.word	0xffffffff


	//   ....[10]....
        /*008c*/ 	.word	0xffffffff


	//   ....[11]....
        /*0090*/ 	.word	0xffffffff


	//----- nvinfo : EIATTR_COOP_GROUP_INSTR_OFFSETS
	.align		4
.L_41:
        /*0094*/ 	.byte	0x04, 0x28
        /*0096*/ 	.short	(.L_43 - .L_42)


	//   ....[0]....
.L_42:
        /*0098*/ 	.word	0x00000090


	//   ....[1]....
        /*009c*/ 	.word	0x00000520


	//   ....[2]....
        /*00a0*/ 	.word	0x000006d0


	//   ....[3]....
        /*00a4*/ 	.word	0x00000850


	//   ....[4]....
        /*00a8*/ 	.word	0x00000950


	//   ....[5]....
        /*00ac*/ 	.word	0x00000aa0


	//   ....[6]....
        /*00b0*/ 	.word	0x00004c50


	//   ....[7]....
        /*00b4*/ 	.word	0x00005af0


	//   ....[8]....
        /*00b8*/ 	.word	0x00005d00


	//   ....[9]....
        /*00bc*/ 	.word	0x00005d30


	//   ....[10]....
        /*00c0*/ 	.word	0x00006890


	//   ....[11]....
        /*00c4*/ 	.word	0x00006ad0


	//----- nvinfo : EIATTR_VRC_CTA_INIT_COUNT
	.align		4
.L_43:
        /*00c8*/ 	.byte	0x02, 0x4a
        /*00ca*/ 	.byte	0x80
	.zero		1


	//----- nvinfo : EIATTR_SYSCALL_OFFSETS
	.align		4
        /*00cc*/ 	.byte	0x04, 0x46
        /*00ce*/ 	.short	(.L_45 - .L_44)


	//   ....[0]....
.L_44:
        /*00d0*/ 	.word	0x000087c0


	//   ....[1]....
        /*00d4*/ 	.word	0x000088b0


	//   ....[2]....
        /*00d8*/ 	.word	0x00009310


	//   ....[3]....
        /*00dc*/ 	.word	0x00009db0


	//----- nvinfo : EIATTR_MBARRIER_INSTR_OFFSETS
	.align		4
.L_45:
        /*00e0*/ 	.byte	0x04, 0x39
        /*00e2*/ 	.short	(.L_47 - .L_46)


	//   ....[0]....
.L_46:
        /*00e4*/ 	.word	0x00000600
        /*00e8*/ 	.word	0x000000ff
        /*00ec*/ 	.word	0x00000000
        /*00f0*/ 	.short	0x0100
        /*00f2*/ 	.byte	0x04
	.zero		1


	//   ....[1]....
        /*00f4*/ 	.word	0x00000610
        /*00f8*/ 	.word	0x000000ff
        /*00fc*/ 	.word	0x00000030
        /*0100*/ 	.short	0x0100
        /*0102*/ 	.byte	0x04
	.zero		1


	//   ....[2]....
        /*0104*/ 	.word	0x00000620
        /*0108*/ 	.word	0x000000ff
        /*010c*/ 	.word	0x00000008
        /*0110*/ 	.short	0x0100
        /*0112*/ 	.byte	0x04
	.zero		1


	//   ....[3]....
        /*0114*/ 	.word	0x00000630
        /*0118*/ 	.word	0x000000ff
        /*011c*/ 	.word	0x00000038
        /*0120*/ 	.short	0x0100
        /*0122*/ 	.byte	0x04
	.zero		1


	//   ....[4]....
        /*0124*/ 	.word	0x00000640
        /*0128*/ 	.word	0x000000ff
        /*012c*/ 	.word	0x00000010
        /*0130*/ 	.short	0x0100
        /*0132*/ 	.byte	0x04
	.zero		1


	//   ....[5]....
        /*0134*/ 	.word	0x00000650
        /*0138*/ 	.word	0x000000ff
        /*013c*/ 	.word	0x00000040
        /*0140*/ 	.short	0x0100
        /*0142*/ 	.byte	0x04
	.zero		1


	//   ....[6]....
        /*0144*/ 	.word	0x00000660
        /*0148*/ 	.word	0x000000ff
        /*014c*/ 	.word	0x00000018
        /*0150*/ 	.short	0x0100
        /*0152*/ 	.byte	0x04
	.zero		1


	//   ....[7]....
        /*0154*/ 	.word	0x00000670
        /*0158*/ 	.word	0x000000ff
        /*015c*/ 	.word	0x00000048
        /*0160*/ 	.short	0x0100
        /*0162*/ 	.byte	0x04
	.zero		1


	//   ....[8]....
        /*0164*/ 	.word	0x00000680
        /*0168*/ 	.word	0x000000ff
        /*016c*/ 	.word	0x00000020
        /*0170*/ 	.short	0x0100
        /*0172*/ 	.byte	0x04
	.zero		1


	//   ....[9]....
        /*0174*/ 	.word	0x00000690
        /*0178*/ 	.word	0x000000ff
        /*017c*/ 	.word	0x00000050
        /*0180*/ 	.short	0x0100
        /*0182*/ 	.byte	0x04
	.zero		1


	//   ....[10]....
        /*0184*/ 	.word	0x000006a0
        /*0188*/ 	.word	0x000000ff
        /*018c*/ 	.word	0x00000028
        /*0190*/ 	.short	0x0100
        /*0192*/ 	.byte	0x04
	.zero		1


	//   ....[11]....
        /*0194*/ 	.word	0x000006b0
        /*0198*/ 	.word	0x000000ff
        /*019c*/ 	.word	0x00000058
        /*01a0*/ 	.short	0x0100
        /*01a2*/ 	.byte	0x04
	.zero		1


	//   ....[12]....
        /*01a4*/ 	.word	0x000007e0
        /*01a8*/ 	.word	0x000000ff
        /*01ac*/ 	.word	0x00000060
        /*01b0*/ 	.short	0x0100
        /*01b2*/ 	.byte	0x04
	.zero		1


	//   ....[13]....
        /*01b4*/ 	.word	0x000007f0
        /*01b8*/ 	.word	0x000000ff
        /*01bc*/ 	.word	0x00000078
        /*01c0*/ 	.short	0x0100
        /*01c2*/ 	.byte	0x04
	.zero		1


	//   ....[14]....
        /*01c4*/ 	.word	0x00000800
        /*01c8*/ 	.word	0x000000ff
        /*01cc*/ 	.word	0x00000068
        /*01d0*/ 	.short	0x0100
        /*01d2*/ 	.byte	0x04
	.zero		1


	//   ....[15]....
        /*01d4*/ 	.word	0x00000810
        /*01d8*/ 	.word	0x000000ff
        /*01dc*/ 	.word	0x00000080
        /*01e0*/ 	.short	0x0100
        /*01e2*/ 	.byte	0x04
	.zero		1


	//   ....[16]....
        /*01e4*/ 	.word	0x00000820
        /*01e8*/ 	.word	0x000000ff
        /*01ec*/ 	.word	0x00000070
        /*01f0*/ 	.short	0x0100
        /*01f2*/ 	.byte	0x04
	.zero		1


	//   ....[17]....
        /*01f4*/ 	.word	0x00000830
        /*01f8*/ 	.word	0x000000ff
        /*01fc*/ 	.word	0x00000088
        /*0200*/ 	.short	0x0100
        /*0202*/ 	.byte	0x04
	.zero		1


	//   ....[18]....
        /*0204*/ 	.word	0x00000920
        /*0208*/ 	.word	0x000000ff
        /*020c*/ 	.word	0x00000090
        /*0210*/ 	.short	0x0100
        /*0212*/ 	.byte	0x06
	.zero		1


	//   ....[19]....
        /*0214*/ 	.word	0x00000930
        /*0218*/ 	.word	0x000000ff
        /*021c*/ 	.word	0x00000098
        /*0220*/ 	.short	0x0100
        /*0222*/ 	.byte	0x06
	.zero		1


	//   ....[20]....
        /*0224*/ 	.word	0x00000a70
        /*0228*/ 	.word	0x000000ff
        /*022c*/ 	.word	0x000000a0
        /*0230*/ 	.short	0x0100
        /*0232*/ 	.byte	0x06
	.zero		1


	//   ....[21]....
        /*0234*/ 	.word	0x00000a80
        /*0238*/ 	.word	0x000000ff
        /*023c*/ 	.word	0x000000a8
        /*0240*/ 	.short	0x0100
        /*0242*/ 	.byte	0x06
	.zero		1


	//   ....[22]....
        /*0244*/ 	.word	0x00000bd0
        /*0248*/ 	.word	0x000000ff
        /*024c*/ 	.word	0x000000b0
        /*0250*/ 	.short	0x0100
        /*0252*/ 	.byte	0x04
	.zero		1


	//   ....[23]....
        /*0254*/ 	.word	0x00000be0
        /*0258*/ 	.word	0x000000ff
        /*025c*/ 	.word	0x000000c0
        /*0260*/ 	.short	0x0100
        /*0262*/ 	.byte	0x04
	.zero		1


	//   ....[24]....
        /*0264*/ 	.word	0x00000bf0
        /*0268*/ 	.word	0x000000ff
        /*026c*/ 	.word	0x000000b8
        /*0270*/ 	.short	0x0100
        /*0272*/ 	.byte	0x04
	.zero		1


	//   ....[25]....
        /*0274*/ 	.word	0x00000c00
        /*0278*/ 	.word	0x000000ff
        /*027c*/ 	.word	0x000000c8
        /*0280*/ 	.short	0x0100
        /*0282*/ 	.byte	0x04
	.zero		1


	//   ....[26]....
        /*0284*/ 	.word	0x000015d0
        /*0288*/ 	.word	0x000000ff
        /*028c*/ 	.word	0x00000030
        /*0290*/ 	.short	0x010a
        /*0292*/ 	.byte	0x04
	.zero		1


	//   ....[27]....
        /*0294*/ 	.word	0x00002410
        /*0298*/ 	.word	0x000000ff
        /*029c*/ 	.word	0x00000030
        /*02a0*/ 	.short	0x010a
        /*02a2*/ 	.byte	0x07
	.zero		1


	//   ....[28]....
        /*02a4*/ 	.word	0x000027a0
        /*02a8*/ 	.word	0x000000ff
        /*02ac*/ 	.word	0x00000030
        /*02b0*/ 	.short	0x010a
        /*02b2*/ 	.byte	0x0b
	.zero		1


	//   ....[29]....
        /*02b4*/ 	.word	0x000031c0
        /*02b8*/ 	.word	0x000000ff
        /*02bc*/ 	.word	0x00000098
        /*02c0*/ 	.short	0x0101
        /*02c2*/ 	.byte	0x3f
	.zero		1


	//   ....[30]....
        /*02c4*/ 	.word	0x000031f0
        /*02c8*/ 	.word	0x000000ff
        /*02cc*/ 	.word	0x00000030
        /*02d0*/ 	.short	0x010a
        /*02d2*/ 	.byte	0x04
	.zero		1


	//   ....[31]....
        /*02d4*/ 	.word	0x00003fa0
        /*02d8*/ 	.word	0x000000ff
        /*02dc*/ 	.word	0x00000030
        /*02e0*/ 	.short	0x010a
        /*02e2*/ 	.byte	0x07
	.zero		1


	//   ....[32]....
        /*02e4*/ 	.word	0x00004330
        /*02e8*/ 	.word	0x000000ff
        /*02ec*/ 	.word	0x00000030
        /*02f0*/ 	.short	0x010a
        /*02f2*/ 	.byte	0x0b
	.zero		1


	//   ....[33]....
        /*02f4*/ 	.word	0x00004c60
        /*02f8*/ 	.word	0x000000ff
        /*02fc*/ 	.word	0x000000a0
        /*0300*/ 	.short	0x010a
        /*0302*/ 	.byte	0x3f
	.zero		1


	//   ....[34]....
        /*0304*/ 	.word	0x00004d40
        /*0308*/ 	.word	0x000000ff
        /*030c*/ 	.word	0x00000000
        /*0310*/ 	.short	0x0101
        /*0312*/ 	.byte	0x04
	.zero		1


	//   ....[35]....
        /*0314*/ 	.word	0x00005420
        /*0318*/ 	.word	0x000000ff
        /*031c*/ 	.word	0x00000000
        /*0320*/ 	.short	0x010a
        /*0322*/ 	.byte	0x04
	.zero		1


	//   ....[36]....
        /*0324*/ 	.word	0x000054c0
        /*0328*/ 	.word	0x000000ff
        /*032c*/ 	.word	0x00000000
        /*0330*/ 	.short	0x010a
        /*0332*/ 	.byte	0x05
	.zero		1


	//   ....[37]....
        /*0334*/ 	.word	0x00005560
        /*0338*/ 	.word	0x000000ff
        /*033c*/ 	.word	0x00000000
        /*0340*/ 	.short	0x010a
        /*0342*/ 	.byte	0x05
	.zero		1


	//   ....[38]....
        /*0344*/ 	.word	0x00005600
        /*0348*/ 	.word	0x000000ff
        /*034c*/ 	.word	0x00000000
        /*0350*/ 	.short	0x010a
        /*0352*/ 	.byte	0x05
	.zero		1


	//   ....[39]....
        /*0354*/ 	.word	0x000056a0
        /*0358*/ 	.word	0x000000ff
        /*035c*/ 	.word	0x00000000
        /*0360*/ 	.short	0x010a
        /*0362*/ 	.byte	0x05
	.zero		1


	//   ....[40]....
        /*0364*/ 	.word	0x00005750
        /*0368*/ 	.word	0x00000000
        /*036c*/ 	.word	0x00000000
        /*0370*/ 	.short	0x010a
        /*0372*/ 	.byte	0xff
	.zero		1


	//   ....[41]....
        /*0374*/ 	.word	0x000058a0
        /*0378*/ 	.word	0x000000ff
        /*037c*/ 	.word	0x000000a8
        /*0380*/ 	.short	0x010a
        /*0382*/ 	.byte	0x04
	.zero		1


	//   ....[42]....
        /*0384*/ 	.word	0x00005940
        /*0388*/ 	.word	0x000000ff
        /*038c*/ 	.word	0x000000a0
        /*0390*/ 	.short	0x010a
        /*0392*/ 	.byte	0x04
	.zero		1


	//   ....[43]....
        /*0394*/ 	.word	0x000059e0
        /*0398*/ 	.word	0x000000ff
        /*039c*/ 	.word	0x00000000
        /*03a0*/ 	.short	0x0101
        /*03a2*/ 	.byte	0x05
	.zero		1


	//   ....[44]....
        /*03a4*/ 	.word	0x00005a20
        /*03a8*/ 	.word	0x000000ff
        /*03ac*/ 	.word	0x000000a8
        /*03b0*/ 	.short	0x0106
        /*03b2*/ 	.byte	0x04
	.zero		1


	//   ....[45]....
        /*03b4*/ 	.word	0x00005a60
        /*03b8*/ 	.word	0x00000000
        /*03bc*/ 	.word	0x000000a8
        /*03c0*/ 	.short	0x010a
        /*03c2*/ 	.byte	0xff
	.zero		1


	//   ....[46]....
        /*03c4*/ 	.word	0x00006050
        /*03c8*/ 	.word	0x000000ff
        /*03cc*/ 	.word	0x000000a0
        /*03d0*/ 	.short	0x010a
        /*03d2*/ 	.byte	0x17
	.zero		1


	//   ....[47]....
        /*03d4*/ 	.word	0x00006100
        /*03d8*/ 	.word	0x000000ff
        /*03dc*/ 	.word	0x00000000
        /*03e0*/ 	.short	0x0101
        /*03e2*/ 	.byte	0x2c
	.zero		1


	//   ....[48]....
        /*03e4*/ 	.word	0x00006110
        /*03e8*/ 	.word	0x000000ff
        /*03ec*/ 	.word	0x000000c0
        /*03f0*/ 	.short	0x010a
        /*03f2*/ 	.byte	0x1b
	.zero		1


	//   ....[49]....
        /*03f4*/ 	.word	0x000061b0
        /*03f8*/ 	.word	0x000000ff
        /*03fc*/ 	.word	0x00000000
        /*0400*/ 	.short	0x010a
        /*0402*/ 	.byte	0x04
	.zero		1


	//   ....[50]....
        /*0404*/ 	.word	0x00006210
        /*0408*/ 	.word	0x000000ff
        /*040c*/ 	.word	0x00000000
        /*0410*/ 	.short	0x010a
        /*0412*/ 	.byte	0x15
	.zero		1


	//   ....[51]....
        /*0414*/ 	.word	0x00006350
        /*0418*/ 	.word	0x000000ff
        /*041c*/ 	.word	0x00000000
        /*0420*/ 	.short	0x010a
        /*0422*/ 	.byte	0x05
	.zero		1


	//   ....[52]....
        /*0424*/ 	.word	0x000067e0
        /*0428*/ 	.word	0x000000ff
        /*042c*/ 	.word	0x00000000
        /*0430*/ 	.short	0x010a
        /*0432*/ 	.byte	0x04
	.zero		1


	//   ....[53]....
        /*0434*/ 	.word	0x00006870
        /*0438*/ 	.word	0x000000ff
        /*043c*/ 	.word	0x00000000
        /*0440*/ 	.short	0x010a
        /*0442*/ 	.byte	0x04
	.zero		1


	//   ....[54]....
        /*0444*/ 	.word	0x00006dc0
        /*0448*/ 	.word	0x000000ff
        /*044c*/ 	.word	0x000000a0
        /*0450*/ 	.short	0x010a
        /*0452*/ 	.byte	0x18
	.zero		1


	//   ....[55]....
        /*0454*/ 	.word	0x00006e60
        /*0458*/ 	.word	0x000000ff
        /*045c*/ 	.word	0x00000000
        /*0460*/ 	.short	0x0101
        /*0462*/ 	.byte	0x24
	.zero		1


	//   ....[56]....
        /*0464*/ 	.word	0x00007390
        /*0468*/ 	.word	0x000000ff
        /*046c*/ 	.word	0x00000098
        /*0470*/ 	.short	0x010a
        /*0472*/ 	.byte	0x18
	.zero		1


	//   ....[57]....
        /*0474*/ 	.word	0x00007560
        /*0478*/ 	.word	0x000000ff
        /*047c*/ 	.word	0x00000078
        /*0480*/ 	.short	0x010a
        /*0482*/ 	.byte	0x07
	.zero		1


	//   ....[58]....
        /*0484*/ 	.word	0x000078b0
        /*0488*/ 	.word	0x000000ff
        /*048c*/ 	.word	0x00000060
        /*0490*/ 	.short	0x010b
        /*0492*/ 	.byte	0x07
	.zero		1


	//   ....[59]....
        /*0494*/ 	.word	0x000078c0
        /*0498*/ 	.word	0x000000ff
        /*049c*/ 	.word	0x00000000
        /*04a0*/ 	.short	0x0101
        /*04a2*/ 	.byte	0x06
	.zero		1


	//   ....[60]....
        /*04a4*/ 	.word	0x000078d0
        /*04a8*/ 	.word	0x000000ff
        /*04ac*/ 	.word	0x00000078
        /*04b0*/ 	.short	0x010a
        /*04b2*/ 	.byte	0x04
	.zero		1


	//   ....[61]....
        /*04b4*/ 	.word	0x00007af0
        /*04b8*/ 	.word	0x000000ff
        /*04bc*/ 	.word	0x00000060
        /*04c0*/ 	.short	0x010b
        /*04c2*/ 	.byte	0x04
	.zero		1


	//   ....[62]....
        /*04c4*/ 	.word	0x00007b00
        /*04c8*/ 	.word	0x000000ff
        /*04cc*/ 	.word	0x00000000
        /*04d0*/ 	.short	0x0101
        /*04d2*/ 	.byte	0x05
	.zero		1


	//   ....[63]....
        /*04d4*/ 	.word	0x00007b50
        /*04d8*/ 	.word	0x000000ff
        /*04dc*/ 	.word	0x00000000
        /*04e0*/ 	.short	0x010a
        /*04e2*/ 	.byte	0x04
	.zero		1


	//   ....[64]....
        /*04e4*/ 	.word	0x00007c20
        /*04e8*/ 	.word	0x00000002
        /*04ec*/ 	.word	0x00000000
        /*04f0*/ 	.short	0x010a
        /*04f2*/ 	.byte	0xff
	.zero		1


	//   ....[65]....
        /*04f4*/ 	.word	0x00007c90
        /*04f8*/ 	.word	0x00000004
        /*04fc*/ 	.word	0x00000000
        /*0500*/ 	.short	0x010a
        /*0502*/ 	.byte	0xff
	.zero		1


	//   ....[66]....
        /*0504*/ 	.word	0x00008080
        /*0508*/ 	.word	0x000000ff
        /*050c*/ 	.word	0x000000a0
        /*0510*/ 	.short	0x010a
        /*0512*/ 	.byte	0x31
	.zero		1


	//   ....[67]....
        /*0514*/ 	.word	0x00008150
        /*0518*/ 	.word	0x000000ff
        /*051c*/ 	.word	0x00000000
        /*0520*/ 	.short	0x0101
        /*0522*/ 	.byte	0x04
	.zero		1


	//   ....[68]....
        /*0524*/ 	.word	0x00008d50
        /*0528*/ 	.word	0x00000003
        /*052c*/ 	.word	0x00000060
        /*0530*/ 	.short	0x010a
        /*0532*/ 	.byte	0xff
	.zero		1


	//   ....[69]....
        /*0534*/ 	.word	0x00008df0
        /*0538*/ 	.word	0x00000055
        /*053c*/ 	.word	0x000000b0
        /*0540*/ 	.short	0x010a
        /*0542*/ 	.byte	0xff
	.zero		1


	//   ....[70]....
        /*0544*/ 	.word	0x00008fb0
        /*0548*/ 	.word	0x00000003
        /*054c*/ 	.word	0x00000060
        /*0550*/ 	.short	0x010a
        /*0552*/ 	.byte	0xff
	.zero		1


	//   ....[71]....
        /*0554*/ 	.word	0x000091f0
        /*0558*/ 	.word	0x00000055
        /*055c*/ 	.word	0x000000b0
        /*0560*/ 	.short	0x010a
        /*0562*/ 	.byte	0xff
	.zero		1


	//   ....[72]....
        /*0564*/ 	.word	0x00009ad0
        /*0568*/ 	.word	0x00000000
        /*056c*/ 	.word	0x00000000
        /*0570*/ 	.short	0x0101
        /*0572*/ 	.byte	0xff
	.zero		1


	//   ....[73]....
        /*0574*/ 	.word	0x00009ae0
        /*0578*/ 	.word	0x00000003
        /*057c*/ 	.word	0x00000060
        /*0580*/ 	.short	0x010a
        /*0582*/ 	.byte	0xff
	.zero		1


	//   ....[74]....
        /*0584*/ 	.word	0x00009bb0
        /*0588*/ 	.word	0x00000003
        /*058c*/ 	.word	0x00000060
        /*0590*/ 	.short	0x010a
        /*0592*/ 	.byte	0xff
	.zero		1


	//   ....[75]....
        /*0594*/ 	.word	0x0000a1e0
        /*0598*/ 	.word	0x000000ff
        /*059c*/ 	.word	0x00000000
        /*05a0*/ 	.short	0x0101
        /*05a2*/ 	.byte	0x04
	.zero		1


	//   ....[76]....
        /*05a4*/ 	.word	0x0000a600
        /*05a8*/ 	.word	0x00000002
        /*05ac*/ 	.word	0x00000000
        /*05b0*/ 	.short	0x0101
        /*05b2*/ 	.byte	0xff
	.zero		1


	//   ....[77]....
        /*05b4*/ 	.word	0x0000a870
        /*05b8*/ 	.word	0x000000ff
        /*05bc*/ 	.word	0x00000000
        /*05c0*/ 	.short	0x0101
        /*05c2*/ 	.byte	0x04
	.zero		1


	//   ....[78]....
        /*05c4*/ 	.word	0x0000a8c0
        /*05c8*/ 	.word	0x0000001a
        /*05cc*/ 	.word	0x00000030
        /*05d0*/ 	.short	0x010a
        /*05d2*/ 	.byte	0xff
	.zero		1


	//   ....[79]....
        /*05d4*/ 	.word	0x0000a940
        /*05d8*/ 	.word	0x0000001a
        /*05dc*/ 	.word	0x00000030
        /*05e0*/ 	.short	0x010a
        /*05e2*/ 	.byte	0xff
	.zero		1


	//   ....[80]....
        /*05e4*/ 	.word	0x0000a9a0
        /*05e8*/ 	.word	0x00000000
        /*05ec*/ 	.word	0x000000a0
        /*05f0*/ 	.short	0x010a
        /*05f2*/ 	.byte	0xff
	.zero		1


	//   ....[81]....
        /*05f4*/ 	.word	0x0000aa00
        /*05f8*/ 	.word	0x00000000
        /*05fc*/ 	.word	0x00000000
        /*0600*/ 	.short	0x010a
        /*0602*/ 	.byte	0xff
	.zero		1


	//   ....[82]....
        /*0604*/ 	.word	0x0000aa60
        /*0608*/ 	.word	0x00000000
        /*060c*/ 	.word	0x00000000
        /*0610*/ 	.short	0x010a
        /*0612*/ 	.byte	0xff
	.zero		1


	//   ....[83]....
        /*0614*/ 	.word	0x0000aac0
        /*0618*/ 	.word	0x00000000
        /*061c*/ 	.word	0x00000000
        /*0620*/ 	.short	0x010a
        /*0622*/ 	.byte	0xff
	.zero		1


	//   ....[84]....
        /*0624*/ 	.word	0x0000ab20
        /*0628*/ 	.word	0x00000000
        /*062c*/ 	.word	0x00000000
        /*0630*/ 	.short	0x010a
        /*0632*/ 	.byte	0xff
	.zero		1


	//   ....[85]....
        /*0634*/ 	.word	0x0000ab80
        /*0638*/ 	.word	0x00000000
        /*063c*/ 	.word	0x00000000
        /*0640*/ 	.short	0x010a
        /*0642*/ 	.byte	0xff
	.zero		1


	//   ....[86]....
        /*0644*/ 	.word	0x0000abe0
        /*0648*/ 	.word	0x00000004
        /*064c*/ 	.word	0x000000a8
        /*0650*/ 	.short	0x010a
        /*0652*/ 	.byte	0xff
	.zero		1


	//   ....[87]....
        /*0654*/ 	.word	0x0000ac40
        /*0658*/ 	.word	0x00000004
        /*065c*/ 	.word	0x000000a0
        /*0660*/ 	.short	0x010a
        /*0662*/ 	.byte	0xff
	.zero		1


	//   ....[88]....
        /*0664*/ 	.word	0x0000aca0
        /*0668*/ 	.word	0x00000000
        /*066c*/ 	.word	0x000000a0
        /*0670*/ 	.short	0x010a
        /*0672*/ 	.byte	0xff
	.zero		1


	//   ....[89]....
        /*0674*/ 	.word	0x0000ad00
        /*0678*/ 	.word	0x00000005
        /*067c*/ 	.word	0x000000c0
        /*0680*/ 	.short	0x010a
        /*0682*/ 	.byte	0xff
	.zero		1


	//   ....[90]....
        /*0684*/ 	.word	0x0000ad60
        /*0688*/ 	.word	0x00000000
        /*068c*/ 	.word	0x00000000
        /*0690*/ 	.short	0x010a
        /*0692*/ 	.byte	0xff
	.zero		1


	//   ....[91]....
        /*0694*/ 	.word	0x0000adc0
        /*0698*/ 	.word	0x00000000
        /*069c*/ 	.word	0x00000000
        /*06a0*/ 	.short	0x010a
        /*06a2*/ 	.byte	0xff
	.zero		1


	//   ....[92]....
        /*06a4*/ 	.word	0x0000ae20
        /*06a8*/ 	.word	0x00000000
        /*06ac*/ 	.word	0x00000000
        /*06b0*/ 	.short	0x010a
        /*06b2*/ 	.byte	0xff
	.zero		1


	//   ....[93]....
        /*06b4*/ 	.word	0x0000ae80
        /*06b8*/ 	.word	0x00000000
        /*06bc*/ 	.word	0x000000a0
        /*06c0*/ 	.short	0x010a
        /*06c2*/ 	.byte	0xff
	.zero		1


	//   ....[94]....
        /*06c4*/ 	.word	0x0000aee0
        /*06c8*/ 	.word	0x00000000
        /*06cc*/ 	.word	0x00000098
        /*06d0*/ 	.short	0x010a
        /*06d2*/ 	.byte	0xff
	.zero		1


	//   ....[95]....
        /*06d4*/ 	.word	0x0000af40
        /*06d8*/ 	.word	0x00000008
        /*06dc*/ 	.word	0x00000078
        /*06e0*/ 	.short	0x010a
        /*06e2*/ 	.byte	0xff
	.zero		1


	//   ....[96]....
        /*06e4*/ 	.word	0x0000afa0
        /*06e8*/ 	.word	0x00000005
        /*06ec*/ 	.word	0x00000078
        /*06f0*/ 	.short	0x010a
        /*06f2*/ 	.byte	0xff
	.zero		1


	//   ....[97]....
        /*06f4*/ 	.word	0x0000b000
        /*06f8*/ 	.word	0x00000000
        /*06fc*/ 	.word	0x00000000
        /*0700*/ 	.short	0x010a
        /*0702*/ 	.byte	0xff
	.zero		1


	//   ....[98]....
        /*0704*/ 	.word	0x0000b050
        /*0708*/ 	.word	0x00000002
        /*070c*/ 	.word	0x00000000
        /*0710*/ 	.short	0x010a
        /*0712*/ 	.byte	0xff
	.zero		1


	//   ....[99]....
        /*0714*/ 	.word	0x0000b0b0
        /*0718*/ 	.word	0x00000000
        /*071c*/ 	.word	0x000000a0
        /*0720*/ 	.short	0x010a
        /*0722*/ 	.byte	0xff
	.zero		1


	//   ....[100]....
        /*0724*/ 	.word	0x0000b100
        /*0728*/ 	.word	0x00000003
        /*072c*/ 	.word	0x00000060
        /*0730*/ 	.short	0x010a
        /*0732*/ 	.byte	0xff
	.zero		1


	//   ....[101]....
        /*0734*/ 	.word	0x0000b150
        /*0738*/ 	.word	0x00000055
        /*073c*/ 	.word	0x000000b0
        /*0740*/ 	.short	0x010a
        /*0742*/ 	.byte	0xff
	.zero		1


	//   ....[102]....
        /*0744*/ 	.word	0x0000b1a0
        /*0748*/ 	.word	0x00000003
        /*074c*/ 	.word	0x00000060
        /*0750*/ 	.short	0x010a
        /*0752*/ 	.byte	0xff
	.zero		1


	//----- nvinfo : EIATTR_NUM_MBARRIERS
	.align		4
.L_47:
        /*0754*/ 	.byte	0x03, 0x38
        /*0756*/ 	.short	0x001a


	//----- nvinfo : EIATTR_EXIT_INSTR_OFFSETS
	.align		4
        /*0758*/ 	.byte	0x04, 0x1c
        /*075a*/ 	.short	(.L_49 - .L_48)


	//   ....[0]....
.L_48:
        /*075c*/ 	.word	0x00005780


	//   ....[1]....
        /*0760*/ 	.word	0x00005a30


	//   ....[2]....
        /*0764*/ 	.word	0x00005a90


	//   ....[3]....
        /*0768*/ 	.word	0x00006ae0


	//   ....[4]....
        /*076c*/ 	.word	0x00007cc0


	//   ....[5]....
        /*0770*/ 	.word	0x00007d00


	//   ....[6]....
        /*0774*/ 	.word	0x0000a750


	//   ....[7]....
        /*0778*/ 	.word	0x0000a7d0


	//   ....[8]....
        /*077c*/ 	.word	0x0000a800


	//   ....[9]....
        /*0780*/ 	.word	0x0000a880


	//----- nvinfo : EIATTR_MAX_THREADS
	.align		4
.L_49:
        /*0784*/ 	.byte	0x04, 0x05
        /*0786*/ 	.short	(.L_51 - .L_50)
.L_50:
        /*0788*/ 	.word	0x00000100
        /*078c*/ 	.word	0x00000001
        /*0790*/ 	.word	0x00000001


	//----- nvinfo : EIATTR_CRS_STACK_SIZE
	.align		4
.L_51:
        /*0794*/ 	.byte	0x04, 0x1e
        /*0796*/ 	.short	(.L_53 - .L_52)
.L_52:
        /*0798*/ 	.word	0x00000000


	//----- nvinfo : EIATTR_CBANK_PARAM_SIZE
	.align		4
.L_53:
        /*079c*/ 	.byte	0x03, 0x19
        /*079e*/ 	.short	0x0900


	//----- nvinfo : EIATTR_PARAM_CBANK
	.align		4
        /*07a0*/ 	.byte	0x04, 0x0a
        /*07a2*/ 	.short	(.L_55 - .L_54)
	.align		4
.L_54:
        /*07a4*/ 	.word	index@(.nv.constant0._ZN7cutlass13device_kernelINS_4conv6kernel13ConvUniversalINS1_16ConvProblemShapeILNS1_8OperatorE1ELi3EEENS1_10collective14CollectiveConvINS1_47MainloopSm100TmaUmmaWarpSpecializedImplicitGemmILS5_1ELi6ELi3ELi1ELi2EN4cute5tupleIJNSA_1CILi1EEESD_SD_EEEEENSB_IJNSC_ILi64EEESG_NSB_IJSG_EEEEEENS_10tfloat32_tESJ_NSA_8TiledMMAINSA_8MMA_AtomIJNSA_17SM100_MMA_TF32_SSISJ_SJ_fLi64ELi64ELNSA_4UMMA5MajorE0ELSO_1ELNSN_7ScaleInE0ELSP_0EEEEEENSA_6LayoutISE_NSB_IJNSC_ILi0EEEST_ST_EEEEENSB_IJNSA_10UnderscoreESW_SW_EEEEENS7_6detail27Sm100ImplicitGemmTileTraitsINSA_20SM90_TMA_LOAD_IM2COLENSA_14ComposedLayoutINSA_7SwizzleILi3ELi4ELi3EEENSA_18smem_ptr_flag_bitsILi32EEENSS_INSB_IJNSC_ILi8EEENSC_ILi32EEEEEENSB_IJS18_SD_EEEEEEEvEENS10_INSA_13SM90_TMA_LOADENS12_INS13_ILi2ELi5ELi2EEES16_NSS_INSB_IJS18_NSC_ILi4EEEEEENSB_IJSD_S18_EEEEEEEvEEEENS_8epilogue10collective18CollectiveEpilogueINS1N_23Sm100TmaWarpSpecializedILi3ELi2ELi16ELb1ELb0EEEJSI_NSB_IJNSS_ISG_SD_EENSS_IS18_SD_EEEEESJ_NSB_IJNSB_IJllllEEESD_ST_EEESJ_S1W_NS1N_6fusion15FusionCallbacksIS1R_NS1X_17LinearCombinationISJ_fSJ_fLNS_15FloatRoundStyleE2EEESI_S1U_JEEENSA_5SM1004TMEM4LOAD26SM100_TMEM_LOAD_16dp128b8xES11_S1C_NSA_17SM75_U32x4_LDSM_NENSA_21SM90_TMA_STORE_IM2COLES1C_NSA_17SM90_U32x4_STSM_NENSA_39AutoVectorizingCopyWithAssumedAlignmentILi128EEEEEEvvEEEEvNT_6ParamsE)
        /*07a8*/ 	.short	0x0380
        /*07aa*/ 	.short	0x0900


	//----- nvinfo : EIATTR_SW_WAR
	.align		4
.L_55:
        /*07ac*/ 	.byte	0x04, 0x36
        /*07ae*/ 	.short	(.L_57 - .L_56)
.L_56:
        /*07b0*/ 	.word	0x00000008
.L_57:


//--------------------- .nv.callgraph             --------------------------
	.section	.nv.callgraph,"",@"SHT_CUDA_CALLGRAPH"
	.align	4
	.sectionentsize	8
	.align		4
        /*0000*/ 	.word	0x00000000
	.align		4
        /*0004*/ 	.word	0xffffffff
	.align		4
        /*0008*/ 	.word	index@(_ZN7cutlass13device_kernelINS_4conv6kernel13ConvUniversalINS1_16ConvProblemShapeILNS1_8OperatorE1ELi3EEENS1_10collective14CollectiveConvINS1_47MainloopSm100TmaUmmaWarpSpecializedImplicitGemmILS5_1ELi6ELi3ELi1ELi2EN4cute5tupleIJNSA_1CILi1EEESD_SD_EEEEENSB_IJNSC_ILi64EEESG_NSB_IJSG_EEEEEENS_10tfloat32_tESJ_NSA_8TiledMMAINSA_8MMA_AtomIJNSA_17SM100_MMA_TF32_SSISJ_SJ_fLi64ELi64ELNSA_4UMMA5MajorE0ELSO_1ELNSN_7ScaleInE0ELSP_0EEEEEENSA_6LayoutISE_NSB_IJNSC_ILi0EEEST_ST_EEEEENSB_IJNSA_10UnderscoreESW_SW_EEEEENS7_6detail27Sm100ImplicitGemmTileTraitsINSA_20SM90_TMA_LOAD_IM2COLENSA_14ComposedLayoutINSA_7SwizzleILi3ELi4ELi3EEENSA_18smem_ptr_flag_bitsILi32EEENSS_INSB_IJNSC_ILi8EEENSC_ILi32EEEEEENSB_IJS18_SD_EEEEEEEvEENS10_INSA_13SM90_TMA_LOADENS12_INS13_ILi2ELi5ELi2EEES16_NSS_INSB_IJS18_NSC_ILi4EEEEEENSB_IJSD_S18_EEEEEEEvEEEENS_8epilogue10collective18CollectiveEpilogueINS1N_23Sm100TmaWarpSpecializedILi3ELi2ELi16ELb1ELb0EEEJSI_NSB_IJNSS_ISG_SD_EENSS_IS18_SD_EEEEESJ_NSB_IJNSB_IJllllEEESD_ST_EEESJ_S1W_NS1N_6fusion15FusionCallbacksIS1R_NS1X_17LinearCombinationISJ_fSJ_fLNS_15FloatRoundStyleE2EEESI_S1U_JEEENSA_5SM1004TMEM4LOAD26SM100_TMEM_LOAD_16dp128b8xES11_S1C_NSA_17SM75_U32x4_LDSM_NENSA_21SM90_TMA_STORE_IM2COLES1C_NSA_17SM90_U32x4_STSM_NENSA_39AutoVectorizingCopyWithAssumedAlignmentILi128EEEEEEvvEEEEvNT_6ParamsE)
	.align		4
        /*000c*/ 	.word	index@(__assertfail)
	.align		4
        /*0010*/ 	.word	0x00000000
	.align		4
        /*0014*/ 	.word	0xfffffffe
	.align		4
        /*0018*/ 	.word	0x00000000
	.align		4
        /*001c*/ 	.word	0xfffffffd
	.align		4
        /*0020*/ 	.word	0x00000000
	.align		4
        /*0024*/ 	.word	0xfffffffc


//--------------------- .nv.constant4             --------------------------
	.section	.nv.constant4,"a",@progbits
	.align	8
	.align		8
.nv.constant4:
        /*0000*/ 	.dword	__assertfail
	.align		8
        /*0008*/ 	.dword	__unnamed_1
	.align		8
        /*0010*/ 	.dword	__unnamed_2
	.align		8
        /*0018*/ 	.dword	_ZN39_INTERNAL_d767ea2d_4_k_cu_ce047d2a_32014cuda3std3__45__cpo5beginE
	.align		8
        /*0020*/ 	.dword	_ZN39_INTERNAL_d767ea2d_4_k_cu_ce047d2a_32014cuda3std3__45__cpo3endE
	.align		8
        /*0028*/ 	.dword	_ZN39_INTERNAL_d767ea2d_4_k_cu_ce047d2a_32014cuda3std3__45__cpo6cbeginE
	.align		8
        /*0030*/ 	.dword	_ZN39_INTERNAL_d767ea2d_4_k_cu_ce047d2a_32014cuda3std3__45__cpo4cendE
	.align		8
        /*0038*/ 	.dword	_ZN39_INTERNAL_d767ea2d_4_k_cu_ce047d2a_32014cuda3std3__441_GLOBAL__N__d767ea2d_4_k_cu_ce047d2a_32016ignoreE
	.align		8
        /*0040*/ 	.dword	_ZN39_INTERNAL_d767ea2d_4_k_cu_ce047d2a_32014cuda3std3__419piecewise_constructE
	.align		8
        /*0048*/ 	.dword	_ZN39_INTERNAL_d767ea2d_4_k_cu_ce047d2a_32014cuda3std3__48in_placeE
	.align		8
        /*0050*/ 	.dword	_ZN39_INTERNAL_d767ea2d_4_k_cu_ce047d2a_32014cuda3std6ranges3__45__cpo4swapE
	.align		8
        /*0058*/ 	.dword	_ZN39_INTERNAL_d767ea2d_4_k_cu_ce047d2a_32014cuda3std6ranges3__45__cpo9iter_moveE
	.align		8
        /*0060*/ 	.dword	_ZN39_INTERNAL_d767ea2d_4_k_cu_ce047d2a_32014cute7productE
	.align		8
        /*0068*/ 	.dword	_ZN39_INTERNAL_d767ea2d_4_k_cu_ce047d2a_32014cute1_E
	.align		8
        /*0070*/ 	.dword	$str$27
	.align		8
        /*0078*/ 	.dword	$str$28
	.align		8
        /*0080*/ 	.dword	$str$29
	.align		8
        /*0088*/ 	.dword	$str$30


//--------------------- .text._ZN7cutlass13device_kernelINS_4conv6kernel13ConvUniversalINS1_16ConvProblemShapeILNS1_8OperatorE1ELi3EEENS1_10collective14CollectiveConvINS1_47MainloopSm100TmaUmmaWarpSpecializedImplicitGemmILS5_1ELi6ELi3ELi1ELi2EN4cute5tupleIJNSA_1CILi1EEESD_SD_EEEEENSB_IJNSC_ILi64EEESG_NSB_IJSG_EEEEEENS_10tfloat32_tESJ_NSA_8TiledMMAINSA_8MMA_AtomIJNSA_17SM100_MMA_TF32_SSISJ_SJ_fLi64ELi64ELNSA_4UMMA5MajorE0ELSO_1ELNSN_7ScaleInE0ELSP_0EEEEEENSA_6LayoutISE_NSB_IJNSC_ILi0EEEST_ST_EEEEENSB_IJNSA_10UnderscoreESW_SW_EEEEENS7_6detail27Sm100ImplicitGemmTileTraitsINSA_20SM90_TMA_LOAD_IM2COLENSA_14ComposedLayoutINSA_7SwizzleILi3ELi4ELi3EEENSA_18smem_ptr_flag_bitsILi32EEENSS_INSB_IJNSC_ILi8EEENSC_ILi32EEEEEENSB_IJS18_SD_EEEEEEEvEENS10_INSA_13SM90_TMA_LOADENS12_INS13_ILi2ELi5ELi2EEES16_NSS_INSB_IJS18_NSC_ILi4EEEEEENSB_IJSD_S18_EEEEEEEvEEEENS_8epilogue10collective18CollectiveEpilogueINS1N_23Sm100TmaWarpSpecializedILi3ELi2ELi16ELb1ELb0EEEJSI_NSB_IJNSS_ISG_SD_EENSS_IS18_SD_EEEEESJ_NSB_IJNSB_IJllllEEESD_ST_EEESJ_S1W_NS1N_6fusion15FusionCallbacksIS1R_NS1X_17LinearCombinationISJ_fSJ_fLNS_15FloatRoundStyleE2EEESI_S1U_JEEENSA_5SM1004TMEM4LOAD26SM100_TMEM_LOAD_16dp128b8xES11_S1C_NSA_17SM75_U32x4_LDSM_NENSA_21SM90_TMA_STORE_IM2COLES1C_NSA_17SM90_U32x4_STSM_NENSA_39AutoVectorizingCopyWithAssumedAlignmentILi128EEEEEEvvEEEEvNT_6ParamsE --------------------------
	.section	.text._ZN7cutlass13device_kernelINS_4conv6kernel13ConvUniversalINS1_16ConvProblemShapeILNS1_8OperatorE1ELi3EEENS1_10collective14CollectiveConvINS1_47MainloopSm100TmaUmmaWarpSpecializedImplicitGemmILS5_1ELi6ELi3ELi1ELi2EN4cute5tupleIJNSA_1CILi1EEESD_SD_EEEEENSB_IJNSC_ILi64EEESG_NSB_IJSG_EEEEEENS_10tfloat32_tESJ_NSA_8TiledMMAINSA_8MMA_AtomIJNSA_17SM100_MMA_TF32_SSISJ_SJ_fLi64ELi64ELNSA_4UMMA5MajorE0ELSO_1ELNSN_7ScaleInE0ELSP_0EEEEEENSA_6LayoutISE_NSB_IJNSC_ILi0EEEST_ST_EEEEENSB_IJNSA_10UnderscoreESW_SW_EEEEENS7_6detail27Sm100ImplicitGemmTileTraitsINSA_20SM90_TMA_LOAD_IM2COLENSA_14ComposedLayoutINSA_7SwizzleILi3ELi4ELi3EEENSA_18smem_ptr_flag_bitsILi32EEENSS_INSB_IJNSC_ILi8EEENSC_ILi32EEEEEENSB_IJS18_SD_EEEEEEEvEENS10_INSA_13SM90_TMA_LOADENS12_INS13_ILi2ELi5ELi2EEES16_NSS_INSB_IJS18_NSC_ILi4EEEEEENSB_IJSD_S18_EEEEEEEvEEEENS_8epilogue10collective18CollectiveEpilogueINS1N_23Sm100TmaWarpSpecializedILi3ELi2ELi16ELb1ELb0EEEJSI_NSB_IJNSS_ISG_SD_EENSS_IS18_SD_EEEEESJ_NSB_IJNSB_IJllllEEESD_ST_EEESJ_S1W_NS1N_6fusion15FusionCallbacksIS1R_NS1X_17LinearCombinationISJ_fSJ_fLNS_15FloatRoundStyleE2EEESI_S1U_JEEENSA_5SM1004TMEM4LOAD26SM100_TMEM_LOAD_16dp128b8xES11_S1C_NSA_17SM75_U32x4_LDSM_NENSA_21SM90_TMA_STORE_IM2COLES1C_NSA_17SM90_U32x4_STSM_NENSA_39AutoVectorizingCopyWithAssumedAlignmentILi128EEEEEEvvEEEEvNT_6ParamsE,"ax",@progbits
	.align	128
.text._ZN7cutlass13device_kernelINS_4conv6kernel13ConvUniversalINS1_16ConvProblemShapeILNS1_8OperatorE1ELi3EEENS1_10collective14CollectiveConvINS1_47MainloopSm100TmaUmmaWarpSpecializedImplicitGemmILS5_1ELi6ELi3ELi1ELi2EN4cute5tupleIJNSA_1CILi1EEESD_SD_EEEEENSB_IJNSC_ILi64EEESG_NSB_IJSG_EEEEEENS_10tfloat32_tESJ_NSA_8TiledMMAINSA_8MMA_AtomIJNSA_17SM100_MMA_TF32_SSISJ_SJ_fLi64ELi64ELNSA_4UMMA5MajorE0ELSO_1ELNSN_7ScaleInE0ELSP_0EEEEEENSA_6LayoutISE_NSB_IJNSC_ILi0EEEST_ST_EEEEENSB_IJNSA_10UnderscoreESW_SW_EEEEENS7_6detail27Sm100ImplicitGemmTileTraitsINSA_20SM90_TMA_LOAD_IM2COLENSA_14ComposedLayoutINSA_7SwizzleILi3ELi4ELi3EEENSA_18smem_ptr_flag_bitsILi32EEENSS_INSB_IJNSC_ILi8EEENSC_ILi32EEEEEENSB_IJS18_SD_EEEEEEEvEENS10_INSA_13SM90_TMA_LOADENS12_INS13_ILi2ELi5ELi2EEES16_NSS_INSB_IJS18_NSC_ILi4EEEEEENSB_IJSD_S18_EEEEEEEvEEEENS_8epilogue10collective18CollectiveEpilogueINS1N_23Sm100TmaWarpSpecializedILi3ELi2ELi16ELb1ELb0EEEJSI_NSB_IJNSS_ISG_SD_EENSS_IS18_SD_EEEEESJ_NSB_IJNSB_IJllllEEESD_ST_EEESJ_S1W_NS1N_6fusion15FusionCallbacksIS1R_NS1X_17LinearCombinationISJ_fSJ_fLNS_15FloatRoundStyleE2EEESI_S1U_JEEENSA_5SM1004TMEM4LOAD26SM100_TMEM_LOAD_16dp128b8xES11_S1C_NSA_17SM75_U32x4_LDSM_NENSA_21SM90_TMA_STORE_IM2COLES1C_NSA_17SM90_U32x4_STSM_NENSA_39AutoVectorizingCopyWithAssumedAlignmentILi128EEEEEEvvEEEEvNT_6ParamsE:
        .type           _ZN7cutlass13device_kernelINS_4conv6kernel13ConvUniversalINS1_16ConvProblemShapeILNS1_8OperatorE1ELi3EEENS1_10collective14CollectiveConvINS1_47MainloopSm100TmaUmmaWarpSpecializedImplicitGemmILS5_1ELi6ELi3ELi1ELi2EN4cute5tupleIJNSA_1CILi1EEESD_SD_EEEEENSB_IJNSC_ILi64EEESG_NSB_IJSG_EEEEEENS_10tfloat32_tESJ_NSA_8TiledMMAINSA_8MMA_AtomIJNSA_17SM100_MMA_TF32_SSISJ_SJ_fLi64ELi64ELNSA_4UMMA5MajorE0ELSO_1ELNSN_7ScaleInE0ELSP_0EEEEEENSA_6LayoutISE_NSB_IJNSC_ILi0EEEST_ST_EEEEENSB_IJNSA_10UnderscoreESW_SW_EEEEENS7_6detail27Sm100ImplicitGemmTileTraitsINSA_20SM90_TMA_LOAD_IM2COLENSA_14ComposedLayoutINSA_7SwizzleILi3ELi4ELi3EEENSA_18smem_ptr_flag_bitsILi32EEENSS_INSB_IJNSC_ILi8EEENSC_ILi32EEEEEENSB_IJS18_SD_EEEEEEEvEENS10_INSA_13SM90_TMA_LOADENS12_INS13_ILi2ELi5ELi2EEES16_NSS_INSB_IJS18_NSC_ILi4EEEEEENSB_IJSD_S18_EEEEEEEvEEEENS_8epilogue10collective18CollectiveEpilogueINS1N_23Sm100TmaWarpSpecializedILi3ELi2ELi16ELb1ELb0EEEJSI_NSB_IJNSS_ISG_SD_EENSS_IS18_SD_EEEEESJ_NSB_IJNSB_IJllllEEESD_ST_EEESJ_S1W_NS1N_6fusion15FusionCallbacksIS1R_NS1X_17LinearCombinationISJ_fSJ_fLNS_15FloatRoundStyleE2EEESI_S1U_JEEENSA_5SM1004TMEM4LOAD26SM100_TMEM_LOAD_16dp128b8xES11_S1C_NSA_17SM75_U32x4_LDSM_NENSA_21SM90_TMA_STORE_IM2COLES1C_NSA_17SM90_U32x4_STSM_NENSA_39AutoVectorizingCopyWithAssumedAlignmentILi128EEEEEEvvEEEEvNT_6ParamsE,@function
        .size           _ZN7cutlass13device_kernelINS_4conv6kernel13ConvUniversalINS1_16ConvProblemShapeILNS1_8OperatorE1ELi3EEENS1_10collective14CollectiveConvINS1_47MainloopSm100TmaUmmaWarpSpecializedImplicitGemmILS5_1ELi6ELi3ELi1ELi2EN4cute5tupleIJNSA_1CILi1EEESD_SD_EEEEENSB_IJNSC_ILi64EEESG_NSB_IJSG_EEEEEENS_10tfloat32_tESJ_NSA_8TiledMMAINSA_8MMA_AtomIJNSA_17SM100_MMA_TF32_SSISJ_SJ_fLi64ELi64ELNSA_4UMMA5MajorE0ELSO_1ELNSN_7ScaleInE0ELSP_0EEEEEENSA_6LayoutISE_NSB_IJNSC_ILi0EEEST_ST_EEEEENSB_IJNSA_10UnderscoreESW_SW_EEEEENS7_6detail27Sm100ImplicitGemmTileTraitsINSA_20SM90_TMA_LOAD_IM2COLENSA_14ComposedLayoutINSA_7SwizzleILi3ELi4ELi3EEENSA_18smem_ptr_flag_bitsILi32EEENSS_INSB_IJNSC_ILi8EEENSC_ILi32EEEEEENSB_IJS18_SD_EEEEEEEvEENS10_INSA_13SM90_TMA_LOADENS12_INS13_ILi2ELi5ELi2EEES16_NSS_INSB_IJS18_NSC_ILi4EEEEEENSB_IJSD_S18_EEEEEEEvEEEENS_8epilogue10collective18CollectiveEpilogueINS1N_23Sm100TmaWarpSpecializedILi3ELi2ELi16ELb1ELb0EEEJSI_NSB_IJNSS_ISG_SD_EENSS_IS18_SD_EEEEESJ_NSB_IJNSB_IJllllEEESD_ST_EEESJ_S1W_NS1N_6fusion15FusionCallbacksIS1R_NS1X_17LinearCombinationISJ_fSJ_fLNS_15FloatRoundStyleE2EEESI_S1U_JEEENSA_5SM1004TMEM4LOAD26SM100_TMEM_LOAD_16dp128b8xES11_S1C_NSA_17SM75_U32x4_LDSM_NENSA_21SM90_TMA_STORE_IM2COLES1C_NSA_17SM90_U32x4_STSM_NENSA_39AutoVectorizingCopyWithAssumedAlignmentILi128EEEEEEvvEEEEvNT_6ParamsE,(.L_x_149 - _ZN7cutlass13device_kernelINS_4conv6kernel13ConvUniversalINS1_16ConvProblemShapeILNS1_8OperatorE1ELi3EEENS1_10collective14CollectiveConvINS1_47MainloopSm100TmaUmmaWarpSpecializedImplicitGemmILS5_1ELi6ELi3ELi1ELi2EN4cute5tupleIJNSA_1CILi1EEESD_SD_EEEEENSB_IJNSC_ILi64EEESG_NSB_IJSG_EEEEEENS_10tfloat32_tESJ_NSA_8TiledMMAINSA_8MMA_AtomIJNSA_17SM100_MMA_TF32_SSISJ_SJ_fLi64ELi64ELNSA_4UMMA5MajorE0ELSO_1ELNSN_7ScaleInE0ELSP_0EEEEEENSA_6LayoutISE_NSB_IJNSC_ILi0EEEST_ST_EEEEENSB_IJNSA_10UnderscoreESW_SW_EEEEENS7_6detail27Sm100ImplicitGemmTileTraitsINSA_20SM90_TMA_LOAD_IM2COLENSA_14ComposedLayoutINSA_7SwizzleILi3ELi4ELi3EEENSA_18smem_ptr_flag_bitsILi32EEENSS_INSB_IJNSC_ILi8EEENSC_ILi32EEEEEENSB_IJS18_SD_EEEEEEEvEENS10_INSA_13SM90_TMA_LOADENS12_INS13_ILi2ELi5ELi2EEES16_NSS_INSB_IJS18_NSC_ILi4EEEEEENSB_IJSD_S18_EEEEEEEvEEEENS_8epilogue10collective18CollectiveEpilogueINS1N_23Sm100TmaWarpSpecializedILi3ELi2ELi16ELb1ELb0EEEJSI_NSB_IJNSS_ISG_SD_EENSS_IS18_SD_EEEEESJ_NSB_IJNSB_IJllllEEESD_ST_EEESJ_S1W_NS1N_6fusion15FusionCallbacksIS1R_NS1X_17LinearCombinationISJ_fSJ_fLNS_15FloatRoundStyleE2EEESI_S1U_JEEENSA_5SM1004TMEM4LOAD26SM100_TMEM_LOAD_16dp128b8xES11_S1C_NSA_17SM75_U32x4_LDSM_NENSA_21SM90_TMA_STORE_IM2COLES1C_NSA_17SM90_U32x4_STSM_NENSA_39AutoVectorizingCopyWithAssumedAlignmentILi128EEEEEEvvEEEEvNT_6ParamsE)
        .other          _ZN7cutlass13device_kernelINS_4conv6kernel13ConvUniversalINS1_16ConvProblemShapeILNS1_8OperatorE1ELi3EEENS1_10collective14CollectiveConvINS1_47MainloopSm100TmaUmmaWarpSpecializedImplicitGemmILS5_1ELi6ELi3ELi1ELi2EN4cute5tupleIJNSA_1CILi1EEESD_SD_EEEEENSB_IJNSC_ILi64EEESG_NSB_IJSG_EEEEEENS_10tfloat32_tESJ_NSA_8TiledMMAINSA_8MMA_AtomIJNSA_17SM100_MMA_TF32_SSISJ_SJ_fLi64ELi64ELNSA_4UMMA5MajorE0ELSO_1ELNSN_7ScaleInE0ELSP_0EEEEEENSA_6LayoutISE_NSB_IJNSC_ILi0EEEST_ST_EEEEENSB_IJNSA_10UnderscoreESW_SW_EEEEENS7_6detail27Sm100ImplicitGemmTileTraitsINSA_20SM90_TMA_LOAD_IM2COLENSA_14ComposedLayoutINSA_7SwizzleILi3ELi4ELi3EEENSA_18smem_ptr_flag_bitsILi32EEENSS_INSB_IJNSC_ILi8EEENSC_ILi32EEEEEENSB_IJS18_SD_EEEEEEEvEENS10_INSA_13SM90_TMA_LOADENS12_INS13_ILi2ELi5ELi2EEES16_NSS_INSB_IJS18_NSC_ILi4EEEEEENSB_IJSD_S18_EEEEEEEvEEEENS_8epilogue10collective18CollectiveEpilogueINS1N_23Sm100TmaWarpSpecializedILi3ELi2ELi16ELb1ELb0EEEJSI_NSB_IJNSS_ISG_SD_EENSS_IS18_SD_EEEEESJ_NSB_IJNSB_IJllllEEESD_ST_EEESJ_S1W_NS1N_6fusion15FusionCallbacksIS1R_NS1X_17LinearCombinationISJ_fSJ_fLNS_15FloatRoundStyleE2EEESI_S1U_JEEENSA_5SM1004TMEM4LOAD26SM100_TMEM_LOAD_16dp128b8xES11_S1C_NSA_17SM75_U32x4_LDSM_NENSA_21SM90_TMA_STORE_IM2COLES1C_NSA_17SM90_U32x4_STSM_NENSA_39AutoVectorizingCopyWithAssumedAlignmentILi128EEEEEEvvEEEEvNT_6ParamsE,@"STO_CUDA_ENTRY STV_DEFAULT"
_ZN7cutlass13device_kernelINS_4conv6kernel13ConvUniversalINS1_16ConvProblemShapeILNS1_8OperatorE1ELi3EEENS1_10collective14CollectiveConvINS1_47MainloopSm100TmaUmmaWarpSpecializedImplicitGemmILS5_1ELi6ELi3ELi1ELi2EN4cute5tupleIJNSA_1CILi1EEESD_SD_EEEEENSB_IJNSC_ILi64EEESG_NSB_IJSG_EEEEEENS_10tfloat32_tESJ_NSA_8TiledMMAINSA_8MMA_AtomIJNSA_17SM100_MMA_TF32_SSISJ_SJ_fLi64ELi64ELNSA_4UMMA5MajorE0ELSO_1ELNSN_7ScaleInE0ELSP_0EEEEEENSA_6LayoutISE_NSB_IJNSC_ILi0EEEST_ST_EEEEENSB_IJNSA_10UnderscoreESW_SW_EEEEENS7_6detail27Sm100ImplicitGemmTileTraitsINSA_20SM90_TMA_LOAD_IM2COLENSA_14ComposedLayoutINSA_7SwizzleILi3ELi4ELi3EEENSA_18smem_ptr_flag_bitsILi32EEENSS_INSB_IJNSC_ILi8EEENSC_ILi32EEEEEENSB_IJS18_SD_EEEEEEEvEENS10_INSA_13SM90_TMA_LOADENS12_INS13_ILi2ELi5ELi2EEES16_NSS_INSB_IJS18_NSC_ILi4EEEEEENSB_IJSD_S18_EEEEEEEvEEEENS_8epilogue10collective18CollectiveEpilogueINS1N_23Sm100TmaWarpSpecializedILi3ELi2ELi16ELb1ELb0EEEJSI_NSB_IJNSS_ISG_SD_EENSS_IS18_SD_EEEEESJ_NSB_IJNSB_IJllllEEESD_ST_EEESJ_S1W_NS1N_6fusion15FusionCallbacksIS1R_NS1X_17LinearCombinationISJ_fSJ_fLNS_15FloatRoundStyleE2EEESI_S1U_JEEENSA_5SM1004TMEM4LOAD26SM100_TMEM_LOAD_16dp128b8xES11_S1C_NSA_17SM75_U32x4_LDSM_NENSA_21SM90_TMA_STORE_IM2COLES1C_NSA_17SM90_U32x4_STSM_NENSA_39AutoVectorizingCopyWithAssumedAlignmentILi128EEEEEEvvEEEEvNT_6ParamsE:
[----:B------:R-:W1:Y:S01]  /*0000*/  LDC R1, c[0x0][0x37c] ;  /* 0x0000df00ff017b82 */ /* 0x000e620000000800 */
[----:B------:R-:W2:Y:S07]  /*0010*/  S2R R62, SR_TID.X ;  /* 0x00000000003e7919 */ /* 0x000eae0000002100 */
[----:B------:R-:W3:Y:S01]  /*0020*/  LDC.64 R2, c[0x0][0x990] ;  /* 0x00026400ff027b82 */ /* 0x000ee20000000a00 */
[----:B------:R-:W-:Y:S01]  /*0030*/  ELECT P2, URZ, PT ;  /* 0x0000000000ff782f */ /* 0x000fe20003840000 */
[----:B-1----:R-:W-:Y:S01]  /*0040*/  VIADD R1, R1, 0xfffffff8 ;  /* 0xfffffff801017836 */ /* 0x002fe20000000000 */
[----:B------:R-:W-:-:S02]  /*0050*/  PRMT R63, RZ, 0x7610, R63 ;  /* 0x00007610ff3f7816 */ /* 0x000fc4000000003f */
[----:B---3--:R-:W-:-:S04]  /*0060*/  ISETP.NE.U32.AND P0, PT, R2, RZ, PT ;  /* 0x000000ff0200720c */ /* 0x008fc80003f05070 */
[----:B------:R-:W-:Y:S02]  /*0070*/  ISETP.NE.AND.EX P0, PT, R3, RZ, PT, P0 ;  /* 0x000000ff0300720c */ /* 0x000fe40003f05300 */
[----:B--2---:R-:W-:-:S05]  /*0080*/  SHF.R.U32.HI R64, RZ, 0x5, R62 ;  /* 0x00000005ff407819 */ /* 0x004fca000001163e */
[----:B------:R-:W1:Y:S02]  /*0090*/  SHFL.IDX PT, R0, R64, RZ, 0x1f ;  /* 0x00001fff40007589 */ /* 0x000e6400000e0000 */
[----:B-1----:R-:W-:-:S04]  /*00a0*/  R2UR UR15, R0 ;  /* 0x00000000000f72ca */ /* 0x002fc800000e0000 */
[----:B------:R-:W-:Y:S05]  /*00b0*/  @P0 BRA `(.L_x_0) ;  /* 0x0000000000300947 */ /* 0x000fea0003800000 */
[----:B------:R-:W1:Y:S02]  /*00c0*/  LDCU.64 UR4, c[0x0][0x988] ;  /* 0x00013100ff0477ac */ /* 0x000e640008000a00 */
[----:B-1----:R-:W-:-:S04]  /*00d0*/  UISETP.NE.U32.AND UP0, UPT, UR4, URZ, UPT ;  /* 0x000000ff0400728c */ /* 0x002fc8000bf05070 */
[----:B------:R-:W-:-:S09]  /*00e0*/  UISETP.NE.AND.EX UP0, UPT, UR5, URZ, UPT, UP0 ;  /* 0x000000ff0500728c */ /* 0x000fd2000bf05300 */
[----:B------:R-:W-:Y:S05]  /*00f0*/  BRA.U !UP0, `(.L_x_1) ;  /* 0x0000000108147547 */ /* 0x000fea000b800000 */
[----:B------:R-:W1:Y:S01]  /*0100*/  LDC.64 R4, c[0x0][0x988] ;  /* 0x00026200ff047b82 */ /* 0x000e620000000a00 */
[----:B------:R-:W1:Y:S02]  /*0110*/  LDCU.64 UR4, c[0x0][0x358] ;  /* 0x00006b00ff0477ac */ /* 0x000e640008000a00 */
[----:B-1----:R1:W5:Y:S01]  /*0120*/  LDG.E R27, desc[UR4][R4.64] ;  /* 0x00000004041b7981 */ /* 0x002362000c1e1900 */
[----:B------:R-:W-:Y:S01]  /*0130*/  HFMA2 R63, -RZ, RZ, 0, 5.9604644775390625e-08 ;  /* 0x00000001ff3f7431 */ /* 0x000fe200000001ff */
[----:B------:R-:W-:Y:S05]  /*0140*/  BRA `(.L_x_0) ;  /* 0x00000000000c7947 */ /* 0x000fea0003800000 */
.L_x_1:
[----:B------:R-:W1:Y:S01]  /*0150*/  LDCU UR4, c[0x0][0x980] ;  /* 0x00013000ff0477ac */ /* 0x000e620008000800 */
[----:B------:R-:W-:Y:S01]  /*0160*/  HFMA2 R63, -RZ, RZ, 0, 5.9604644775390625e-08 ;  /* 0x00000001ff3f7431 */ /* 0x000fe200000001ff */
[----:B-1----:R-:W-:-:S07]  /*0170*/  MOV R27, UR4 ;  /* 0x00000004001b7c02 */ /* 0x002fce0008000f00 */
.L_x_0:
[----:B------:R-:W2:Y:S02]  /*0180*/  LDCU.64 UR4, c[0x0][0x9b0] ;  /* 0x00013600ff0477ac */ /* 0x000ea40008000a00 */
[----:B--2---:R-:W-:-:S04]  /*0190*/  UISETP.NE.U32.AND UP0, UPT, UR4, URZ, UPT ;  /* 0x000000ff0400728c */ /* 0x004fc8000bf05070 */
[----:B------:R-:W-:-:S09]  /*01a0*/  UISETP.NE.AND.EX UP0, UPT, UR5, URZ, UPT, UP0 ;  /* 0x000000ff0500728c */ /* 0x000fd2000bf05300 */
[----:B------:R-:W-:Y:S05]  /*01b0*/  BRA.U UP0, `(.L_x_2) ;  /* 0x0000000100287547 */ /* 0x000fea000b800000 */
[----:B------:R-:W2:Y:S02]  /*01c0*/  LDCU.64 UR4, c[0x0][0x9a8] ;  /* 0x00013500ff0477ac */ /* 0x000ea40008000a00 */
[----:B--2---:R-:W-:-:S04]  /*01d0*/  UISETP.NE.U32.AND UP0, UPT, UR4, URZ, UPT ;  /* 0x000000ff0400728c */ /* 0x004fc8000bf05070 */
[----:B------:R-:W-:-:S09]  /*01e0*/  UISETP.NE.AND.EX UP0, UPT, UR5, URZ, UPT, UP0 ;  /* 0x000000ff0500728c */ /* 0x000fd2000bf05300 */
[----:B------:R-:W-:Y:S05]  /*01f0*/  BRA.U !UP0, `(.L_x_3) ;  /* 0x0000000108107547 */ /* 0x000fea000b800000 */
[----:B------:R-:W2:Y:S01]  /*0200*/  LDC.64 R24, c[0x0][0x9a8] ;  /* 0x00026a00ff187b82 */ /* 0x000ea20000000a00 */
[----:B------:R-:W2:Y:S02]  /*0210*/  LDCU.64 UR4, c[0x0][0x358] ;  /* 0x00006b00ff0477ac */ /* 0x000ea40008000a00 */
[----:B--2---:R2:W5:Y:S01]  /*0220*/  LDG.E R24, desc[UR4][R24.64] ;  /* 0x0000000418187981 */ /* 0x004562000c1e1900 */
[----:B------:R-:W-:Y:S05]  /*0230*/  BRA `(.L_x_2) ;  /* 0x0000000000087947 */ /* 0x000fea0003800000 */
.L_x_3:
[----:B------:R-:W2:Y:S02]  /*0240*/  LDCU UR4, c[0x0][0x9a0] ;  /* 0x00013400ff0477ac */ /* 0x000ea40008000800 */
[----:B--2---:R-:W-:Y:S02]  /*0250*/  MOV R24, UR4 ;  /* 0x0000000400187c02 */ /* 0x004fe40008000f00 */
.L_x_2:
[----:B-1----:R-:W1:Y:S01]  /*0260*/  LDC.64 R4, c[0x0][0x988] ;  /* 0x00026200ff047b82 */ /* 0x002e620000000a00 */
[----:B------:R-:W-:Y:S01]  /*0270*/  IMAD.U32 R0, RZ, RZ, UR15 ;  /* 0x0000000fff007e24 */ /* 0x000fe2000f8e00ff */
[----:B------:R-:W-:Y:S01]  /*0280*/  ISETP.EQ.U32.AND P4, PT, R2, RZ, PT ;  /* 0x000000ff0200720c */ /* 0x000fe20003f82070 */
[----:B------:R-:W-:Y:S03]  /*0290*/  BSSY.RECONVERGENT B0, `(.L_x_4) ;  /* 0x0000012000007945 */ /* 0x000fe60003800200 */
[----:B------:R-:W-:Y:S02]  /*02a0*/  ISETP.NE.OR P1, PT, R0, 0x1, !P2 ;  /* 0x000000010000780c */ /* 0x000fe40005725670 */
[----:B-1----:R-:W-:-:S04]  /*02b0*/  ISETP.NE.U32.AND P0, PT, R4, RZ, PT ;  /* 0x000000ff0400720c */ /* 0x002fc80003f05070 */
[----:B------:R-:W-:-:S13]  /*02c0*/  ISETP.NE.AND.EX P0, PT, R5, RZ, PT, P0 ;  /* 0x000000ff0500720c */ /* 0x000fda0003f05300 */
[----:B------:R-:W-:Y:S01]  /*02d0*/  VOTEU.ANY UP3, P0 ;  /* 0x0000000000ff7886 */ /* 0x000fe20000060100 */
[----:B------:R-:W-:Y:S02]  /*02e0*/  PLOP3.LUT P3, PT, PT, PT, UP3, 0x80, 0x8 ;  /* 0x000000000008781c */ /* 0x000fe40003f6f038 */
[----:B------:R-:W-:Y:S02]  /*02f0*/  ISETP.NE.OR P0, PT, R0, 0x3, !P2 ;  /* 0x000000030000780c */ /* 0x000fe40005705670 */
[----:B------:R-:W-:-:S04]  /*0300*/  ISETP.EQ.OR.EX P5, PT, R3, RZ, !P3, P4 ;  /* 0x000000ff0300720c */ /* 0x000fc80005fa2740 */
[----:B------:R-:W-:Y:S01]  /*0310*/  P2R R73, PR, RZ, 0x20 ;  /* 0x00000020ff497803 */ /* 0x000fe20000000000 */
[----:B------:R-:W-:Y:S05]  /*0320*/  @P1 BRA `(.L_x_5) ;  /* 0x0000000000201947 */ /* 0x000fea0003800000 */
[----:B------:R-:W1:Y:S02]  /*0330*/  LDCU.64 UR4, c[0x0][0x348] ;  /* 0x00006900ff0477ac */ /* 0x000e640008000a00 */
[----:B-1----:R-:W-:Y:S02]  /*0340*/  UIADD3 UR6, UP1, UPT, UR4, 0x80, URZ ;  /* 0x0000008004067890 */ /* 0x002fe4000ff3e0ff */
[----:B------:R-:W-:Y:S02]  /*0350*/  UIADD3 UR4, UP0, UPT, UR4, 0x200, URZ ;  /* 0x0000020004047890 */ /* 0x000fe4000ff1e0ff */
[----:B------:R-:W-:Y:S02]  /*0360*/  UIADD3.X UR7, UPT, UPT, URZ, UR5, URZ, UP1, !UPT ;  /* 0x00000005ff077290 */ /* 0x000fe40008ffe4ff */
[----:B------:R-:W-:-:S07]  /*0370*/  UIADD3.X UR5, UPT, UPT, URZ, UR5, URZ, UP0, !UPT ;  /* 0x00000005ff057290 */ /* 0x000fce00087fe4ff */
[----:B------:R1:W-:Y:S02]  /*0380*/  UTMACCTL.PF [UR6] ;  /* 0x00000000060079b9 */ /* 0x0003e40008040000 */
[----:B------:R1:W-:Y:S02]  /*0390*/  UTMACCTL.PF [UR4] ;  /* 0x00000000040079b9 */ /* 0x0003e40008040000 */
[----:B-1----:R-:W-:Y:S01]  /*03a0*/  NOP ;  /* 0x0000000000007918 */ /* 0x002fe20000000000 */
.L_x_5:
[----:B------:R-:W-:Y:S05]  /*03b0*/  BSYNC.RECONVERGENT B0 ;  /* 0x0000000000007941 */ /* 0x000fea0003800200 */
.L_x_4:
[----:B------:R-:W-:Y:S04]  /*03c0*/  BSSY.RECONVERGENT B0, `(.L_x_6) ;  /* 0x000000a000007945 */ /* 0x000fe80003800200 */
        /* <DEDUP_REMOVED lines=9> */
.L_x_7:
[----:B------:R-:W-:Y:S05]  /*0460*/  BSYNC.RECONVERGENT B0 ;  /* 0x0000000000007941 */ /* 0x000fea0003800200 */
.L_x_6:
[----:B------:R-:W-:Y:S01]  /*0470*/  UPLOP3.LUT UP2, UPT, UPT, UPT, UPT, 0x80, 0x8 ;  /* 0x000000000008789c */ /* 0x000fe20003f4f070 */
[----:B------:R-:W-:Y:S10]  /*0480*/  @!P5 BRA `(.L_x_8) ;  /* 0x000000000024d947 */ /* 0x000ff40003800000 */
[----:B------:R-:W-:Y:S01]  /*0490*/  ISETP.NE.U32.AND P1, PT, R2, RZ, PT ;  /* 0x000000ff0200720c */ /* 0x000fe20003f25070 */
[----:B------:R-:W-:Y:S01]  /*04a0*/  USEL UR4, URZ, 0xffffffff, UP3 ;  /* 0xffffffffff047887 */ /* 0x000fe20009800000 */
[----:B-----5:R-:W-:Y:S02]  /*04b0*/  FSETP.NEU.AND P0, PT, R27, RZ, PT ;  /* 0x000000ff1b00720b */ /* 0x020fe40003f0d000 */
[----:B------:R-:W-:-:S11]  /*04c0*/  ISETP.NE.AND.EX P1, PT, R3, RZ, PT, P1 ;  /* 0x000000ff0300720c */ /* 0x000fd60003f25310 */
[----:B------:R-:W-:Y:S02]  /*04d0*/  VOTEU.ANY UP0, P0 ;  /* 0x0000000000ff7886 */ /* 0x000fe40000000100 */
[----:B------:R-:W-:-:S05]  /*04e0*/  VOTEU.ANY UP1, P1 ;  /* 0x0000000000ff7886 */ /* 0x000fca0000820100 */
[----:B------:R-:W-:-:S04]  /*04f0*/  @!UP1 USEL UR4, URZ, 0xffffffff, UP0 ;  /* 0xffffffffff049887 */ /* 0x000fc80008000000 */
[----:B------:R-:W-:-:S04]  /*0500*/  ULOP3.LUT UR4, UR4, 0x1, URZ, 0xc0, !UPT ;  /* 0x0000000104047892 */ /* 0x000fc8000f8ec0ff */
[----:B------:R-:W-:-:S11]  /*0510*/  UISETP.NE.U32.AND UP2, UPT, UR4, 0x1, UPT ;  /* 0x000000010400788c */ /* 0x000fd6000bf45070 */
.L_x_8:
[----:B------:R-:W1:Y:S01]  /*0520*/  SHFL.IDX PT, R2, R64, RZ, 0x1f ;  /* 0x00001fff40027589 */ /* 0x000e6200000e0000 */
[----:B------:R-:W-:-:S04]  /*0530*/  UISETP.NE.AND UP0, UPT, UR15, 0x2, UPT ;  /* 0x000000020f00788c */ /* 0x000fc8000bf05270 */
[----:B------:R-:W-:Y:S01]  /*0540*/  USEL UR46, URZ, 0x1, UP0 ;  /* 0x00000001ff2e7887 */ /* 0x000fe20008000000 */
[----:B-1----:R-:W-:-:S13]  /*0550*/  ISETP.NE.AND P0, PT, R2, RZ, PT ;  /* 0x000000ff0200720c */ /* 0x002fda0003f05270 */
[----:B------:R-:W-:Y:S05]  /*0560*/  @P0 BRA `(.L_x_9) ;  /* 0x0000000000580947 */ /* 0x000fea0003800000 */
[----:B------:R-:W1:Y:S01]  /*0570*/  S2UR UR4, SR_CgaCtaId ;  /* 0x00000000000479c3 */ /* 0x000e620000008800 */
[----:B------:R-:W-:Y:S01]  /*0580*/  UMOV UR5, 0x400 ;  /* 0x0000040000057882 */ /* 0x000fe20000000000 */
[----:B------:R-:W-:Y:S01]  /*0590*/  UMOV UR6, 0x1 ;  /* 0x0000000100067882 */ /* 0x000fe20000000000 */
[----:B------:R-:W-:Y:S01]  /*05a0*/  ELECT P0, URZ, PT ;  /* 0x0000000000ff782f */ /* 0x000fe20003800000 */
[----:B------:R-:W-:-:S04]  /*05b0*/  UIADD3 UR6, UPT, UPT, -UR6, 0x100000, URZ ;  /* 0x0010000006067890 */ /* 0x000fc8000fffe1ff */
[----:B------:R-:W-:Y:S02]  /*05c0*/  USHF.L.U32 UR7, UR6, 0xb, URZ ;  /* 0x0000000b06077899 */ /* 0x000fe400080006ff */
[----:B------:R-:W-:Y:S02]  /*05d0*/  USHF.L.U32 UR6, UR6, 0x1, URZ ;  /* 0x0000000106067899 */ /* 0x000fe400080006ff */
[----:B-1----:R-:W-:Y:S01]  /*05e0*/  ULEA UR4, UR4, UR5, 0x18 ;  /* 0x0000000504047291 */ /* 0x002fe2000f8ec0ff */
[----:B------:R-:W1:Y:S11]  /*05f0*/  FENCE.VIEW.ASYNC.S ;  /* 0x00000000000073c6 */ /* 0x000e760000000000 */
[----:B-1----:R1:W3:Y:S01]  /*0600*/  SYNCS.EXCH.64 URZ, [UR4], UR6 ;  /* 0x0000000604ff75b2 */ /* 0x0022e20008000100 */
[----:B------:R1:W4:Y:S01]  /*0610*/  SYNCS.EXCH.64 URZ, [UR4+0x30], UR6 ;  /* 0x0000300604ff75b2 */ /* 0x0003220008000100 */
[----:B------:R1:W1:Y:S01]  /*0620*/  SYNCS.EXCH.64 URZ, [UR4+0x8], UR6 ;  /* 0x0000080604ff75b2 */ /* 0x0002620008000100 */
        /* <DEDUP_REMOVED lines=9> */
[----:B------:R-:W-:Y:S01]  /*06c0*/  NOP ;  /* 0x0000000000007918 */ /* 0x000fe20000000000 */
.L_x_9:
[----:B------:R-:W2:Y:S01]  /*06d0*/  SHFL.IDX PT, R2, R64, RZ, 0x1f ;  /* 0x00001fff40027589 */ /* 0x000ea200000e0000 */
[----:B------:R-:W-:Y:S01]  /*06e0*/  NOP ;  /* 0x0000000000007918 */ /* 0x000fe20000000000 */
[----:B--2---:R-:W-:-:S13]  /*06f0*/  ISETP.NE.AND P0, PT, R2, 0x1, PT ;  /* 0x000000010200780c */ /* 0x004fda0003f05270 */
[----:B------:R-:W-:Y:S05]  /*0700*/  @P0 BRA `(.L_x_10) ;  /* 0x0000000000500947 */ /* 0x000fea0003800000 */
[----:B-1----:R-:W1:Y:S01]  /*0710*/  S2UR UR4, SR_CgaCtaId ;  /* 0x00000000000479c3 */ /* 0x002e620000008800 */
[----:B------:R-:W-:Y:S01]  /*0720*/  UMOV UR5, 0x400 ;  /* 0x0000040000057882 */ /* 0x000fe20000000000 */
[----:B------:R-:W-:Y:S01]  /*0730*/  UMOV UR8, 0x20 ;  /* 0x0000002000087882 */ /* 0x000fe20000000000 */
[----:B------:R-:W-:Y:S01]  /*0740*/  UMOV UR6, 0x80 ;  /* 0x0000008000067882 */ /* 0x000fe20000000000 */
[----:B------:R-:W-:-:S04]  /*0750*/  UIADD3 UR8, UPT, UPT, -UR8, 0x100000, URZ ;  /* 0x0010000008087890 */ /* 0x000fc8000fffe1ff */
[----:B------:R-:W-:Y:S02]  /*0760*/  USHF.L.U32 UR9, UR8, 0xb, URZ ;  /* 0x0000000b08097899 */ /* 0x000fe400080006ff */
[----:B------:R-:W-:Y:S02]  /*0770*/  USHF.L.U32 UR8, UR8, 0x1, URZ ;  /* 0x0000000108087899 */ /* 0x000fe400080006ff */
[----:B------:R-:W-:-:S04]  /*0780*/  UIADD3 UR6, UPT, UPT, -UR6, 0x100000, URZ ;  /* 0x0010000006067890 */ /* 0x000fc8000fffe1ff */
[----:B------:R-:W-:Y:S02]  /*0790*/  USHF.L.U32 UR7, UR6, 0xb, URZ ;  /* 0x0000000b06077899 */ /* 0x000fe400080006ff */
[----:B------:R-:W-:Y:S01]  /*07a0*/  USHF.L.U32 UR6, UR6, 0x1, URZ ;  /* 0x0000000106067899 */ /* 0x000fe200080006ff */
[----:B------:R-:W-:Y:S01]  /*07b0*/  ELECT P0, URZ, PT ;  /* 0x0000000000ff782f */ /* 0x000fe20003800000 */
[----:B-1----:R-:W-:Y:S01]  /*07c0*/  ULEA UR4, UR4, UR5, 0x18 ;  /* 0x0000000504047291 */ /* 0x002fe2000f8ec0ff */
[----:B------:R-:W1:Y:S11]  /*07d0*/  FENCE.VIEW.ASYNC.S ;  /* 0x00000000000073c6 */ /* 0x000e760000000000 */
[----:B-1----:R2:W1:Y:S01]  /*07e0*/  SYNCS.EXCH.64 URZ, [UR4+0x60], UR8 ;  /* 0x0000600804ff75b2 */ /* 0x0024620008000100 */
[----:B------:R2:W1:Y:S01]  /*07f0*/  SYNCS.EXCH.64 URZ, [UR4+0x78], UR6 ;  /* 0x0000780604ff75b2 */ /* 0x0004620008000100 */
[----:B------:R2:W1:Y:S01]  /*0800*/  SYNCS.EXCH.64 URZ, [UR4+0x68], UR8 ;  /* 0x0000680804ff75b2 */ /* 0x0004620008000100 */
[----:B------:R2:W1:Y:S01]  /*0810*/  SYNCS.EXCH.64 URZ, [UR4+0x80], UR6 ;  /* 0x0000800604ff75b2 */ /* 0x0004620008000100 */
[----:B------:R2:W1:Y:S01]  /*0820*/  SYNCS.EXCH.64 URZ, [UR4+0x70], UR8 ;  /* 0x0000700804ff75b2 */ /* 0x0004620008000100 */
[----:B------:R2:W1:Y:S02]  /*0830*/  SYNCS.EXCH.64 URZ, [UR4+0x88], UR6 ;  /* 0x0000880604ff75b2 */ /* 0x0004640008000100 */
[----:B--2---:R-:W-:Y:S01]  /*0840*/  NOP ;  /* 0x0000000000007918 */ /* 0x004fe20000000000 */
.L_x_10:
[----:B------:R-:W2:Y:S01]  /*0850*/  SHFL.IDX PT, R2, R64, RZ, 0x1f ;  /* 0x00001fff40027589 */ /* 0x000ea200000e0000 */
[----:B------:R-:W-:Y:S01]  /*0860*/  NOP ;  /* 0x0000000000007918 */ /* 0x000fe20000000000 */
[----:B--2---:R-:W-:-:S13]  /*0870*/  ISETP.NE.AND P0, PT, R2, 0x3, PT ;  /* 0x000000030200780c */ /* 0x004fda0003f05270 */
[----:B------:R-:W-:Y:S05]  /*0880*/  @P0 BRA `(.L_x_11) ;  /* 0x0000000000300947 */ /* 0x000fea0003800000 */
[----:B-1----:R-:W1:Y:S01]  /*0890*/  S2UR UR4, SR_CgaCtaId ;  /* 0x00000000000479c3 */ /* 0x002e620000008800 */
[----:B------:R-:W-:Y:S01]  /*08a0*/  UMOV UR6, 0x400 ;  /* 0x0000040000067882 */ /* 0x000fe20000000000 */
[----:B------:R-:W-:Y:S01]  /*08b0*/  UMOV UR5, 0x20 ;  /* 0x0000002000057882 */ /* 0x000fe20000000000 */
[----:B------:R-:W-:Y:S01]  /*08c0*/  ELECT P0, URZ, PT ;  /* 0x0000000000ff782f */ /* 0x000fe20003800000 */
[----:B-1----:R-:W-:Y:S02]  /*08d0*/  ULEA UR6, UR4, UR6, 0x18 ;  /* 0x0000000604067291 */ /* 0x002fe4000f8ec0ff */
[----:B------:R-:W-:-:S04]  /*08e0*/  UIADD3 UR4, UPT, UPT, -UR5, 0x100000, URZ ;  /* 0x0010000005047890 */ /* 0x000fc8000fffe1ff */
[----:B------:R-:W-:Y:S02]  /*08f0*/  USHF.L.U32 UR5, UR4, 0xb, URZ ;  /* 0x0000000b04057899 */ /* 0x000fe400080006ff */
[----:B------:R-:W-:Y:S01]  /*0900*/  USHF.L.U32 UR4, UR4, 0x1, URZ ;  /* 0x0000000104047899 */ /* 0x000fe200080006ff */
[----:B------:R-:W1:Y:S11]  /*0910*/  FENCE.VIEW.ASYNC.S ;  /* 0x00000000000073c6 */ /* 0x000e760000000000 */
[----:B-1----:R2:W1:Y:S01]  /*0920*/  SYNCS.EXCH.64 URZ, [UR6+0x90], UR4 ;  /* 0x0000900406ff75b2 */ /* 0x0024620008000100 */
[----:B------:R2:W1:Y:S02]  /*0930*/  SYNCS.EXCH.64 URZ, [UR6+0x98], UR4 ;  /* 0x0000980406ff75b2 */ /* 0x0004640008000100 */
[----:B--2---:R-:W-:Y:S01]  /*0940*/  NOP ;  /* 0x0000000000007918 */ /* 0x004fe20000000000 */
.L_x_11:
[----:B------:R-:W2:Y:S01]  /*0950*/  SHFL.IDX PT, R2, R64, RZ, 0x1f ;  /* 0x00001fff40027589 */ /* 0x000ea200000e0000 */
[----:B------:R-:W-:Y:S01]  /*0960*/  NOP ;  /* 0x0000000000007918 */ /* 0x000fe20000000000 */
[----:B--2---:R-:W-:-:S13]  /*0970*/  ISETP.NE.AND P0, PT, R2, 0x4, PT ;  /* 0x000000040200780c */ /* 0x004fda0003f05270 */
[----:B------:R-:W-:Y:S05]  /*0980*/  @P0 BRA `(.L_x_12) ;  /* 0x0000000000440947 */ /* 0x000fea0003800000 */
[----:B-1----:R-:W1:Y:S01]  /*0990*/  S2UR UR6, SR_CgaCtaId ;  /* 0x00000000000679c3 */ /* 0x002e620000008800 */
[----:B------:R-:W-:Y:S01]  /*09a0*/  UMOV UR4, 0x100 ;  /* 0x0000010000047882 */ /* 0x000fe20000000000 */
[----:B------:R-:W-:Y:S01]  /*09b0*/  UMOV UR5, 0x400 ;  /* 0x0000040000057882 */ /* 0x000fe20000000000 */
[----:B------:R-:W-:Y:S01]  /*09c0*/  USEL UR4, UR4, 0xe0, UP2 ;  /* 0x000000e004047887 */ /* 0x000fe20009000000 */
[----:B------:R-:W-:Y:S01]  /*09d0*/  UMOV UR8, 0x1 ;  /* 0x0000000100087882 */ /* 0x000fe20000000000 */
[----:B------:R-:W-:Y:S01]  /*09e0*/  ELECT P0, URZ, PT ;  /* 0x0000000000ff782f */ /* 0x000fe20003800000 */
[----:B------:R-:W-:-:S04]  /*09f0*/  UIADD3 UR8, UPT, UPT, -UR8, 0x100000, URZ ;  /* 0x0010000008087890 */ /* 0x000fc8000fffe1ff */
[----:B------:R-:W-:Y:S02]  /*0a00*/  USHF.L.U32 UR9, UR8, 0xb, URZ ;  /* 0x0000000b08097899 */ /* 0x000fe400080006ff */
[----:B------:R-:W-:Y:S02]  /*0a10*/  USHF.L.U32 UR8, UR8, 0x1, URZ ;  /* 0x0000000108087899 */ /* 0x000fe400080006ff */
[----:B-1----:R-:W-:Y:S02]  /*0a20*/  ULEA UR6, UR6, UR5, 0x18 ;  /* 0x0000000506067291 */ /* 0x002fe4000f8ec0ff */
[----:B------:R-:W-:-:S04]  /*0a30*/  UIADD3 UR4, UPT, UPT, -UR4, 0x100000, URZ ;  /* 0x0010000004047890 */ /* 0x000fc8000fffe1ff */
[----:B------:R-:W-:Y:S02]  /*0a40*/  USHF.L.U32 UR5, UR4, 0xb, URZ ;  /* 0x0000000b04057899 */ /* 0x000fe400080006ff */
[----:B------:R-:W-:Y:S01]  /*0a50*/  USHF.L.U32 UR4, UR4, 0x1, URZ ;  /* 0x0000000104047899 */ /* 0x000fe200080006ff */
[----:B------:R-:W1:Y:S03]  /*0a60*/  FENCE.VIEW.ASYNC.S ;  /* 0x00000000000073c6 */ /* 0x000e660000000000 */
[----:B-1----:R2:W1:Y:S08]  /*0a70*/  SYNCS.EXCH.64 URZ, [UR6+0xa0], UR8 ;  /* 0x0000a00806ff75b2 */ /* 0x0024700008000100 */
[----:B------:R2:W1:Y:S02]  /*0a80*/  SYNCS.EXCH.64 URZ, [UR6+0xa8], UR4 ;  /* 0x0000a80406ff75b2 */ /* 0x0004640008000100 */
[----:B--2---:R-:W-:Y:S01]  /*0a90*/  NOP ;  /* 0x0000000000007918 */ /* 0x004fe20000000000 */
.L_x_12:
[----:B------:R-:W2:Y:S01]  /*0aa0*/  SHFL.IDX PT, R2, R64, RZ, 0x1f ;  /* 0x00001fff40027589 */ /* 0x000ea200000e0000 */
[----:B------:R-:W1:Y:S01]  /*0ab0*/  S2UR UR51, SR_CTAID.X ;  /* 0x00000000003379c3 */ /* 0x000e620000002500 */
[----:B------:R-:W-:-:S07]  /*0ac0*/  NOP ;  /* 0x0000000000007918 */ /* 0x000fce0000000000 */
[----:B------:R-:W1:Y:S01]  /*0ad0*/  S2UR UR22, SR_CTAID.Y ;  /* 0x00000000001679c3 */ /* 0x000e620000002600 */
[----:B--2---:R-:W-:-:S13]  /*0ae0*/  ISETP.NE.AND P0, PT, R2, 0x5, PT ;  /* 0x000000050200780c */ /* 0x004fda0003f05270 */
[----:B-1----:R-:W-:Y:S05]  /*0af0*/  @P0 BRA `(.L_x_13) ;  /* 0x0000000000480947 */ /* 0x002fea0003800000 */
[----:B------:R-:W1:Y:S01]  /*0b00*/  S2UR UR4, SR_CgaCtaId ;  /* 0x00000000000479c3 */ /* 0x000e620000008800 */
        /* <DEDUP_REMOVED lines=12> */
[----:B-1----:R1:W2:Y:S01]  /*0bd0*/  SYNCS.EXCH.64 URZ, [UR4+0xb0], UR8 ;  /* 0x0000b00804ff75b2 */ /* 0x0022a20008000100 */
[----:B------:R1:W1:Y:S01]  /*0be0*/  SYNCS.EXCH.64 URZ, [UR4+0xc0], UR6 ;  /* 0x0000c00604ff75b2 */ /* 0x0002620008000100 */
[----:B------:R1:W1:Y:S01]  /*0bf0*/  SYNCS.EXCH.64 URZ, [UR4+0xb8], UR8 ;  /* 0x0000b80804ff75b2 */ /* 0x0002620008000100 */
[----:B------:R1:W1:Y:S01]  /*0c00*/  SYNCS.EXCH.64 URZ, [UR4+0xc8], UR6 ;  /* 0x0000c80604ff75b2 */ /* 0x0002620008000100 */
[----:B------:R-:W-:Y:S01]  /*0c10*/  NOP ;  /* 0x0000000000007918 */ /* 0x000fe20000000000 */
.L_x_13:
[----:B------:R-:W-:-:S05]  /*0c20*/  CS2R.32 R57, SR_CgaSize ;  /* 0x0000000000397805 */ /* 0x000fca0000008a00 */
[----:B------:R-:W-:-:S05]  /*0c30*/  IMAD R57, R57, -0xa0, RZ ;  /* 0xffffff6039397824 */ /* 0x000fca00078e02ff */
[----:B------:R-:W-:-:S14]  /*0c40*/  R2UR UR5, R57 ;  /* 0x00000000390572ca */ /* 0x000fdc00000e0000 */
[----:B------:R-:W3:Y:S01]  /*0c50*/  LDCU UR5, c[0x0][UR5+0x2b0] ;  /* 0x00005600050577ac */ /* 0x000ee20008000800 */
[----:B------:R-:W-:Y:S02]  /*0c60*/  I2FP.F32.U32 R5, UR51 ;  /* 0x0000003300057c45 */ /* 0x000fe40008201000 */
[----:B------:R-:W-:-:S05]  /*0c70*/  CS2R.32 R2, SR_CgaSize ;  /* 0x0000000000027805 */ /* 0x000fca0000008a00 */
[----:B------:R-:W-:-:S06]  /*0c80*/  IMAD R2, R2, -0xa0, RZ ;  /* 0xffffff6002027824 */ /* 0x000fcc00078e02ff */
[----:B------:R-:W4:Y:S01]  /*0c90*/  LDC R2, c[0x0][R2+0x2a0] ;  /* 0x0000a80002027b82 */ /* 0x000f220000000800 */
[----:B------:R-:W-:Y:S02]  /*0ca0*/  I2FP.F32.U32 R4, UR22 ;  /* 0x0000001600047c45 */ /* 0x000fe40008201000 */
[----:B------:R-:W-:-:S05]  /*0cb0*/  CS2R.32 R57, SR_CgaSize ;  /* 0x0000000000397805 */ /* 0x000fca0000008a00 */
[----:B------:R-:W-:-:S05]  /*0cc0*/  IMAD R57, R57, -0xa0, RZ ;  /* 0xffffff6039397824 */ /* 0x000fca00078e02ff */
[----:B-1----:R-:W-:-:S14]  /*0cd0*/  R2UR UR4, R57 ;  /* 0x00000000390472ca */ /* 0x002fdc00000e0000 */
[----:B------:R-:W1:Y:S01]  /*0ce0*/  LDCU UR4, c[0x0][UR4+0x2b4] ;  /* 0x00005680040477ac */ /* 0x000e620008000800 */
[----:B------:R-:W-:Y:S01]  /*0cf0*/  NOP ;  /* 0x0000000000007918 */ /* 0x000fe20000000000 */
[----:B------:R-:W2:Y:S01]  /*0d00*/  S2R R17, SR_CTAID.Z ;  /* 0x0000000000117919 */ /* 0x000ea20000002700 */
[----:B------:R-:W4:Y:S01]  /*0d10*/  LDCU UR18, c[0x0][0xc24] ;  /* 0x00018480ff1277ac */ /* 0x000f220008000800 */
[----:B------:R-:W-:-:S05]  /*0d20*/  CS2R.32 R3, SR_CgaSize ;  /* 0x0000000000037805 */ /* 0x000fca0000008a00 */
[----:B------:R-:W-:-:S06]  /*0d30*/  IMAD R3, R3, -0xa0, RZ ;  /* 0xffffff6003037824 */ /* 0x000fcc00078e02ff */
[----:B------:R-:W2:Y:S01]  /*0d40*/  LDC R3, c[0x0][R3+0x2a4] ;  /* 0x0000a90003037b82 */ /* 0x000ea20000000800 */
[----:B---3--:R-:W-:Y:S01]  /*0d50*/  FMUL R5, R5, UR5 ;  /* 0x0000000505057c20 */ /* 0x008fe20008400000 */
[----:B-1----:R-:W-:-:S03]  /*0d60*/  FMUL R4, R4, UR4 ;  /* 0x0000000404047c20 */ /* 0x002fc60008400000 */
[----:B------:R-:W1:Y:S01]  /*0d70*/  F2I.U32.TRUNC.NTZ R57, R5 ;  /* 0x0000000500397305 */ /* 0x000e62000020f000 */
[----:B----4-:R-:W-:-:S07]  /*0d80*/  UISETP.GE.AND UP0, UPT, UR18, 0x1, UPT ;  /* 0x000000011200788c */ /* 0x010fce000bf06270 */
[----:B------:R-:W3:Y:S01]  /*0d90*/  F2I.U32.TRUNC.NTZ R56, R4 ;  /* 0x0000000400387305 */ /* 0x000ee2000020f000 */
[----:B-1----:R-:W-:-:S05]  /*0da0*/  IADD3 R57, PT, PT, -R57, RZ, RZ ;  /* 0x000000ff39397210 */ /* 0x002fca0007ffe1ff */
[----:B------:R-:W-:Y:S01]  /*0db0*/  IMAD R57, R2, R57, UR51 ;  /* 0x0000003302397e24 */ /* 0x000fe2000f8e0239 */
[----:B---3--:R-:W-:-:S05]  /*0dc0*/  IADD3 R56, PT, PT, -R56, RZ, RZ ;  /* 0x000000ff38387210 */ /* 0x008fca0007ffe1ff */
[----:B--2---:R-:W-:Y:S01]  /*0dd0*/  IMAD R56, R3, R56, UR22 ;  /* 0x0000001603387e24 */ /* 0x004fe2000f8e0238 */
[----:B------:R-:W-:Y:S06]  /*0de0*/  BAR.SYNC.DEFER_BLOCKING 0x0 ;  /* 0x0000000000007b1d */ /* 0x000fec0000010000 */
[----:B------:R-:W-:Y:S05]  /*0df0*/  BRA.U !UP0, `(.L_x_14) ;  /* 0x0000000108d47547 */ /* 0x000fea000b800000 */
[----:B------:R-:W1:Y:S01]  /*0e00*/  LDCU.128 UR24, c[0x0][0xc10] ;  /* 0x00018200ff1877ac */ /* 0x000e620008000c00 */
[----:B------:R-:W2:Y:S01]  /*0e10*/  LDCU UR14, c[0x0][0x370] ;  /* 0x00006e00ff0e77ac */ /* 0x000ea20008000800 */
[----:B------:R-:W3:Y:S01]  /*0e20*/  LDCU UR6, c[0x0][0x374] ;  /* 0x00006e80ff0677ac */ /* 0x000ee20008000800 */
[----:B------:R-:W4:Y:S01]  /*0e30*/  LDCU UR19, c[0x0][0xc0c] ;  /* 0x00018180ff1377ac */ /* 0x000f220008000800 */
[----:B------:R-:W4:Y:S01]  /*0e40*/  LDCU UR20, c[0x0][0xc20] ;  /* 0x00018400ff1477ac */ /* 0x000f220008000800 */
[----:B------:R-:W4:Y:S01]  /*0e50*/  LDCU.64 UR16, c[0x0][0xc28] ;  /* 0x00018500ff1077ac */ /* 0x000f220008000a00 */
[----:B-1----:R-:W-:Y:S02]  /*0e60*/  UISETP.NE.AND UP0, UPT, UR26, 0x1, UPT ;  /* 0x000000011a00788c */ /* 0x002fe4000bf05270 */
[----:B---3--:R-:W-:Y:S02]  /*0e70*/  UIMAD.WIDE.U32 UR4, UR6, UR27, URZ ;  /* 0x0000001b060472a5 */ /* 0x008fe4000f8e00ff */
[----:B--2---:R-:W-:-:S02]  /*0e80*/  UIMAD.WIDE.U32 UR8, UR14, UR24, URZ ;  /* 0x000000180e0872a5 */ /* 0x004fc4000f8e00ff */
[----:B----4-:R-:W-:Y:S02]  /*0e90*/  UISETP.NE.AND UP1, UPT, UR19, 0x1, UPT ;  /* 0x000000011300788c */ /* 0x010fe4000bf25270 */
[----:B------:R-:W-:Y:S01]  /*0ea0*/  UISETP.NE.AND UP4, UPT, UR18, 0x1, UPT ;  /* 0x000000011200788c */ /* 0x000fe2000bf85270 */
[----:B------:R-:W-:Y:S01]  /*0eb0*/  UMOV UR4, UR5 ;  /* 0x0000000500047c82 */ /* 0x000fe20008000000 */
[----:B------:R-:W-:Y:S02]  /*0ec0*/  UIMAD.WIDE.U32 UR10, UR22, UR27, URZ ;  /* 0x0000001b160a72a5 */ /* 0x000fe4000f8e00ff */
[----:B------:R-:W-:Y:S02]  /*0ed0*/  @UP0 USHF.R.U32.HI UR6, URZ, UR20, UR4 ;  /* 0x00000014ff060299 */ /* 0x000fe40008011604 */
[----:B------:R-:W-:Y:S01]  /*0ee0*/  UIMAD.WIDE.U32 UR12, UR51, UR24, URZ ;  /* 0x00000018330c72a5 */ /* 0x000fe2000f8e00ff */
[----:B------:R-:W-:Y:S02]  /*0ef0*/  UMOV UR4, UR9 ;  /* 0x0000000900047c82 */ /* 0x000fe40008000000 */
[----:B------:R-:W-:Y:S01]  /*0f00*/  UMOV UR7, UR11 ;  /* 0x0000000b00077c82 */ /* 0x000fe20008000000 */
[----:B------:R-:W-:-:S02]  /*0f10*/  @UP1 USHF.R.U32.HI UR14, URZ, UR25, UR4 ;  /* 0x00000019ff0e1299 */ /* 0x000fc40008011604 */
[----:B------:R-:W-:Y:S02]  /*0f20*/  UIMAD.WIDE.U32 UR4, UR6, UR16, URZ ;  /* 0x00000010060472a5 */ /* 0x000fe4000f8e00ff */
[----:B------:R-:W-:Y:S02]  /*0f30*/  UIMAD.WIDE.U32 UR8, UR14, UR16, URZ ;  /* 0x000000100e0872a5 */ /* 0x000fe4000f8e00ff */
[----:B------:R-:W-:-:S03]  /*0f40*/  USHF.R.U32.HI UR10, URZ, UR20, UR7 ;  /* 0x00000014ff0a7299 */ /* 0x000fc60008011607 */
[----:B------:R-:W-:Y:S01]  /*0f50*/  UMOV UR4, UR5 ;  /* 0x0000000500047c82 */ /* 0x000fe20008000000 */
[----:B------:R-:W-:Y:S01]  /*0f60*/  UMOV UR7, UR13 ;  /* 0x0000000d00077c82 */ /* 0x000fe20008000000 */
[----:B------:R-:W-:Y:S01]  /*0f70*/  @UP4 USHF.R.U32.HI UR6, URZ, UR17, UR4 ;  /* 0x00000011ff064299 */ /* 0x000fe20008011604 */
[----:B------:R-:W-:Y:S01]  /*0f80*/  UMOV UR5, UR9 ;  /* 0x0000000900057c82 */ /* 0x000fe20008000000 */
[----:B------:R-:W-:Y:S02]  /*0f90*/  USHF.R.U32.HI UR7, URZ, UR25, UR7 ;  /* 0x00000019ff077299 */ /* 0x000fe40008011607 */
[----:B------:R-:W-:Y:S02]  /*0fa0*/  USEL UR4, UR22, UR10, !UP0 ;  /* 0x0000000a16047287 */ /* 0x000fe4000c000000 */
[----:B------:R-:W-:Y:S02]  /*0fb0*/  UIMAD UR6, UR6, UR18, URZ ;  /* 0x00000012060672a4 */ /* 0x000fe4000f8e02ff */
[----:B------:R-:W-:-:S02]  /*0fc0*/  @UP4 USHF.R.U32.HI UR14, URZ, UR17, UR5 ;  /* 0x00000011ff0e4299 */ /* 0x000fc40008011605 */
[----:B------:R-:W-:Y:S02]  /*0fd0*/  USEL UR5, UR51, UR7, !UP1 ;  /* 0x0000000733057287 */ /* 0x000fe4000c800000 */
[----:B------:R-:W-:Y:S02]  /*0fe0*/  UISETP.GE.AND UP0, UPT, UR4, UR6, UPT ;  /* 0x000000060400728c */ /* 0x000fe4000bf06270 */
[----:B------:R-:W-:Y:S02]  /*0ff0*/  UIMAD UR8, UR14, UR18, URZ ;  /* 0x000000120e0872a4 */ /* 0x000fe4000f8e02ff */
[----:B------:R-:W-:Y:S02]  /*1000*/  UIMAD.WIDE.U32 UR6, UR4, UR16, URZ ;  /* 0x00000010040672a5 */ /* 0x000fe4000f8e00ff */
[----:B------:R-:W-:Y:S02]  /*1010*/  UISETP.GE.OR UP0, UPT, UR5, UR8, UP0 ;  /* 0x000000080500728c */ /* 0x000fe40008706670 */
[----:B------:R-:W-:-:S02]  /*1020*/  UIMAD.WIDE.U32 UR8, UR5, UR16, URZ ;  /* 0x00000010050872a5 */ /* 0x000fc4000f8e00ff */
[----:B------:R-:W-:Y:S01]  /*1030*/  UIADD3 UR10, UPT, UPT, -UR4, URZ, URZ ;  /* 0x000000ff040a7290 */ /* 0x000fe2000fffe1ff */
[----:B------:R-:W-:Y:S02]  /*1040*/  UMOV UR6, UR7 ;  /* 0x0000000700067c82 */ /* 0x000fe40008000000 */
[----:B------:R-:W-:Y:S02]  /*1050*/  USHF.R.U32.HI UR6, URZ, UR17, UR6 ;  /* 0x00000011ff067299 */ /* 0x000fe40008011606 */
[----:B------:R-:W-:Y:S02]  /*1060*/  UIMAD UR10, UR26, UR10, UR22 ;  /* 0x0000000a1a0a72a4 */ /* 0x000fe4000f8e0216 */
[----:B------:R-:W-:Y:S01]  /*1070*/  USEL UR6, UR4, UR6, !UP4 ;  /* 0x0000000604067287 */ /* 0x000fe2000e000000 */
[----:B------:R-:W-:Y:S01]  /*1080*/  @!UP0 UMOV UR7, UR9 ;  /* 0x0000000900078c82 */ /* 0x000fe20008000000 */
[----:B------:R-:W-:Y:S02]  /*1090*/  UIADD3 UR9, UPT, UPT, -UR5, URZ, URZ ;  /* 0x000000ff05097290 */ /* 0x000fe4000fffe1ff */
[----:B------:R-:W-:-:S02]  /*10a0*/  @!UP0 USHF.R.U32.HI UR7, URZ, UR17, UR7 ;  /* 0x00000011ff078299 */ /* 0x000fc40008011607 */
[----:B------:R-:W-:Y:S02]  /*10b0*/  UIADD3 UR8, UPT, UPT, -UR6, URZ, URZ ;  /* 0x000000ff06087290 */ /* 0x000fe4000fffe1ff */
[----:B------:R-:W-:Y:S02]  /*10c0*/  @!UP0 USEL UR7, UR5, UR7, !UP4 ;  /* 0x0000000705078287 */ /* 0x000fe4000e000000 */
[----:B------:R-:W-:Y:S02]  /*10d0*/  UIMAD UR8, UR18, UR8, UR4 ;  /* 0x00000008120872a4 */ /* 0x000fe4000f8e0204 */
[----:B------:R-:W-:Y:S02]  /*10e0*/  @!UP0 UIADD3 UR6, UPT, UPT, UR6, -UR7, URZ ;  /* 0x8000000706068290 */ /* 0x000fe4000fffe0ff */
[----:B------:R-:W-:Y:S02]  /*10f0*/  @!UP0 UIMAD UR8, UR8, UR14, UR7 ;  /* 0x0000000e080882a4 */ /* 0x000fe4000f8e0207 */
[----:B------:R-:W-:-:S02]  /*1100*/  @!UP0 UIMAD UR4, UR6, UR18, UR5 ;  /* 0x00000012060482a4 */ /* 0x000fc4000f8e0205 */
[----:B------:R-:W-:Y:S02]  /*1110*/  UIMAD UR6, UR19, UR9, UR51 ;  /* 0x00000009130672a4 */ /* 0x000fe4000f8e0233 */
[----:B------:R-:W-:Y:S01]  /*1120*/  UIMAD UR22, UR4, UR26, UR10 ;  /* 0x0000001a041672a4 */ /* 0x000fe2000f8e020a */
[----:B------:R-:W-:Y:S02]  /*1130*/  @!UP0 UMOV UR5, UR8 ;  /* 0x0000000800058c82 */ /* 0x000fe40008000000 */
[----:B------:R-:W-:-:S12]  /*1140*/  UIMAD UR51, UR5, UR19, UR6 ;  /* 0x00000013053372a4 */ /* 0x000fd8000f8e0206 */
.L_x_14:
[----:B------:R-:W1:Y:S02]  /*1150*/  LDCU UR4, c[0x0][0xc30] ;  /* 0x00018600ff0477ac */ /* 0x000e640008000800 */
[----:B-1----:R-:W-:-:S09]  /*1160*/  UISETP.NE.AND UP0, UPT, UR4, 0x1, UPT ;  /* 0x000000010400788c */ /* 0x002fd2000bf05270 */
[----:B------:R-:W-:Y:S05]  /*1170*/  BRA.U UP0, `(.L_x_15) ;  /* 0x0000000100447547 */ /* 0x000fea000b800000 */
[----:B------:R-:W1:Y:S01]  /*1180*/  LDCU.128 UR8, c[0x0][0xc10] ;  /* 0x00018200ff0877ac */ /* 0x000e620008000c00 */
[----:B------:R-:W2:Y:S01]  /*1190*/  LDCU UR12, c[0x0][0xc0c] ;  /* 0x00018180ff0c77ac */ /* 0x000ea20008000800 */
[----:B------:R-:W3:Y:S01]  /*11a0*/  LDCU UR13, c[0x0][0xc20] ;  /* 0x00018400ff0d77ac */ /* 0x000ee20008000800 */
[----:B-1----:R-:W-:Y:S02]  /*11b0*/  UIMAD.WIDE.U32 UR6, UR51, UR8, URZ ;  /* 0x00000008330672a5 */ /* 0x002fe4000f8e00ff */
[----:B------:R-:W-:Y:S02]  /*11c0*/  UIMAD.WIDE.U32 UR4, UR22, UR11, URZ ;  /* 0x0000000b160472a5 */ /* 0x000fe4000f8e00ff */
[----:B--2---:R-:W-:Y:S02]  /*11d0*/  UISETP.NE.AND UP1, UPT, UR12, 0x1, UPT ;  /* 0x000000010c00788c */ /* 0x004fe4000bf25270 */
[----:B------:R-:W-:Y:S01]  /*11e0*/  UISETP.NE.AND UP0, UPT, UR10, 0x1, UPT ;  /* 0x000000010a00788c */ /* 0x000fe2000bf05270 */
[----:B------:R-:W-:-:S02]  /*11f0*/  UMOV UR6, UR7 ;  /* 0x0000000700067c82 */ /* 0x000fc40008000000 */
[----:B------:R-:W-:Y:S01]  /*1200*/  UMOV UR4, UR5 ;  /* 0x0000000500047c82 */ /* 0x000fe20008000000 */
[----:B------:R-:W-:Y:S02]  /*1210*/  USHF.R.U32.HI UR6, URZ, UR9, UR6 ;  /* 0x00000009ff067299 */ /* 0x000fe40008011606 */
[----:B---3--:R-:W-:Y:S02]  /*1220*/  USHF.R.U32.HI UR4, URZ, UR13, UR4 ;  /* 0x0000000dff047299 */ /* 0x008fe40008011604 */
[----:B------:R-:W-:Y:S02]  /*1230*/  USEL UR5, UR51, UR6, !UP1 ;  /* 0x0000000633057287 */ /* 0x000fe4000c800000 */
[----:B------:R-:W-:-:S04]  /*1240*/  USEL UR4, UR22, UR4, !UP0 ;  /* 0x0000000416047287 */ /* 0x000fc8000c000000 */
[----:B------:R-:W-:Y:S02]  /*1250*/  UIADD3 UR6, UPT, UPT, UR5, -UR4, URZ ;  /* 0x8000000405067290 */ /* 0x000fe4000fffe0ff */
[----:B------:R-:W-:Y:S02]  /*1260*/  UIADD3 UR4, UPT, UPT, -UR5, UR4, URZ ;  /* 0x0000000405047290 */ /* 0x000fe4000fffe1ff */
[----:B------:R-:W-:Y:S02]  /*1270*/  UIMAD UR22, UR6, UR10, UR22 ;  /* 0x0000000a061672a4 */ /* 0x000fe4000f8e0216 */
[----:B------:R-:W-:-:S12]  /*1280*/  UIMAD UR51, UR4, UR12, UR51 ;  /* 0x0000000c043372a4 */ /* 0x000fd8000f8e0233 */
.L_x_15:
[----:B------:R-:W-:Y:S01]  /*1290*/  BAR.SYNC.DEFER_BLOCKING 0x0 ;  /* 0x0000000000007b1d */ /* 0x000fe20000010000 */
[----:B------:R-:W-:Y:S01]  /*12a0*/  UISETP.NE.AND UP0, UPT, UR15, 0x2, UPT ;  /* 0x000000020f00788c */ /* 0x000fe2000bf05270 */
[----:B------:R-:W-:Y:S02]  /*12b0*/  ISETP.NE.OR P2, PT, R0, 0x2, !P2 ;  /* 0x000000020000780c */ /* 0x000fe40005745670 */
[----:B------:R-:W-:Y:S02]  /*12c0*/  LOP3.LUT R0, R62, 0x1f, RZ, 0xc0, !PT ;  /* 0x0000001f3e007812 */ /* 0x000fe400078ec0ff */
[----:B------:R-:W1:Y:S04]  /*12d0*/  LDCU UR39, c[0x0][0xc24] ;  /* 0x00018480ff2777ac */ /* 0x000e680008000800 */
[----:B------:R-:W-:Y:S05]  /*12e0*/  BRA.U UP0, `(.L_x_16) ;  /* 0x00000045002c7547 */ /* 0x000fea000b800000 */
[----:B------:R-:W2:Y:S01]  /*12f0*/  LDCU UR5, c[0x0][0x388] ;  /* 0x00007100ff0577ac */ /* 0x000ea20008000800 */
[----:B------:R-:W-:Y:S01]  /*1300*/  PLOP3.LUT P1, PT, PT, PT, UP2, 0x80, 0x8 ;  /* 0x000000000008781c */ /* 0x000fe20003f2f028 */
[----:B------:R-:W-:Y:S01]  /*1310*/  IMAD.MOV.U32 R4, RZ, RZ, RZ ;  /* 0x000000ffff047224 */ /* 0x000fe200078e00ff */
[----:B------:R-:W-:Y:S01]  /*1320*/  ISETP.EQ.OR P3, PT, R0, RZ, P2 ;  /* 0x000000ff0000720c */ /* 0x000fe20001762670 */
[----:B------:R-:W3:Y:S01]  /*1330*/  LDCU UR8, c[0x0][0x38c] ;  /* 0x00007180ff0877ac */ /* 0x000ee20008000800 */
[----:B------:R-:W-:Y:S01]  /*1340*/  PLOP3.LUT P1, PT, P1, PT, PT, 0x8, 0x80 ;  /* 0x000000000080781c */ /* 0x000fe20000f2e170 */
[----:B------:R-:W4:Y:S01]  /*1350*/  LDCU.64 UR6, c[0x0][0x390] ;  /* 0x00007200ff0677ac */ /* 0x000f220008000a00 */
[----:B------:R-:W-:Y:S01]  /*1360*/  UMOV UR31, 0x1 ;  /* 0x00000001001f7882 */ /* 0x000fe20000000000 */
[----:B------:R-:W-:Y:S01]  /*1370*/  UMOV UR55, URZ ;  /* 0x000000ff00377c82 */ /* 0x000fe20008000000 */
[----:B------:R-:W-:Y:S01]  /*1380*/  UMOV UR47, URZ ;  /* 0x000000ff002f7c82 */ /* 0x000fe20008000000 */
[----:B------:R-:W-:Y:S01]  /*1390*/  UMOV UR76, URZ ;  /* 0x000000ff004c7c82 */ /* 0x000fe20008000000 */
[----:B--2---:R-:W-:-:S04]  /*13a0*/  UIADD3 UR5, UPT, UPT, UR5, 0x3f, URZ ;  /* 0x0000003f05057890 */ /* 0x004fc8000fffe0ff */
[----:B------:R-:W-:-:S04]  /*13b0*/  USHF.R.S32.HI UR4, URZ, 0x1f, UR5 ;  /* 0x0000001fff047899 */ /* 0x000fc80008011405 */
[----:B------:R-:W-:-:S04]  /*13c0*/  ULEA.HI UR4, UR4, UR5, URZ, 0x6 ;  /* 0x0000000504047291 */ /* 0x000fc8000f8f30ff */
[----:B------:R-:W-:-:S04]  /*13d0*/  USHF.R.S32.HI UR4, URZ, 0x6, UR4 ;  /* 0x00000006ff047899 */ /* 0x000fc80008011404 */
[----:B---3--:R-:W-:-:S04]  /*13e0*/  UIMAD UR4, UR4, UR8, URZ ;  /* 0x00000008040472a4 */ /* 0x008fc8000f8e02ff */
[----:B----4-:R-:W-:-:S04]  /*13f0*/  UIMAD UR4, UR4, UR6, URZ ;  /* 0x00000006040472a4 */ /* 0x010fc8000f8e02ff */
[----:B------:R-:W-:Y:S01]  /*1400*/  UIMAD UR9, UR4, UR7, URZ ;  /* 0x00000007040972a4 */ /* 0x000fe2000f8e02ff */
[----:B------:R-:W2:Y:S01]  /*1410*/  LDCU UR7, c[0x0][0x370] ;  /* 0x00006e00ff0777ac */ /* 0x000ea20008000800 */
[----:B------:R-:W3:Y:S04]  /*1420*/  LDCU UR6, c[0x0][0x374] ;  /* 0x00006e80ff0677ac */ /* 0x000ee80008000800 */
[----:B------:R-:W-:Y:S01]  /*1430*/  IMAD.U32 R25, RZ, RZ, UR9 ;  /* 0x00000009ff197e24 */ /* 0x000fe2000f8e00ff */
[----:B------:R-:W-:Y:S02]  /*1440*/  UISETP.NE.AND UP1, UPT, UR9, URZ, UPT ;  /* 0x000000ff0900728c */ /* 0x000fe4000bf25270 */
[----:B------:R-:W-:-:S04]  /*1450*/  UISETP.LT.U32.AND UP0, UPT, UR9, 0x6, UPT ;  /* 0x000000060900788c */ /* 0x000fc8000bf01070 */
[----:B------:R-:W-:-:S04]  /*1460*/  USEL UR4, UR9, 0x6, UP0 ;  /* 0x0000000609047887 */ /* 0x000fc80008000000 */
[----:B------:R-:W-:Y:S01]  /*1470*/  UIADD3 UR5, UPT, UPT, UR4, -0x1, URZ ;  /* 0xffffffff04057890 */ /* 0x000fe2000fffe0ff */
[----:B--2---:R-:W-:Y:S01]  /*1480*/  IMAD.U32 R20, RZ, RZ, UR7 ;  /* 0x00000007ff147e24 */ /* 0x004fe2000f8e00ff */
[----:B------:R-:W-:Y:S01]  /*1490*/  @!UP1 UIADD3 UR5, UPT, UPT, UR4, URZ, URZ ;  /* 0x000000ff04059290 */ /* 0x000fe2000fffe0ff */
[----:B---3--:R-:W-:Y:S01]  /*14a0*/  MOV R19, UR6 ;  /* 0x0000000600137c02 */ /* 0x008fe20008000f00 */
[----:B------:R-:W-:Y:S02]  /*14b0*/  UIADD3 UR6, UPT, UPT, UR9, -UR4, URZ ;  /* 0x8000000409067290 */ /* 0x000fe4000fffe0ff */
[----:B------:R-:W-:-:S04]  /*14c0*/  UIADD3 UR4, UPT, UPT, UR5, 0x1, URZ ;  /* 0x0000000105047890 */ /* 0x000fc8000fffe0ff */
[----:B-----5:R-:W-:Y:S02]  /*14d0*/  IMAD.U32 R24, RZ, RZ, UR6 ;  /* 0x00000006ff187e24 */ /* 0x020fe4000f8e00ff */
[----:B------:R-:W-:-:S07]  /*14e0*/  MOV R18, UR4 ;  /* 0x0000000400127c02 */ /* 0x000fce0008000f00 */
.L_x_32:
[----:B------:R-:W2:Y:S01]  /*14f0*/  S2UR UR63, SR_CgaCtaId ;  /* 0x00000000003f79c3 */ /* 0x000ea20000008800 */
[----:B------:R-:W-:Y:S01]  /*1500*/  UMOV UR4, 0x400 ;  /* 0x0000040000047882 */ /* 0x000fe20000000000 */
[----:B------:R-:W-:Y:S01]  /*1510*/  R2UR UR5, R25 ;  /* 0x00000000190572ca */ /* 0x000fe200000e0000 */
[----:B------:R-:W-:Y:S01]  /*1520*/  IMAD.U32 R0, RZ, RZ, UR31 ;  /* 0x0000001fff007e24 */ /* 0x000fe2000f8e00ff */
[----:B------:R-:W-:Y:S01]  /*1530*/  UMOV UR6, URZ ;  /* 0x000000ff00067c82 */ /* 0x000fe20008000000 */
[----:B------:R-:W-:Y:S01]  /*1540*/  USHF.L.U32 UR71, UR51, 0x6, URZ ;  /* 0x0000000633477899 */ /* 0x000fe200080006ff */
[----:B------:R-:W-:Y:S01]  /*1550*/  IMAD.U32 R23, RZ, RZ, UR6 ;  /* 0x00000006ff177e24 */ /* 0x000fe2000f8e00ff */
[----:B------:R-:W-:Y:S01]  /*1560*/  UMOV UR23, URZ ;  /* 0x000000ff00177c82 */ /* 0x000fe20008000000 */
[----:B------:R-:W-:-:S07]  /*1570*/  SHF.L.U32 R0, R0, 0x1f, RZ ;  /* 0x0000001f00007819 */ /* 0x000fce00000006ff */
[----:B------:R-:W-:-:S03]  /*1580*/  UISETP.NE.AND UP0, UPT, UR5, URZ, UPT ;  /* 0x000000ff0500728c */ /* 0x000fc6000bf05270 */
[----:B------:R-:W-:Y:S02]  /*1590*/  UMOV UR5, URZ ;  /* 0x000000ff00057c82 */ /* 0x000fe40008000000 */
[----:B------:R-:W-:Y:S01]  /*15a0*/  IMAD.U32 R2, RZ, RZ, UR5 ;  /* 0x00000005ff027e24 */ /* 0x000fe2000f8e00ff */
[----:B--2---:R-:W-:-:S04]  /*15b0*/  ULEA UR63, UR63, UR4, 0x18 ;  /* 0x000000043f3f7291 */ /* 0x004fc8000f8ec0ff */
[----:B------:R-:W-:-:S09]  /*15c0*/  ULEA UR4, UR55, UR63, 0x3 ;  /* 0x0000003f37047291 */ /* 0x000fd2000f8e18ff */
[----:B------:R2:W3:Y:S01]  /*15d0*/  SYNCS.PHASECHK.TRANS64.TRYWAIT P0, [UR4+0x30], R0 ;  /* 0x00003000ff0075a7 */ /* 0x0004e20008001104 */
[----:B------:R-:W-:-:S06]  /*15e0*/  USHF.L.U32 UR4, UR22, 0x6, URZ ;  /* 0x0000000616047899 */ /* 0x000fcc00080006ff */
[----:B------:R-:W-:Y:S01]  /*15f0*/  MOV R17, UR4 ;  /* 0x0000000400117c02 */ /* 0x000fe20008000f00 */
[----:B------:R-:W-:Y:S02]  /*1600*/  UMOV UR4, URZ ;  /* 0x000000ff00047c82 */ /* 0x000fe40008000000 */
[----:B--2---:R-:W-:Y:S01]  /*1610*/  MOV R0, UR4 ;  /* 0x0000000400007c02 */ /* 0x004fe20008000f00 */
[----:B------:R-:W-:Y:S06]  /*1620*/  BRA.U !UP0, `(.L_x_17) ;  /* 0x0000001908dc7547 */ /* 0x000fec000b800000 */
[----:B------:R-:W2:Y:S01]  /*1630*/  LDCU.128 UR4, c[0x0][0x480] ;  /* 0x00009000ff0477ac */ /* 0x000ea20008000c00 */
[----:B------:R-:W-:Y:S02]  /*1640*/  R2UR UR58, R18 ;  /* 0x00000000123a72ca */ /* 0x000fe400000e0000 */
[----:B------:R-:W-:Y:S01]  /*1650*/  R2UR UR57, R17 ;  /* 0x00000000113972ca */ /* 0x000fe200000e0000 */
[----:B------:R-:W-:Y:S02]  /*1660*/  UIADD3 UR50, UPT, UPT, UR71, 0x8, URZ ;  /* 0x0000000847327890 */ /* 0x000fe4000fffe0ff */
[----:B------:R-:W-:Y:S02]  /*1670*/  UIADD3 UR49, UPT, UPT, UR71, 0x10, URZ ;  /* 0x0000001047317890 */ /* 0x000fe4000fffe0ff */
[----:B------:R-:W-:Y:S02]  /*1680*/  UIADD3 UR48, UPT, UPT, UR71, 0x18, URZ ;  /* 0x0000001847307890 */ /* 0x000fe4000fffe0ff */
[----:B------:R-:W-:-:S02]  /*1690*/  UIADD3 UR46, UPT, UPT, UR71, 0x20, URZ ;  /* 0x00000020472e7890 */ /* 0x000fc4000fffe0ff */
[----:B------:R-:W-:Y:S02]  /*16a0*/  UIADD3 UR45, UPT, UPT, UR71, 0x28, URZ ;  /* 0x00000028472d7890 */ /* 0x000fe4000fffe0ff */
[----:B------:R-:W-:Y:S02]  /*16b0*/  UIADD3 UR44, UPT, UPT, UR71, 0x30, URZ ;  /* 0x00000030472c7890 */ /* 0x000fe4000fffe0ff */
[----:B------:R-:W-:Y:S02]  /*16c0*/  UIADD3 UR38, UPT, UPT, UR71, 0x38, URZ ;  /* 0x0000003847267890 */ /* 0x000fe4000fffe0ff */
[----:B--2---:R-:W-:Y:S02]  /*16d0*/  UIMAD.WIDE.U32 UR12, UR50, UR5, URZ ;  /* 0x00000005320c72a5 */ /* 0x004fe4000f8e00ff */
[----:B------:R-:W-:Y:S02]  /*16e0*/  UIMAD.WIDE.U32 UR14, UR49, UR5, URZ ;  /* 0x00000005310e72a5 */ /* 0x000fe4000f8e00ff */
[----:B------:R-:W-:-:S02]  /*16f0*/  UIMAD.WIDE.U32 UR24, UR71, UR5, URZ ;  /* 0x00000005471872a5 */ /* 0x000fc4000f8e00ff */
[----:B------:R-:W-:Y:S02]  /*1700*/  UIMAD.WIDE.U32 UR16, UR48, UR5, URZ ;  /* 0x00000005301072a5 */ /* 0x000fe4000f8e00ff */
[----:B------:R-:W-:Y:S02]  /*1710*/  UIMAD.WIDE.U32 UR18, UR46, UR5, URZ ;  /* 0x000000052e1272a5 */ /* 0x000fe4000f8e00ff */
[----:B------:R-:W-:Y:S02]  /*1720*/  UIMAD.WIDE.U32 UR20, UR45, UR5, URZ ;  /* 0x000000052d1472a5 */ /* 0x000fe4000f8e00ff */
[----:B------:R-:W-:Y:S02]  /*1730*/  UIMAD.WIDE.U32 UR22, UR44, UR5, URZ ;  /* 0x000000052c1672a5 */ /* 0x000fe4000f8e00ff */
[----:B------:R-:W-:Y:S01]  /*1740*/  UIMAD.WIDE.U32 UR26, UR38, UR5, URZ ;  /* 0x00000005261a72a5 */ /* 0x000fe2000f8e00ff */
[----:B------:R-:W2:Y:S02]  /*1750*/  LDCU.128 UR8, c[0x0][0x490] ;  /* 0x00009200ff0877ac */ /* 0x000ea40008000c00 */
[----:B------:R-:W-:Y:S01]  /*1760*/  UMOV UR5, UR13 ;  /* 0x0000000d00057c82 */ /* 0x000fe20008000000 */
[----:B------:R-:W-:-:S02]  /*1770*/  UISETP.NE.AND UP0, UPT, UR4, 0x1, UPT ;  /* 0x000000010400788c */ /* 0x000fc4000bf05270 */
[----:B------:R-:W-:Y:S02]  /*1780*/  USHF.R.U32.HI UR28, URZ, UR6, UR5 ;  /* 0x00000006ff1c7299 */ /* 0x000fe40008011605 */
[----:B------:R-:W-:Y:S01]  /*1790*/  UISETP.NE.AND UP1, UPT, UR7, 0x1, UPT ;  /* 0x000000010700788c */ /* 0x000fe2000bf25270 */
[----:B------:R-:W-:Y:S01]  /*17a0*/  UMOV UR5, UR15 ;  /* 0x0000000f00057c82 */ /* 0x000fe20008000000 */
[----:B------:R-:W-:Y:S02]  /*17b0*/  USEL UR16, UR50, UR28, !UP0 ;  /* 0x0000001c32107287 */ /* 0x000fe4000c000000 */
[----:B------:R-:W-:Y:S02]  /*17c0*/  USHF.R.U32.HI UR15, URZ, UR6, UR5 ;  /* 0x00000006ff0f7299 */ /* 0x000fe40008011605 */
[----:B------:R-:W-:Y:S01]  /*17d0*/  UIADD3 UR29, UPT, UPT, -UR16, URZ, URZ ;  /* 0x000000ff101d7290 */ /* 0x000fe2000fffe1ff */
[----:B------:R-:W-:Y:S01]  /*17e0*/  UMOV UR5, UR17 ;  /* 0x0000001100057c82 */ /* 0x000fe20008000000 */
[----:B------:R-:W-:-:S02]  /*17f0*/  USEL UR15, UR49, UR15, !UP0 ;  /* 0x0000000f310f7287 */ /* 0x000fc4000c000000 */
[----:B------:R-:W-:Y:S02]  /*1800*/  USHF.R.U32.HI UR14, URZ, UR6, UR5 ;  /* 0x00000006ff0e7299 */ /* 0x000fe40008011605 */
[----:B------:R-:W-:Y:S01]  /*1810*/  UIADD3 UR28, UPT, UPT, -UR15, URZ, URZ ;  /* 0x000000ff0f1c7290 */ /* 0x000fe2000fffe1ff */
[----:B------:R-:W-:Y:S01]  /*1820*/  UMOV UR5, UR19 ;  /* 0x0000001300057c82 */ /* 0x000fe20008000000 */
[----:B------:R-:W-:Y:S02]  /*1830*/  USEL UR14, UR48, UR14, !UP0 ;  /* 0x0000000e300e7287 */ /* 0x000fe4000c000000 */
[----:B------:R-:W-:Y:S02]  /*1840*/  USHF.R.U32.HI UR13, URZ, UR6, UR5 ;  /* 0x00000006ff0d7299 */ /* 0x000fe40008011605 */
[----:B--2---:R-:W-:Y:S01]  /*1850*/  UIMAD.WIDE.U32 UR32, UR14, UR8, URZ ;  /* 0x000000080e2072a5 */ /* 0x004fe2000f8e00ff */
[----:B------:R-:W-:Y:S01]  /*1860*/  UMOV UR5, UR21 ;  /* 0x0000001500057c82 */ /* 0x000fe20008000000 */
[----:B------:R-:W-:-:S02]  /*1870*/  USEL UR13, UR46, UR13, !UP0 ;  /* 0x0000000d2e0d7287 */ /* 0x000fc4000c000000 */
[----:B------:R-:W-:Y:S02]  /*1880*/  USHF.R.U32.HI UR12, URZ, UR6, UR5 ;  /* 0x00000006ff0c7299 */ /* 0x000fe40008011605 */
[----:B------:R-:W-:Y:S01]  /*1890*/  UIMAD.WIDE.U32 UR20, UR16, UR8, URZ ;  /* 0x00000008101472a5 */ /* 0x000fe2000f8e00ff */
[----:B------:R-:W-:Y:S01]  /*18a0*/  UMOV UR5, UR23 ;  /* 0x0000001700057c82 */ /* 0x000fe20008000000 */
[----:B------:R-:W-:Y:S02]  /*18b0*/  USEL UR12, UR45, UR12, !UP0 ;  /* 0x0000000c2d0c7287 */ /* 0x000fe4000c000000 */
[----:B------:R-:W-:Y:S02]  /*18c0*/  USHF.R.U32.HI UR18, URZ, UR6, UR5 ;  /* 0x00000006ff127299 */ /* 0x000fe40008011605 */
[----:B------:R-:W-:Y:S01]  /*18d0*/  UIMAD.WIDE.U32 UR22, UR15, UR8, URZ ;  /* 0x000000080f1672a5 */ /* 0x000fe2000f8e00ff */
[----:B------:R-:W-:Y:S01]  /*18e0*/  UMOV UR5, UR25 ;  /* 0x0000001900057c82 */ /* 0x000fe20008000000 */
[----:B------:R-:W-:-:S02]  /*18f0*/  UIMAD.WIDE.U32 UR34, UR13, UR8, URZ ;  /* 0x000000080d2272a5 */ /* 0x000fc4000f8e00ff */
[----:B------:R-:W-:Y:S02]  /*1900*/  USHF.R.U32.HI UR17, URZ, UR6, UR5 ;  /* 0x00000006ff117299 */ /* 0x000fe40008011605 */
[----:B------:R-:W-:Y:S01]  /*1910*/  UIMAD.WIDE.U32 UR36, UR12, UR8, URZ ;  /* 0x000000080c2472a5 */ /* 0x000fe2000f8e00ff */
[----:B------:R-:W-:Y:S01]  /*1920*/  UMOV UR5, UR27 ;  /* 0x0000001b00057c82 */ /* 0x000fe20008000000 */
[----:B------:R-:W-:Y:S02]  /*1930*/  USEL UR17, UR71, UR17, !UP0 ;  /* 0x0000001147117287 */ /* 0x000fe4000c000000 */
[----:B------:R-:W-:Y:S02]  /*1940*/  USHF.R.U32.HI UR5, URZ, UR6, UR5 ;  /* 0x00000006ff057299 */ /* 0x000fe40008011605 */
[----:B------:R-:W-:Y:S02]  /*1950*/  USEL UR6, UR44, UR18, !UP0 ;  /* 0x000000122c067287 */ /* 0x000fe4000c000000 */
[----:B------:R-:W-:-:S02]  /*1960*/  USEL UR5, UR38, UR5, !UP0 ;  /* 0x0000000526057287 */ /* 0x000fc4000c000000 */
[----:B------:R-:W-:Y:S02]  /*1970*/  UIMAD.WIDE.U32 UR18, UR17, UR8, URZ ;  /* 0x00000008111272a5 */ /* 0x000fe4000f8e00ff */
[----:B------:R-:W-:Y:S02]  /*1980*/  UIMAD.WIDE.U32 UR40, UR6, UR8, URZ ;  /* 0x00000008062872a5 */ /* 0x000fe4000f8e00ff */
[----:B------:R-:W-:Y:S02]  /*1990*/  UIMAD.WIDE.U32 UR42, UR5, UR8, URZ ;  /* 0x00000008052a72a5 */ /* 0x000fe4000f8e00ff */
[----:B------:R-:W-:Y:S02]  /*19a0*/  UIADD3 UR27, UPT, UPT, -UR14, URZ, URZ ;  /* 0x000000ff0e1b7290 */ /* 0x000fe4000fffe1ff */
[----:B------:R-:W-:Y:S02]  /*19b0*/  UIADD3 UR26, UPT, UPT, -UR13, URZ, URZ ;  /* 0x000000ff0d1a7290 */ /* 0x000fe4000fffe1ff */
[----:B------:R-:W-:-:S02]  /*19c0*/  UIADD3 UR25, UPT, UPT, -UR12, URZ, URZ ;  /* 0x000000ff0c197290 */ /* 0x000fc4000fffe1ff */
[----:B------:R-:W-:Y:S02]  /*19d0*/  UIADD3 UR24, UPT, UPT, -UR6, URZ, URZ ;  /* 0x000000ff06187290 */ /* 0x000fe4000fffe1ff */
[----:B------:R-:W-:Y:S02]  /*19e0*/  UIADD3 UR30, UPT, UPT, -UR17, URZ, URZ ;  /* 0x000000ff111e7290 */ /* 0x000fe4000fffe1ff */
[----:B------:R-:W-:Y:S02]  /*19f0*/  UIADD3 UR8, UPT, UPT, -UR5, URZ, URZ ;  /* 0x000000ff05087290 */ /* 0x000fe4000fffe1ff */
[----:B------:R-:W-:Y:S02]  /*1a00*/  UIMAD UR56, UR4, UR29, UR50 ;  /* 0x0000001d043872a4 */ /* 0x000fe4000f8e0232 */
[----:B------:R-:W-:Y:S02]  /*1a10*/  UIMAD UR50, UR4, UR28, UR49 ;  /* 0x0000001c043272a4 */ /* 0x000fe4000f8e0231 */
[----:B------:R-:W-:-:S02]  /*1a20*/  UIMAD UR67, UR4, UR27, UR48 ;  /* 0x0000001b044372a4 */ /* 0x000fc4000f8e0230 */
[----:B------:R-:W-:Y:S02]  /*1a30*/  UIMAD UR59, UR4, UR26, UR46 ;  /* 0x0000001a043b72a4 */ /* 0x000fe4000f8e022e */
[----:B------:R-:W-:Y:S02]  /*1a40*/  UIMAD UR51, UR4, UR25, UR45 ;  /* 0x00000019043372a4 */ /* 0x000fe4000f8e022d */
[----:B------:R-:W-:Y:S02]  /*1a50*/  UIMAD UR49, UR4, UR24, UR44 ;  /* 0x00000018043172a4 */ /* 0x000fe4000f8e022c */
[----:B------:R-:W-:Y:S02]  /*1a60*/  UIMAD UR48, UR4, UR30, UR71 ;  /* 0x0000001e043072a4 */ /* 0x000fe4000f8e0247 */
[----:B------:R-:W-:Y:S01]  /*1a70*/  UIMAD UR38, UR4, UR8, UR38 ;  /* 0x00000008042672a4 */ /* 0x000fe2000f8e0226 */
[----:B------:R-:W2:Y:S02]  /*1a80*/  LDCU UR53, c[0x0][0x4a0] ;  /* 0x00009400ff3577ac */ /* 0x000ea40008000800 */
[----:B------:R-:W-:Y:S01]  /*1a90*/  UMOV UR4, UR19 ;  /* 0x0000001300047c82 */ /* 0x000fe20008000000 */
[----:B------:R-:W-:-:S02]  /*1aa0*/  UISETP.NE.AND UP0, UPT, UR10, 0x1, UPT ;  /* 0x000000010a00788c */ /* 0x000fc4000bf05270 */
[----:B------:R-:W-:Y:S01]  /*1ab0*/  USHF.R.U32.HI UR24, URZ, UR9, UR4 ;  /* 0x00000009ff187299 */ /* 0x000fe20008011604 */
[----:B------:R-:W4:Y:S02]  /*1ac0*/  LDCU UR40, c[0x0][0x4ec] ;  /* 0x00009d80ff2877ac */ /* 0x000f240008000800 */
[----:B------:R-:W-:Y:S01]  /*1ad0*/  UMOV UR4, UR21 ;  /* 0x0000001500047c82 */ /* 0x000fe20008000000 */
[----:B------:R-:W-:Y:S02]  /*1ae0*/  USEL UR32, UR17, UR24, !UP1 ;  /* 0x0000001811207287 */ /* 0x000fe4000c800000 */
[----:B------:R-:W-:Y:S02]  /*1af0*/  USHF.R.U32.HI UR29, URZ, UR9, UR4 ;  /* 0x00000009ff1d7299 */ /* 0x000fe40008011604 */
[----:B------:R-:W-:Y:S01]  /*1b00*/  UIADD3 UR22, UPT, UPT, -UR32, URZ, URZ ;  /* 0x000000ff20167290 */ /* 0x000fe2000fffe1ff */
[----:B------:R-:W-:Y:S01]  /*1b10*/  UMOV UR4, UR23 ;  /* 0x0000001700047c82 */ /* 0x000fe20008000000 */
[----:B------:R-:W-:-:S02]  /*1b20*/  USEL UR29, UR16, UR29, !UP1 ;  /* 0x0000001d101d7287 */ /* 0x000fc4000c800000 */
[----:B------:R-:W-:Y:S02]  /*1b30*/  USHF.R.U32.HI UR21, URZ, UR9, UR4 ;  /* 0x00000009ff157299 */ /* 0x000fe40008011604 */
[----:B------:R-:W-:Y:S01]  /*1b40*/  UIADD3 UR76, UPT, UPT, UR58, UR47, URZ ;  /* 0x0000002f3a4c7290 */ /* 0x000fe2000fffe0ff */
        /* <DEDUP_REMOVED lines=19> */
[----:B------:R-:W-:Y:S02]  /*1c80*/  UIADD3 UR8, UPT, UPT, -UR24, URZ, URZ ;  /* 0x000000ff18087290 */ /* 0x000fe4000fffe1ff */
[----:B------:R-:W-:-:S02]  /*1c90*/  USEL UR23, UR5, UR9, !UP1 ;  /* 0x0000000905177287 */ /* 0x000fc4000c800000 */
[----:B------:R-:W-:Y:S02]  /*1ca0*/  UIADD3 UR9, UPT, UPT, -UR25, URZ, URZ ;  /* 0x000000ff19097290 */ /* 0x000fe4000fffe1ff */
[----:B------:R-:W-:Y:S02]  /*1cb0*/  UIADD3 UR4, UPT, UPT, -UR23, URZ, URZ ;  /* 0x000000ff17047290 */ /* 0x000fe4000fffe1ff */
[----:B------:R-:W-:Y:S02]  /*1cc0*/  UIMAD UR37, UR7, UR22, UR17 ;  /* 0x00000016072572a4 */ /* 0x000fe4000f8e0211 */
[----:B------:R-:W-:Y:S02]  /*1cd0*/  UIMAD UR22, UR7, UR4, UR5 ;  /* 0x00000004071672a4 */ /* 0x000fe4000f8e0205 */
[----:B------:R-:W-:Y:S02]  /*1ce0*/  UIMAD.WIDE.U32 UR4, UR32, UR11, URZ ;  /* 0x0000000b200472a5 */ /* 0x000fe4000f8e00ff */
[----:B------:R-:W-:-:S02]  /*1cf0*/  UIMAD UR36, UR7, UR21, UR16 ;  /* 0x00000015072472a4 */ /* 0x000fc4000f8e0210 */
[----:B------:R-:W-:Y:S02]  /*1d00*/  UIMAD UR33, UR7, UR20, UR15 ;  /* 0x00000014072172a4 */ /* 0x000fe4000f8e020f */
[----:B------:R-:W-:Y:S02]  /*1d10*/  UIMAD UR68, UR7, UR19, UR14 ;  /* 0x00000013074472a4 */ /* 0x000fe4000f8e020e */
[----:B------:R-:W-:Y:S02]  /*1d20*/  UIMAD UR60, UR7, UR18, UR13 ;  /* 0x00000012073c72a4 */ /* 0x000fe4000f8e020d */
[----:B------:R-:W-:Y:S02]  /*1d30*/  UIMAD UR52, UR7, UR9, UR12 ;  /* 0x00000009073472a4 */ /* 0x000fe4000f8e020c */
[----:B------:R-:W-:Y:S02]  /*1d40*/  UIMAD UR44, UR7, UR8, UR6 ;  /* 0x00000008072c72a4 */ /* 0x000fe4000f8e0206 */
[----:B------:R-:W-:-:S02]  /*1d50*/  UIMAD.WIDE.U32 UR6, UR29, UR11, URZ ;  /* 0x0000000b1d0672a5 */ /* 0x000fc4000f8e00ff */
[----:B------:R-:W-:Y:S01]  /*1d60*/  UIMAD.WIDE.U32 UR12, UR28, UR11, URZ ;  /* 0x0000000b1c0c72a5 */ /* 0x000fe2000f8e00ff */
[----:B------:R-:W-:Y:S01]  /*1d70*/  UMOV UR4, UR5 ;  /* 0x0000000500047c82 */ /* 0x000fe20008000000 */
[----:B------:R-:W-:Y:S02]  /*1d80*/  UIMAD.WIDE.U32 UR14, UR27, UR11, URZ ;  /* 0x0000000b1b0e72a5 */ /* 0x000fe4000f8e00ff */
[----:B------:R-:W-:Y:S02]  /*1d90*/  UIMAD.WIDE.U32 UR16, UR26, UR11, URZ ;  /* 0x0000000b1a1072a5 */ /* 0x000fe4000f8e00ff */
[----:B------:R-:W-:Y:S02]  /*1da0*/  UIMAD.WIDE.U32 UR18, UR25, UR11, URZ ;  /* 0x0000000b191272a5 */ /* 0x000fe4000f8e00ff */
[----:B------:R-:W-:Y:S02]  /*1db0*/  UIMAD.WIDE.U32 UR20, UR24, UR11, URZ ;  /* 0x0000000b181472a5 */ /* 0x000fe4000f8e00ff */
[----:B------:R-:W-:-:S02]  /*1dc0*/  UIMAD.WIDE.U32 UR34, UR23, UR11, URZ ;  /* 0x0000000b172272a5 */ /* 0x000fc4000f8e00ff */
[----:B--2---:R-:W-:Y:S01]  /*1dd0*/  USHF.R.U32.HI UR11, URZ, UR53, UR4 ;  /* 0x00000035ff0b7299 */ /* 0x004fe20008011604 */
[----:B------:R-:W4:Y:S02]  /*1de0*/  LDCU.64 UR8, c[0x0][0x4c0] ;  /* 0x00009800ff0877ac */ /* 0x000f240008000a00 */
[----:B------:R-:W-:Y:S01]  /*1df0*/  UMOV UR4, UR7 ;  /* 0x0000000700047c82 */ /* 0x000fe20008000000 */
[----:B------:R-:W2:Y:S01]  /*1e00*/  LDCU UR16, c[0x0][0x4c8] ;  /* 0x00009900ff1077ac */ /* 0x000ea20008000800 */
[----:B------:R-:W-:Y:S02]  /*1e10*/  USHF.R.U32.HI UR6, URZ, UR53, UR4 ;  /* 0x00000035ff067299 */ /* 0x000fe40008011604 */
[----:B------:R-:W-:Y:S01]  /*1e20*/  USEL UR65, UR32, UR11, !UP0 ;  /* 0x0000000b20417287 */ /* 0x000fe2000c000000 */
[----:B------:R-:W-:Y:S01]  /*1e30*/  UMOV UR4, UR13 ;  /* 0x0000000d00047c82 */ /* 0x000fe20008000000 */
[----:B------:R-:W-:Y:S02]  /*1e40*/  USEL UR64, UR29, UR6, !UP0 ;  /* 0x000000061d407287 */ /* 0x000fe4000c000000 */
[----:B------:R-:W-:-:S02]  /*1e50*/  USHF.R.U32.HI UR5, URZ, UR53, UR4 ;  /* 0x00000035ff057299 */ /* 0x000fc40008011604 */
[----:B------:R-:W-:Y:S01]  /*1e60*/  IMAD.U32 R16, RZ, RZ, UR65 ;  /* 0x00000041ff107e24 */ /* 0x000fe2000f8e00ff */
[----:B------:R-:W-:Y:S02]  /*1e70*/  UIADD3 UR13, UPT, UPT, -UR64, URZ, URZ ;  /* 0x000000ff400d7290 */ /* 0x000fe4000fffe1ff */
[----:B------:R-:W-:Y:S01]  /*1e80*/  USEL UR61, UR28, UR5, !UP0 ;  /* 0x000000051c3d7287 */ /* 0x000fe2000c000000 */
[----:B------:R-:W-:Y:S01]  /*1e90*/  MOV R12, UR64 ;  /* 0x00000040000c7c02 */ /* 0x000fe20008000f00 */
[----:B------:R-:W-:Y:S02]  /*1ea0*/  UIMAD UR13, UR10, UR13, UR29 ;  /* 0x0000000d0a0d72a4 */ /* 0x000fe4000f8e021d */
[----:B------:R-:W-:Y:S01]  /*1eb0*/  UIADD3 UR12, UPT, UPT, -UR61, URZ, URZ ;  /* 0x000000ff3d0c7290 */ /* 0x000fe2000fffe1ff */
[----:B------:R-:W-:Y:S01]  /*1ec0*/  UMOV UR4, UR15 ;  /* 0x0000000f00047c82 */ /* 0x000fe20008000000 */
[----:B----4-:R-:W-:Y:S01]  /*1ed0*/  UIMAD UR18, UR56, UR8, UR40 ;  /* 0x00000008381272a4 */ /* 0x010fe2000f8e0228 */
[----:B------:R-:W-:Y:S01]  /*1ee0*/  IMAD.U32 R8, RZ, RZ, UR61 ;  /* 0x0000003dff087e24 */ /* 0x000fe2000f8e00ff */
[----:B------:R-:W-:Y:S01]  /*1ef0*/  UIMAD UR12, UR10, UR12, UR28 ;  /* 0x0000000c0a0c72a4 */ /* 0x000fe2000f8e021c */
[----:B------:R-:W4:Y:S03]  /*1f00*/  LDCU.64 UR28, c[0x0][0x4f0] ;  /* 0x00009e00ff1c77ac */ /* 0x000f260008000a00 */
[----:B------:R-:W-:Y:S01]  /*1f10*/  IMAD.U32 R11, RZ, RZ, UR18 ;  /* 0x00000012ff0b7e24 */ /* 0x000fe2000f8e00ff */
[----:B------:R-:W-:-:S02]  /*1f20*/  USHF.R.U32.HI UR70, URZ, UR53, UR4 ;  /* 0x00000035ff467299 */ /* 0x000fc40008011604 */
[----:B------:R-:W-:Y:S01]  /*1f30*/  UIMAD UR67, UR67, UR8, UR40 ;  /* 0x00000008434372a4 */ /* 0x000fe2000f8e0228 */
[----:B------:R-:W-:Y:S01]  /*1f40*/  UMOV UR4, UR17 ;  /* 0x0000001100047c82 */ /* 0x000fe20008000000 */
[----:B------:R-:W-:Y:S02]  /*1f50*/  USEL UR70, UR27, UR70, !UP0 ;  /* 0x000000461b467287 */ /* 0x000fe4000c000000 */
[----:B------:R-:W-:Y:S02]  /*1f60*/  USHF.R.U32.HI UR62, URZ, UR53, UR4 ;  /* 0x00000035ff3e7299 */ /* 0x000fe40008011604 */
[----:B------:R-:W-:Y:S01]  /*1f70*/  UIADD3 UR11, UPT, UPT, -UR70, URZ, URZ ;  /* 0x000000ff460b7290 */ /* 0x000fe2000fffe1ff */
[----:B------:R-:W-:Y:S01]  /*1f80*/  UMOV UR4, UR19 ;  /* 0x0000001300047c82 */ /* 0x000fe20008000000 */
[----:B------:R-:W-:Y:S02]  /*1f90*/  USEL UR62, UR26, UR62, !UP0 ;  /* 0x0000003e1a3e7287 */ /* 0x000fe4000c000000 */
[----:B------:R-:W-:-:S02]  /*1fa0*/  USHF.R.U32.HI UR54, URZ, UR53, UR4 ;  /* 0x00000035ff367299 */ /* 0x000fc40008011604 */
[----:B------:R-:W-:Y:S01]  /*1fb0*/  UIMAD UR11, UR10, UR11, UR27 ;  /* 0x0000000b0a0b72a4 */ /* 0x000fe2000f8e021b */
[----:B------:R-:W-:Y:S01]  /*1fc0*/  UMOV UR4, UR21 ;  /* 0x0000001500047c82 */ /* 0x000fe20008000000 */
[----:B------:R-:W-:Y:S02]  /*1fd0*/  UIMAD UR19, UR48, UR8, UR40 ;  /* 0x00000008301372a4 */ /* 0x000fe4000f8e0228 */
[----:B------:R-:W-:Y:S02]  /*1fe0*/  USHF.R.U32.HI UR46, URZ, UR53, UR4 ;  /* 0x00000035ff2e7299 */ /* 0x000fe40008011604 */
[----:B------:R-:W-:Y:S01]  /*1ff0*/  UIMAD UR17, UR50, UR8, UR40 ;  /* 0x00000008321172a4 */ /* 0x000fe2000f8e0228 */
[----:B------:R-:W-:Y:S01]  /*2000*/  UMOV UR4, UR35 ;  /* 0x0000002300047c82 */ /* 0x000fe20008000000 */
[----:B------:R-:W-:Y:S01]  /*2010*/  UIMAD UR59, UR59, UR8, UR40 ;  /* 0x000000083b3b72a4 */ /* 0x000fe2000f8e0228 */
[----:B------:R-:W-:Y:S01]  /*2020*/  MOV R15, UR19 ;  /* 0x00000013000f7c02 */ /* 0x000fe20008000f00 */
[----:B------:R-:W-:-:S02]  /*2030*/  UIMAD UR51, UR51, UR8, UR40 ;  /* 0x00000008333372a4 */ /* 0x000fc4000f8e0228 */
[----:B------:R-:W-:Y:S01]  /*2040*/  MOV R7, UR17 ;  /* 0x0000001100077c02 */ /* 0x000fe20008000f00 */
[----:B------:R-:W-:Y:S02]  /*2050*/  UIMAD UR43, UR49, UR8, UR40 ;  /* 0x00000008312b72a4 */ /* 0x000fe4000f8e0228 */
[----:B------:R-:W-:Y:S02]  /*2060*/  UIMAD UR27, UR38, UR8, UR40 ;  /* 0x00000008261b72a4 */ /* 0x000fe4000f8e0228 */
[----:B------:R-:W-:Y:S02]  /*2070*/  USHF.R.U32.HI UR4, URZ, UR53, UR4 ;  /* 0x00000035ff047299 */ /* 0x000fe40008011604 */
[----:B----4-:R-:W-:Y:S02]  /*2080*/  UIMAD UR8, UR33, UR9, UR28 ;  /* 0x00000009210872a4 */ /* 0x010fe4000f8e021c */
[----:B------:R-:W-:Y:S02]  /*2090*/  UIADD3 UR14, UPT, UPT, -UR65, URZ, URZ ;  /* 0x000000ff410e7290 */ /* 0x000fe4000fffe1ff */
[----:B------:R-:W-:-:S02]  /*20a0*/  UIADD3 UR7, UPT, UPT, -UR62, URZ, URZ ;  /* 0x000000ff3e077290 */ /* 0x000fc4000fffe1ff */
[----:B------:R-:W-:Y:S01]  /*20b0*/  USEL UR54, UR25, UR54, !UP0 ;  /* 0x0000003619367287 */ /* 0x000fe2000c000000 */
[----:B------:R-:W-:Y:S01]  /*20c0*/  IMAD.U32 R6, RZ, RZ, UR8 ;  /* 0x00000008ff067e24 */ /* 0x000fe2000f8e00ff */
[----:B------:R-:W-:Y:S02]  /*20d0*/  USEL UR46, UR24, UR46, !UP0 ;  /* 0x0000002e182e7287 */ /* 0x000fe4000c000000 */
[----:B------:R-:W-:Y:S02]  /*20e0*/  USEL UR30, UR23, UR4, !UP0 ;  /* 0x00000004171e7287 */ /* 0x000fe4000c000000 */
[----:B------:R-:W-:Y:S02]  /*20f0*/  UIMAD UR14, UR10, UR14, UR32 ;  /* 0x0000000e0a0e72a4 */ /* 0x000fe4000f8e0220 */
[----:B------:R-:W-:Y:S02]  /*2100*/  UIMAD UR7, UR10, UR7, UR26 ;  /* 0x000000070a0772a4 */ /* 0x000fe4000f8e021a */
[----:B--2---:R-:W-:-:S02]  /*2110*/  UIMAD UR8, UR12, UR16, UR29 ;  /* 0x000000100c0872a4 */ /* 0x004fc4000f8e021d */
[----:B------:R-:W-:Y:S02]  /*2120*/  UIADD3 UR6, UPT, UPT, -UR54, URZ, URZ ;  /* 0x000000ff36067290 */ /* 0x000fe4000fffe1ff */
[----:B------:R-:W-:Y:S02]  /*2130*/  UIADD3 UR5, UPT, UPT, -UR46, URZ, URZ ;  /* 0x000000ff2e057290 */ /* 0x000fe4000fffe1ff */
[----:B------:R-:W-:Y:S01]  /*2140*/  UIADD3 UR4, UPT, UPT, -UR30, URZ, URZ ;  /* 0x000000ff1e047290 */ /* 0x000fe2000fffe1ff */
[----:B------:R-:W-:Y:S01]  /*2150*/  MOV R5, UR8 ;  /* 0x0000000800057c02 */ /* 0x000fe20008000f00 */
[----:B------:R-:W-:Y:S02]  /*2160*/  UIMAD UR18, UR37, UR9, UR28 ;  /* 0x00000009251272a4 */ /* 0x000fe4000f8e021c */
[----:B------:R-:W-:Y:S02]  /*2170*/  UIMAD UR17, UR36, UR9, UR28 ;  /* 0x00000009241172a4 */ /* 0x000fe4000f8e021c */
[----:B------:R-:W-:-:S02]  /*2180*/  UIMAD UR68, UR68, UR9, UR28 ;  /* 0x00000009444472a4 */ /* 0x000fc4000f8e021c */
[----:B------:R-:W-:Y:S01]  /*2190*/  UIMAD UR60, UR60, UR9, UR28 ;  /* 0x000000093c3c72a4 */ /* 0x000fe2000f8e021c */
[----:B------:R-:W-:Y:S01]  /*21a0*/  IMAD.U32 R14, RZ, RZ, UR18 ;  /* 0x00000012ff0e7e24 */ /* 0x000fe2000f8e00ff */
[----:B------:R-:W-:Y:S01]  /*21b0*/  UIMAD UR52, UR52, UR9, UR28 ;  /* 0x00000009343472a4 */ /* 0x000fe2000f8e021c */
[----:B------:R-:W-:Y:S01]  /*21c0*/  MOV R10, UR17 ;  /* 0x00000011000a7c02 */ /* 0x000fe20008000f00 */
[----:B------:R-:W-:Y:S02]  /*21d0*/  UIMAD UR44, UR44, UR9, UR28 ;  /* 0x000000092c2c72a4 */ /* 0x000fe4000f8e021c */
[----:B------:R-:W-:Y:S02]  /*21e0*/  UIMAD UR14, UR14, UR16, UR29 ;  /* 0x000000100e0e72a4 */ /* 0x000fe4000f8e021d */
[----:B------:R-:W-:Y:S02]  /*21f0*/  UIMAD UR28, UR22, UR9, UR28 ;  /* 0x00000009161c72a4 */ /* 0x000fe4000f8e021c */
[----:B------:R-:W-:-:S02]  /*2200*/  UIMAD UR23, UR10, UR4, UR23 ;  /* 0x000000040a1772a4 */ /* 0x000fc4000f8e0217 */
[----:B------:R-:W-:Y:S01]  /*2210*/  UIMAD UR9, UR13, UR16, UR29 ;  /* 0x000000100d0972a4 */ /* 0x000fe2000f8e021d */
[----:B------:R-:W-:Y:S01]  /*2220*/  MOV R13, UR14 ;  /* 0x0000000e000d7c02 */ /* 0x000fe20008000f00 */
[----:B------:R-:W-:Y:S02]  /*2230*/  UIMAD UR53, UR10, UR6, UR25 ;  /* 0x000000060a3572a4 */ /* 0x000fe4000f8e0219 */
[----:B------:R-:W-:Y:S02]  /*2240*/  UIMAD UR45, UR10, UR5, UR24 ;  /* 0x000000050a2d72a4 */ /* 0x000fe4000f8e0218 */
[----:B------:R-:W-:Y:S01]  /*2250*/  UIMAD UR69, UR11, UR16, UR29 ;  /* 0x000000100b4572a4 */ /* 0x000fe2000f8e021d */
[----:B------:R-:W-:Y:S01]  /*2260*/  IMAD.U32 R9, RZ, RZ, UR9 ;  /* 0x00000009ff097e24 */ /* 0x000fe2000f8e00ff */
[----:B------:R-:W-:Y:S01]  /*2270*/  UIMAD UR61, UR7, UR16, UR29 ;  /* 0x00000010073d72a4 */ /* 0x000fe2000f8e021d */
[----:B------:R-:W-:Y:S01]  /*2280*/  UMOV UR11, URZ ;  /* 0x000000ff000b7c82 */ /* 0x000fe20008000000 */
[----:B------:R-:W-:Y:S01]  /*2290*/  UMOV UR8, URZ ;  /* 0x000000ff00087c82 */ /* 0x000fe20008000000 */
[----:B------:R-:W-:Y:S01]  /*22a0*/  UMOV UR7, URZ ;  /* 0x000000ff00077c82 */ /* 0x000fe20008000000 */
[----:B------:R-:W-:Y:S01]  /*22b0*/  IMAD.U32 R0, RZ, RZ, UR11 ;  /* 0x0000000bff007e24 */ /* 0x000fe2000f8e00ff */
[----:B------:R-:W-:Y:S01]  /*22c0*/  MOV R23, UR7 ;  /* 0x0000000700177c02 */ /* 0x000fe20008000f00 */
[----:B------:R-:W-:Y:S01]  /*22d0*/  IMAD.U32 R2, RZ, RZ, UR8 ;  /* 0x00000008ff027e24 */ /* 0x000fe2000f8e00ff */
[----:B------:R-:W-:-:S02]  /*22e0*/  UIMAD UR53, UR53, UR16, UR29 ;  /* 0x00000010353572a4 */ /* 0x000fc4000f8e021d */
[----:B------:R-:W-:Y:S02]  /*22f0*/  UIMAD UR45, UR45, UR16, UR29 ;  /* 0x000000102d2d72a4 */ /* 0x000fe4000f8e021d */
[----:B------:R-:W-:Y:S01]  /*2300*/  UIMAD UR29, UR23, UR16, UR29 ;  /* 0x00000010171d72a4 */ /* 0x000fe2000f8e021d */
[----:B------:R-:W2:Y:S01]  /*2310*/  LDCU UR77, c[0x0][0x38c] ;  /* 0x00007180ff4d77ac */ /* 0x000ea20008000800 */
[----:B------:R-:W4:Y:S01]  /*2320*/  LDCU UR15, c[0x0][0x4cc] ;  /* 0x00009980ff0f77ac */ /* 0x000f220008000800 */
[----:B------:R-:W1:Y:S01]  /*2330*/  LDCU UR6, c[0x0][0x500] ;  /* 0x0000a000ff0677ac */ /* 0x000e620008000800 */
[----:B------:R-:W1:Y:S01]  /*2340*/  LDCU.64 UR74, c[0x0][0x390] ;  /* 0x00007200ff4a77ac */ /* 0x000e620008000a00 */
[----:B------:R-:W1:Y:S01]  /*2350*/  LDCU.64 UR4, c[0x0][0x4f8] ;  /* 0x00009f00ff0477ac */ /* 0x000e620008000a00 */
[----:B------:R-:W1:Y:S01]  /*2360*/  LDCU.64 UR72, c[0x0][0x4d0] ;  /* 0x00009a00ff4877ac */ /* 0x000e620008000a00 */
[----:B------:R-:W-:Y:S01]  /*2370*/  UIADD3 UR10, UPT, UPT, UR57, 0x20, URZ ;  /* 0x00000020390a7890 */ /* 0x000fe2000fffe0ff */
[----:B------:R-:W-:Y:S01]  /*2380*/  UMOV UR9, UR55 ;  /* 0x0000003700097c82 */ /* 0x000fe20008000000 */
[----:B------:R-:W-:-:S10]  /*2390*/  UMOV UR23, URZ ;  /* 0x000000ff00177c82 */ /* 0x000fd40008000000 */
.L_x_22:
[----:B------:R-:W-:Y:S01]  /*23a0*/  @!P2 MOV R27, 0x8000 ;  /* 0x00008000001ba802 */ /* 0x000fe20000000f00 */
[----:B------:R-:W-:Y:S06]  /*23b0*/  ULEA UR7, UR9, UR63, 0x3 ;  /* 0x0000003f09077291 */ /* 0x000fec000f8e18ff */
[----:B------:R-:W-:Y:S01]  /*23c0*/  MOV R3, UR7 ;  /* 0x0000000700037c02 */ /* 0x000fe20008000f00 */
[----:B---3--:R-:W-:Y:S06]  /*23d0*/  @P0 BRA `(.L_x_18) ;  /* 0x0000000000140947 */ /* 0x008fec0003800000 */
[----:B------:R-:W-:Y:S01]  /*23e0*/  R2UR UR7, R3 ;  /* 0x00000000030772ca */ /* 0x000fe200000e0000 */
[----:B------:R-:W-:Y:S05]  /*23f0*/  IMAD.U32 R26, RZ, RZ, UR31 ;  /* 0x0000001fff1a7e24 */ /* 0x000fea000f8e00ff */
[----:B------:R-:W-:Y:S07]  /*2400*/  SHF.L.U32 R29, R26, 0x1f, RZ ;  /* 0x0000001f1a1d7819 */ /* 0x000fee00000006ff */
[----:B------:R-:W3:Y:S02]  /*2410*/  SYNCS.PHASECHK.TRANS64.TRYWAIT P0, [UR7+0x30], R29 ;  /* 0x0000301dff0075a7 */ /* 0x000ee40008001107 */
[----:B---3--:R-:W-:Y:S05]  /*2420*/  @!P0 BRA `(.L_x_19) ;  /* 0x0000008400188947 */ /* 0x008fea0003800000 */
.L_x_18:
[----:B------:R-:W-:Y:S01]  /*2430*/  R2UR UR7, R3 ;  /* 0x00000000030772ca */ /* 0x000fe200000e0000 */
[----:B------:R-:W-:Y:S11]  /*2440*/  BSSY.RECONVERGENT B0, `(.L_x_20) ;  /* 0x0000005000007945 */ /* 0x000ff60003800200 */
[----:B------:R-:W-:Y:S01]  /*2450*/  @!UPT UIADD3 URZ, UPT, UPT, URZ, URZ, URZ ;  /* 0x000000fffffff290 */ /* 0x000fe2000fffe0ff */
[----:B------:R1:W-:Y:S01]  /*2460*/  @!P2 SYNCS.ARRIVE.TRANS64 RZ, [UR7], R27 ;  /* 0x0000001bffffa9a7 */ /* 0x0003e20008000007 */
[----:B------:R-:W-:Y:S05]  /*2470*/  @P3 BRA `(.L_x_21) ;  /* 0x0000000000043947 */ /* 0x000fea0003800000 */
[----:B-12-4-:R-:W-:Y:S05]  /*2480*/  BPT.TRAP 0x1 ;  /* 0x000000040000795c */ /* 0x016fea0000300000 */
.L_x_21:
[----:B-12-4-:R-:W-:Y:S05]  /*2490*/  BSYNC.RECONVERGENT B0 ;  /* 0x0000000000007941 */ /* 0x016fea0003800200 */
.L_x_20:
[----:B------:R-:W1:Y:S01]  /*24a0*/  LDCU.64 UR16, c[0x0][0x348] ;  /* 0x00006900ff1077ac */ /* 0x000e620008000a00 */
[----:B------:R-:W-:Y:S02]  /*24b0*/  R2UR UR8, R0 ;  /* 0x00000000000872ca */ /* 0x000fe400000e0000 */
[----:B------:R-:W-:Y:S01]  /*24c0*/  R2UR UR7, R2 ;  /* 0x00000000020772ca */ /* 0x000fe200000e0000 */
[----:B------:R-:W-:Y:S01]  /*24d0*/  UIADD3 UR11, UPT, UPT, UR9, 0x1, URZ ;  /* 0x00000001090b7890 */ /* 0x000fe2000fffe0ff */
[----:B------:R-:W-:Y:S01]  /*24e0*/  R2UR UR14, R23 ;  /* 0x00000000170e72ca */ /* 0x000fe200000e0000 */
[----:B------:R-:W-:Y:S01]  /*24f0*/  ULEA UR9, UR9, UR63, 0xe ;  /* 0x0000003f09097291 */ /* 0x000fe2000f8e70ff */
[----:B------:R-:W-:Y:S01]  /*2500*/  MOV.SPILL R34, UR70 ;  /* 0x0000004600227c02 */ /* 0x000fe20009000f00 */
[----:B------:R-:W-:Y:S01]  /*2510*/  UISETP.NE.AND UP0, UPT, UR11, 0x6, UPT ;  /* 0x000000060b00788c */ /* 0x000fe2000bf05270 */
[----:B------:R-:W-:Y:S01]  /*2520*/  MOV.SPILL R33, UR69 ;  /* 0x0000004500217c02 */ /* 0x000fe20009000f00 */
[----:B------:R-:W-:Y:S01]  /*2530*/  USHF.L.U32 UR66, UR23, 0x6, URZ ;  /* 0x0000000617427899 */ /* 0x000fe200080006ff */
[----:B------:R-:W-:Y:S01]  /*2540*/  MOV.SPILL R32, UR68 ;  /* 0x0000004400207c02 */ /* 0x000fe20009000f00 */
[----:B------:R-:W-:Y:S01]  /*2550*/  USEL UR13, URZ, 0x1, UP0 ;  /* 0x00000001ff0d7887 */ /* 0x000fe20008000000 */
[----:B------:R-:W-:Y:S01]  /*2560*/  MOV.SPILL R31, UR67 ;  /* 0x00000043001f7c02 */ /* 0x000fe20009000f00 */
[----:B------:R-:W-:Y:S01]  /*2570*/  UIMAD UR8, UR8, UR15, UR4 ;  /* 0x0000000f080872a4 */ /* 0x000fe2000f8e0204 */
[----:B------:R-:W-:Y:S01]  /*2580*/  R2UR UR67, R11 ;  /* 0x000000000b4372ca */ /* 0x000fe200000e0000 */
[----:B------:R-:W-:Y:S01]  /*2590*/  UIMAD UR7, UR7, UR72, UR5 ;  /* 0x00000048070772a4 */ /* 0x000fe2000f8e0205 */
[----:B------:R-:W-:Y:S01]  /*25a0*/  R2UR UR68, R10 ;  /* 0x000000000a4472ca */ /* 0x000fe200000e0000 */
[----:B------:R-:W-:Y:S01]  /*25b0*/  ULOP3.LUT UR31, UR31, UR13, URZ, 0x3c, !UPT ;  /* 0x0000000d1f1f7292 */ /* 0x000fe2000f8e3cff */
[----:B------:R-:W-:Y:S01]  /*25c0*/  R2UR UR69, R9 ;  /* 0x00000000094572ca */ /* 0x000fe200000e0000 */
[----:B------:R-:W-:Y:S01]  /*25d0*/  ULEA UR8, UR7, UR8, 0x5 ;  /* 0x0000000807087291 */ /* 0x000fe2000f8e28ff */
[----:B------:R-:W-:Y:S01]  /*25e0*/  R2UR UR70, R12 ;  /* 0x000000000c4672ca */ /* 0x000fe200000e0000 */
[----:B------:R-:W-:Y:S01]  /*25f0*/  UIMAD UR7, UR14, UR73, UR6 ;  /* 0x000000490e0772a4 */ /* 0x000fe2000f8e0206 */
[----:B------:R-:W-:Y:S01]  /*2600*/  R2UR UR65, R3 ;  /* 0x00000000034172ca */ /* 0x000fe200000e0000 */
[----:B-1----:R-:W-:Y:S01]  /*2610*/  UIADD3 UR12, UP1, UPT, UR16, 0x80, URZ ;  /* 0x00000080100c7890 */ /* 0x002fe2000ff3e0ff */
[----:B------:R-:W-:Y:S01]  /*2620*/  IMAD.U32 R3, RZ, RZ, UR31 ;  /* 0x0000001fff037e24 */ /* 0x000fe2000f8e00ff */
[----:B------:R-:W-:Y:S01]  /*2630*/  USEL UR55, UR11, URZ, UP0 ;  /* 0x000000ff0b377287 */ /* 0x000fe20008000000 */
[----:B---3--:R-:W-:Y:S01]  /*2640*/  MOV.SPILL R29, UR46 ;  /* 0x0000002e001d7c02 */ /* 0x008fe20009000f00 */
[----:B------:R-:W-:Y:S01]  /*2650*/  ULEA UR7, UR7, UR8, 0xa ;  /* 0x0000000807077291 */ /* 0x000fe2000f8e50ff */
[----:B------:R-:W-:Y:S01]  /*2660*/  MOV.SPILL R36, UR67 ;  /* 0x0000004300247c02 */ /* 0x000fe20009000f00 */
[----:B------:R-:W-:Y:S01]  /*2670*/  UIADD3.X UR13, UPT, UPT, URZ, UR17, URZ, UP1, !UPT ;  /* 0x00000011ff0d7290 */ /* 0x000fe20008ffe4ff */
[----:B------:R-:W-:Y:S01]  /*2680*/  MOV.SPILL R37, UR68 ;  /* 0x0000004400257c02 */ /* 0x000fe20009000f00 */
[----:B------:R-:W-:Y:S01]  /*2690*/  ULEA UR11, UR55, UR63, 0x3 ;  /* 0x0000003f370b7291 */ /* 0x000fe2000f8e18ff */
[----:B------:R-:W-:Y:S01]  /*26a0*/  MOV.SPILL R38, UR69 ;  /* 0x0000004500267c02 */ /* 0x000fe20009000f00 */
[----:B------:R-:W-:Y:S01]  /*26b0*/  UIADD3 UR64, UPT, UPT, UR9, 0x6800, URZ ;  /* 0x0000680009407890 */ /* 0x000fe2000fffe0ff */
[----:B------:R-:W-:Y:S01]  /*26c0*/  MOV.SPILL R39, UR70 ;  /* 0x0000004600277c02 */ /* 0x000fe20009000f00 */
[----:B------:R-:W-:Y:S01]  /*26d0*/  UPRMT UR7, UR7, 0x5410, URZ ;  /* 0x0000541007077896 */ /* 0x000fe200080000ff */
[----:B------:R-:W-:Y:S01]  /*26e0*/  R2UR UR67, R15 ;  /* 0x000000000f4372ca */ /* 0x000fe200000e0000 */
[----:B------:R-:W-:Y:S01]  /*26f0*/  UIADD3 UR34, UPT, UPT, UR66, 0x20, URZ ;  /* 0x0000002042227890 */ /* 0x000fe2000fffe0ff */
[----:B------:R-:W-:Y:S01]  /*2700*/  R2UR UR68, R14 ;  /* 0x000000000e4472ca */ /* 0x000fe200000e0000 */
[----:B------:R-:W-:Y:S01]  /*2710*/  UIADD3 UR32, UPT, UPT, UR9, 0x6c00, URZ ;  /* 0x00006c0009207890 */ /* 0x000fe2000fffe0ff */
[----:B------:R-:W-:Y:S01]  /*2720*/  R2UR UR69, R13 ;  /* 0x000000000d4572ca */ /* 0x000fe200000e0000 */
[----:B------:R-:W-:Y:S01]  /*2730*/  UMOV UR33, UR65 ;  /* 0x0000004100217c82 */ /* 0x000fe20008000000 */
[----:B------:R-:W-:Y:S01]  /*2740*/  R2UR UR70, R16 ;  /* 0x00000000104672ca */ /* 0x000fe200000e0000 */
[----:B------:R-:W-:Y:S01]  /*2750*/  UMOV UR8, UR65 ;  /* 0x0000004100087c82 */ /* 0x000fe20008000000 */
[----:B------:R-:W-:Y:S01]  /*2760*/  SHF.L.U32 R40, R3, 0x1f, RZ ;  /* 0x0000001f03287819 */ /* 0x000fe200000006ff */
[----:B------:R-:W-:Y:S01]  /*2770*/  UIADD3 UR40, UPT, UPT, UR9, 0x7800, URZ ;  /* 0x0000780009287890 */ /* 0x000fe2000fffe0ff */
[----:B------:R-:W-:Y:S01]  /*2780*/  MOV.SPILL R28, UR45 ;  /* 0x0000002d001c7c02 */ /* 0x000fe20009000f00 */
[----:B------:R-:W-:Y:S01]  /*2790*/  UMOV UR41, UR8 ;  /* 0x0000000800297c82 */ /* 0x000fe20008000000 */
[----:B------:R1:W2:Y:S01]  /*27a0*/  SYNCS.PHASECHK.TRANS64.TRYWAIT P0, [UR11+0x30], R40 ;  /* 0x00003028ff0075a7 */ /* 0x0002a2000800110b */
[----:B------:R-:W-:Y:S01]  /*27b0*/  UMOV UR35, UR67 ;  /* 0x0000004300237c82 */ /* 0x000fe20008000000 */
[----:B------:R-:W-:Y:S01]  /*27c0*/  UMOV UR11, UR66 ;  /* 0x00000042000b7c82 */ /* 0x000fe20008000000 */
[----:B------:R-:W-:Y:S01]  /*27d0*/  R2UR UR45, R5 ;  /* 0x00000000052d72ca */ /* 0x000fe200000e0000 */
[----:B------:R-:W-:Y:S01]  /*27e0*/  UMOV UR42, UR11 ;  /* 0x0000000b002a7c82 */ /* 0x000fe20008000000 */
[----:B------:R-:W-:Y:S01]  /*27f0*/  R2UR UR46, R8 ;  /* 0x00000000082e72ca */ /* 0x000fe200000e0000 */
[----:B------:R-:W-:Y:S01]  /*2800*/  UIADD3 UR56, UPT, UPT, UR9, 0x8800, URZ ;  /* 0x0000880009387890 */ /* 0x000fe2000fffe0ff */
[----:B------:R3:W-:Y:S01]  /*2810*/  UTMALDG.5D.IM2COL [UR64], [UR12], UR7 ;  /* 0x000000400c0073b4 */ /* 0x0007e20008060007 */
[----:B------:R-:W-:Y:S01]  /*2820*/  UMOV UR17, UR68 ;  /* 0x0000004400117c82 */ /* 0x000fe20008000000 */
[----:B------:R-:W-:Y:S01]  /*2830*/  UMOV UR16, UR69 ;  /* 0x0000004500107c82 */ /* 0x000fe20008000000 */
[----:B------:R-:W-:Y:S01]  /*2840*/  UMOV UR14, UR70 ;  /* 0x00000046000e7c82 */ /* 0x000fe20008000000 */
[----:B------:R-:W-:Y:S01]  /*2850*/  UMOV UR36, UR17 ;  /* 0x0000001100247c82 */ /* 0x000fe20008000000 */
[----:B------:R-:W-:Y:S01]  /*2860*/  UMOV UR37, UR16 ;  /* 0x0000001000257c82 */ /* 0x000fe20008000000 */
[----:B------:R-:W-:Y:S01]  /*2870*/  UMOV UR38, UR14 ;  /* 0x0000000e00267c82 */ /* 0x000fe20008000000 */
[----:B------:R-:W-:Y:S01]  /*2880*/  UIADD3 UR16, UPT, UPT, UR9, 0x7400, URZ ;  /* 0x0000740009107890 */ /* 0x000fe2000fffe0ff */
[----:B------:R4:W-:Y:S01]  /*2890*/  UTMALDG.5D.IM2COL [UR32], [UR12], UR7 ;  /* 0x000000200c0073b4 */ /* 0x0009e20008060007 */
[----:B------:R-:W-:Y:S01]  /*28a0*/  UMOV UR17, UR8 ;  /* 0x0000000800117c82 */ /* 0x000fe20008000000 */
[----:B------:R-:W-:Y:S01]  /*28b0*/  MOV.SPILL R27, UR44 ;  /* 0x0000002c001b7c02 */ /* 0x000fe20009000f00 */
[----:B------:R-:W-:Y:S01]  /*28c0*/  UMOV UR58, UR11 ;  /* 0x0000000b003a7c82 */ /* 0x000fe20008000000 */
[----:B------:R-:W-:Y:S01]  /*28d0*/  MOV.SPILL R26, UR43 ;  /* 0x0000002b001a7c02 */ /* 0x000fe20009000f00 */
[----:B------:R-:W-:Y:S01]  /*28e0*/  UIADD3 UR48, UPT, UPT, UR9, 0x9000, URZ ;  /* 0x0000900009307890 */ /* 0x000fe2000fffe0ff */
[----:B------:R-:W-:Y:S01]  /*28f0*/  R2UR UR43, R7 ;  /* 0x00000000072b72ca */ /* 0x000fe200000e0000 */
[----:B------:R-:W-:Y:S01]  /*2900*/  UMOV UR50, UR11 ;  /* 0x0000000b00327c82 */ /* 0x000fe20008000000 */
[----:B------:R-:W-:Y:S01]  /*2910*/  R2UR UR44, R6 ;  /* 0x00000000062c72ca */ /* 0x000fe200000e0000 */
[----:B------:R-:W-:Y:S01]  /*2920*/  UIADD3 UR24, UPT, UPT, UR9, 0xa000, URZ ;  /* 0x0000a00009187890 */ /* 0x000fe2000fffe0ff */
[----:B------:R-:W-:Y:S01]  /*2930*/  MOV.SPILL R3, UR59 ;  /* 0x0000003b00037c02 */ /* 0x000fe20009000f00 */
[----:B------:R-:W-:Y:S01]  /*2940*/  UMOV UR26, UR11 ;  /* 0x0000000b001a7c82 */ /* 0x000fe20008000000 */
[----:B------:R-:W-:Y:S02]  /*2950*/  MOV.SPILL R30, UR47 ;  /* 0x0000002f001e7c02 */ /* 0x000fe40009000f00 */
[----:B------:R-:W-:Y:S02]  /*2960*/  MOV.SPILL R35, UR71 ;  /* 0x0000004700237c02 */ /* 0x000fe40009000f00 */
[----:B------:R-:W-:Y:S02]  /*2970*/  R2UR.FILL UR47, R30 ;  /* 0x000000001e2f72ca */ /* 0x000fe400004e0000 */
[----:B------:R-:W-:Y:S11]  /*2980*/  R2UR.FILL UR71, R35 ;  /* 0x00000000234772ca */ /* 0x000ff600004e0000 */
[----:B------:R-:W-:Y:S01]  /*2990*/  UIADD3 UR47, UPT, UPT, UR47, 0x1, URZ ;  /* 0x000000012f2f7890 */ /* 0x000fe2000fffe0ff */
[----:B---3--:R-:W-:Y:S01]  /*29a0*/  R2UR.FILL UR70, R39 ;  /* 0x00000000274672ca */ /* 0x008fe200004e0000 */
[----:B------:R-:W-:Y:S01]  /*29b0*/  UIADD3 UR64, UPT, UPT, UR9, 0x7000, URZ ;  /* 0x0000700009407890 */ /* 0x000fe2000fffe0ff */
[----:B------:R-:W-:Y:S01]  /*29c0*/  R2UR.FILL UR69, R38 ;  /* 0x00000000264572ca */ /* 0x000fe200004e0000 */
[----:B------:R-:W-:Y:S01]  /*29d0*/  UMOV UR65, UR8 ;  /* 0x0000000800417c82 */ /* 0x000fe20008000000 */
[----:B------:R-:W-:Y:S01]  /*29e0*/  R2UR.FILL UR68, R37 ;  /* 0x00000000254472ca */ /* 0x000fe200004e0000 */
[----:B------:R-:W-:Y:S01]  /*29f0*/  UMOV UR66, UR11 ;  /* 0x0000000b00427c82 */ /* 0x000fe20008000000 */
[----:B------:R-:W-:Y:S01]  /*2a00*/  R2UR.FILL UR67, R36 ;  /* 0x00000000244372ca */ /* 0x000fe200004e0000 */
[----:B----4-:R-:W-:Y:S01]  /*2a10*/  UIADD3 UR32, UPT, UPT, UR9, 0x7c00, URZ ;  /* 0x00007c0009207890 */ /* 0x010fe2000fffe0ff */
[----:B------:R-:W-:Y:S05]  /*2a20*/  UMOV UR33, UR8 ;  /* 0x0000000800217c82 */ /* 0x000fea0008000000 */
[----:B------:R-:W-:Y:S02]  /*2a30*/  UMOV UR14, UR70 ;  /* 0x00000046000e7c82 */ /* 0x000fe40008000000 */
[----:B------:R-:W-:Y:S01]  /*2a40*/  UMOV UR22, UR14 ;  /* 0x0000000e00167c82 */ /* 0x000fe20008000000 */
[----:B------:R-:W-:Y:S01]  /*2a50*/  UMOV UR18, UR69 ;  /* 0x0000004500127c82 */ /* 0x000fe20008000000 */
[----:B------:R-:W-:Y:S01]  /*2a60*/  UMOV UR20, UR68 ;  /* 0x0000004400147c82 */ /* 0x000fe20008000000 */
[----:B------:R-:W-:Y:S01]  /*2a70*/  UMOV UR21, UR18 ;  /* 0x0000001200157c82 */ /* 0x000fe20008000000 */
[----:B------:R3:W-:Y:S01]  /*2a80*/  UTMALDG.5D.IM2COL [UR64], [UR12], UR7 ;  /* 0x000000400c0073b4 */ /* 0x0007e20008060007 */
[----:B------:R-:W-:Y:S01]  /*2a90*/  UMOV UR19, UR67 ;  /* 0x0000004300137c82 */ /* 0x000fe20008000000 */
[----:B------:R-:W-:Y:S01]  /*2aa0*/  UMOV UR18, UR34 ;  /* 0x0000002200127c82 */ /* 0x000fe20008000000 */
[----:B------:R-:W-:Y:S02]  /*2ab0*/  UMOV UR14, UR46 ;  /* 0x0000002e000e7c82 */ /* 0x000fe40008000000 */
[----:B------:R-:W-:Y:S01]  /*2ac0*/  UMOV UR38, UR14 ;  /* 0x0000000e00267c82 */ /* 0x000fe20008000000 */
[----:B------:R4:W-:Y:S01]  /*2ad0*/  UTMALDG.5D.IM2COL [UR16], [UR12], UR7 ;  /* 0x000000100c0073b4 */ /* 0x0009e20008060007 */
[----:B------:R5:W-:Y:S01]  /*2ae0*/  UTMALDG.5D.IM2COL [UR40], [UR12], UR7 ;  /* 0x000000280c0073b4 */ /* 0x000be20008060007 */
[----:B---3--:R-:W-:Y:S01]  /*2af0*/  R2UR.FILL UR70, R34 ;  /* 0x00000000224672ca */ /* 0x008fe200004e0000 */
[----:B------:R-:W-:Y:S01]  /*2b00*/  UIADD3 UR64, UPT, UPT, UR9, 0x8000, URZ ;  /* 0x0000800009407890 */ /* 0x000fe2000fffe0ff */
[----:B------:R-:W-:Y:S02]  /*2b10*/  R2UR.FILL UR69, R33 ;  /* 0x00000000214572ca */ /* 0x000fe400004e0000 */
[----:B------:R-:W-:Y:S02]  /*2b20*/  R2UR.FILL UR68, R32 ;  /* 0x00000000204472ca */ /* 0x000fe400004e0000 */
[----:B------:R-:W-:Y:S01]  /*2b30*/  R2UR.FILL UR67, R31 ;  /* 0x000000001f4372ca */ /* 0x000fe200004e0000 */
[----:B----4-:R-:W-:Y:S01]  /*2b40*/  UMOV UR18, UR43 ;  /* 0x0000002b00127c82 */ /* 0x010fe20008000000 */
[----:B------:R-:W-:Y:S01]  /*2b50*/  UMOV UR17, UR44 ;  /* 0x0000002c00117c82 */ /* 0x000fe20008000000 */
[----:B------:R-:W-:Y:S01]  /*2b60*/  UMOV UR16, UR45 ;  /* 0x0000002d00107c82 */ /* 0x000fe20008000000 */
[----:B------:R-:W-:Y:S01]  /*2b70*/  UMOV UR35, UR18 ;  /* 0x0000001200237c82 */ /* 0x000fe20008000000 */
[----:B------:R-:W-:Y:S01]  /*2b80*/  UMOV UR36, UR17 ;  /* 0x0000001100247c82 */ /* 0x000fe20008000000 */
[----:B------:R-:W-:Y:S01]  /*2b90*/  UMOV UR37, UR16 ;  /* 0x0000001000257c82 */ /* 0x000fe20008000000 */
[----:B------:R-:W-:Y:S01]  /*2ba0*/  UIADD3 UR16, UPT, UPT, UR9, 0x8400, URZ ;  /* 0x0000840009107890 */ /* 0x000fe2000fffe0ff */
[----:B------:R3:W-:Y:S01]  /*2bb0*/  UTMALDG.5D.IM2COL [UR32], [UR12], UR7 ;  /* 0x000000200c0073b4 */ /* 0x0007e20008060007 */
[----:B------:R-:W-:Y:S02]  /*2bc0*/  UMOV UR21, UR69 ;  /* 0x0000004500157c82 */ /* 0x000fe40008000000 */
[----:B------:R-:W-:Y:S01]  /*2bd0*/  UMOV UR20, UR68 ;  /* 0x0000004400147c82 */ /* 0x000fe20008000000 */
[----:B------:R-:W-:Y:S01]  /*2be0*/  UMOV UR22, UR70 ;  /* 0x0000004600167c82 */ /* 0x000fe20008000000 */
[----:B------:R-:W-:Y:S01]  /*2bf0*/  UMOV UR19, UR67 ;  /* 0x0000004300137c82 */ /* 0x000fe20008000000 */
[----:B------:R-:W-:Y:S01]  /*2c00*/  UMOV UR18, UR34 ;  /* 0x0000002200127c82 */ /* 0x000fe20008000000 */
[----:B-----5:R-:W-:Y:S01]  /*2c10*/  R2UR.FILL UR46, R29 ;  /* 0x000000001d2e72ca */ /* 0x020fe200004e0000 */
[----:B------:R-:W-:Y:S01]  /*2c20*/  UIADD3 UR40, UPT, UPT, UR9, 0x9800, URZ ;  /* 0x0000980009287890 */ /* 0x000fe2000fffe0ff */
[----:B------:R4:W-:Y:S01]  /*2c30*/  UTMALDG.5D.IM2COL [UR64], [UR12], UR7 ;  /* 0x000000400c0073b4 */ /* 0x0009e20008060007 */
[----:B------:R-:W-:Y:S02]  /*2c40*/  R2UR.FILL UR45, R28 ;  /* 0x000000001c2d72ca */ /* 0x000fe400004e0000 */
[----:B------:R-:W-:Y:S02]  /*2c50*/  R2UR.FILL UR44, R27 ;  /* 0x000000001b2c72ca */ /* 0x000fe400004e0000 */
[----:B------:R-:W-:Y:S02]  /*2c60*/  R2UR.FILL UR43, R26 ;  /* 0x000000001a2b72ca */ /* 0x000fe400004e0000 */
[----:B------:R-:W-:Y:S02]  /*2c70*/  MOV.SPILL R28, UR62 ;  /* 0x0000003e001c7c02 */ /* 0x000fe40009000f00 */
[----:B------:R-:W-:Y:S02]  /*2c80*/  MOV.SPILL R27, UR61 ;  /* 0x0000003d001b7c02 */ /* 0x000fe40009000f00 */
[----:B------:R-:W-:Y:S02]  /*2c90*/  MOV.SPILL R26, UR60 ;  /* 0x0000003c001a7c02 */ /* 0x000fe40009000f00 */
[----:B------:R-:W-:Y:S04]  /*2ca0*/  MOV.SPILL R29, UR63 ;  /* 0x0000003f001d7c02 */ /* 0x000fe80009000f00 */
[----:B------:R-:W-:Y:S01]  /*2cb0*/  R2UR.FILL UR63, R29 ;  /* 0x000000001d3f72ca */ /* 0x000fe200004e0000 */
[----:B---3--:R-:W-:Y:S01]  /*2cc0*/  UIADD3 UR32, UPT, UPT, UR9, 0x8c00, URZ ;  /* 0x00008c0009207890 */ /* 0x008fe2000fffe0ff */
[----:B------:R-:W-:Y:S01]  /*2cd0*/  UMOV UR35, UR59 ;  /* 0x0000003b00237c82 */ /* 0x000fe20008000000 */
[----:B------:R-:W-:Y:S01]  /*2ce0*/  UMOV UR36, UR60 ;  /* 0x0000003c00247c82 */ /* 0x000fe20008000000 */
[----:B------:R-:W-:Y:S01]  /*2cf0*/  UMOV UR37, UR61 ;  /* 0x0000003d00257c82 */ /* 0x000fe20008000000 */
[----:B------:R-:W-:Y:S01]  /*2d00*/  UMOV UR38, UR62 ;  /* 0x0000003e00267c82 */ /* 0x000fe20008000000 */
[----:B----4-:R-:W-:Y:S01]  /*2d10*/  UMOV UR66, UR8 ;  /* 0x0000000800427c82 */ /* 0x010fe20008000000 */
[----:B------:R-:W3:Y:S01]  /*2d20*/  LDCU.64 UR64, c[0x0][0x348] ;  /* 0x00006900ff4077ac */ /* 0x000ee20008000a00 */
[----:B------:R-:W-:Y:S01]  /*2d30*/  UMOV UR17, UR66 ;  /* 0x0000004200117c82 */ /* 0x000fe20008000000 */
[----:B------:R-:W-:Y:S01]  /*2d40*/  UMOV UR57, UR66 ;  /* 0x0000004200397c82 */ /* 0x000fe20008000000 */
[----:B------:R4:W-:Y:S01]  /*2d50*/  UTMALDG.5D.IM2COL [UR16], [UR12], UR7 ;  /* 0x000000100c0073b4 */ /* 0x0009e20008060007 */
[----:B------:R-:W-:Y:S01]  /*2d60*/  UMOV UR33, UR66 ;  /* 0x0000004200217c82 */ /* 0x000fe20008000000 */
[----:B------:R-:W-:Y:S01]  /*2d70*/  UMOV UR49, UR66 ;  /* 0x0000004200317c82 */ /* 0x000fe20008000000 */
[----:B------:R-:W-:Y:S01]  /*2d80*/  UMOV UR41, UR66 ;  /* 0x0000004200297c82 */ /* 0x000fe20008000000 */
[----:B------:R-:W-:Y:S01]  /*2d90*/  UMOV UR25, UR66 ;  /* 0x0000004200197c82 */ /* 0x000fe20008000000 */
[----:B------:R-:W-:Y:S01]  /*2da0*/  UIADD3 UR8, UPT, UPT, UR9, 0x20800, URZ ;  /* 0x0002080009087890 */ /* 0x000fe2000fffe0ff */
[----:B------:R5:W-:Y:S01]  /*2db0*/  UTMALDG.5D.IM2COL [UR56], [UR12], UR7 ;  /* 0x000000380c0073b4 */ /* 0x000be20008060007 */
[----:B------:R1:W-:Y:S01]  /*2dc0*/  UTMALDG.5D.IM2COL [UR32], [UR12], UR7 ;  /* 0x000000200c0073b4 */ /* 0x0003e20008060007 */
[----:B------:R-:W-:Y:S01]  /*2dd0*/  UTMALDG.5D.IM2COL [UR48], [UR12], UR7 ;  /* 0x000000300c0073b4 */ /* 0x000fe20008060007 */
[----:B----4-:R-:W-:Y:S01]  /*2de0*/  UIADD3 UR16, UPT, UPT, UR9, 0x9400, URZ ;  /* 0x0000940009107890 */ /* 0x010fe2000fffe0ff */
[----:B------:R-:W-:Y:S01]  /*2df0*/  UMOV UR19, UR51 ;  /* 0x0000003300137c82 */ /* 0x000fe20008000000 */
[----:B------:R-:W-:Y:S01]  /*2e00*/  UMOV UR20, UR52 ;  /* 0x0000003400147c82 */ /* 0x000fe20008000000 */
[----:B------:R-:W-:Y:S01]  /*2e10*/  UMOV UR21, UR53 ;  /* 0x0000003500157c82 */ /* 0x000fe20008000000 */
[----:B------:R-:W-:Y:S01]  /*2e20*/  UMOV UR22, UR54 ;  /* 0x0000003600167c82 */ /* 0x000fe20008000000 */
[----:B-----5:R-:W-:Y:S04]  /*2e30*/  R2UR UR58, R17 ;  /* 0x00000000113a72ca */ /* 0x020fe800000e0000 */
[----:B------:R4:W-:Y:S01]  /*2e40*/  UTMALDG.5D.IM2COL [UR16], [UR12], UR7 ;  /* 0x000000100c0073b4 */ /* 0x0009e20008060007 */
[----:B------:R-:W-:Y:S01]  /*2e50*/  UIADD3 UR56, UPT, UPT, UR9, 0x1e800, URZ ;  /* 0x0001e80009387890 */ /* 0x000fe2000fffe0ff */
[----:B------:R-:W-:Y:S01]  /*2e60*/  R2UR UR60, R0 ;  /* 0x00000000003c72ca */ /* 0x000fe200000e0000 */
[----:B------:R-:W-:Y:S01]  /*2e70*/  UMOV UR59, UR11 ;  /* 0x0000000b003b7c82 */ /* 0x000fe20008000000 */
[----:B------:R-:W-:Y:S02]  /*2e80*/  R2UR UR61, R2 ;  /* 0x00000000023d72ca */ /* 0x000fe400000e0000 */
[----:B------:R-:W-:Y:S01]  /*2e90*/  R2UR UR62, R23 ;  /* 0x00000000173e72ca */ /* 0x000fe200000e0000 */
[----:B-1----:R-:W-:Y:S01]  /*2ea0*/  UIADD3 UR32, UPT, UPT, UR9, 0x9c00, URZ ;  /* 0x00009c0009207890 */ /* 0x002fe2000fffe0ff */
[----:B------:R-:W-:Y:S01]  /*2eb0*/  UTMALDG.5D.IM2COL [UR40], [UR12], UR7 ;  /* 0x000000280c0073b4 */ /* 0x000fe20008060007 */
[----:B------:R-:W-:Y:S01]  /*2ec0*/  UMOV UR35, UR43 ;  /* 0x0000002b00237c82 */ /* 0x000fe20008000000 */
[----:B------:R-:W-:Y:S01]  /*2ed0*/  UMOV UR36, UR44 ;  /* 0x0000002c00247c82 */ /* 0x000fe20008000000 */
[----:B------:R-:W-:Y:S01]  /*2ee0*/  UMOV UR37, UR45 ;  /* 0x0000002d00257c82 */ /* 0x000fe20008000000 */
[----:B------:R-:W-:Y:S04]  /*2ef0*/  UMOV UR38, UR46 ;  /* 0x0000002e00267c82 */ /* 0x000fe80008000000 */
[----:B------:R-:W-:Y:S03]  /*2f00*/  UTMALDG.5D.IM2COL [UR32], [UR12], UR7 ;  /* 0x000000200c0073b4 */ /* 0x000fe60008060007 */
[----:B------:R-:W-:Y:S01]  /*2f10*/  UMOV UR14, UR62 ;  /* 0x0000003e000e7c82 */ /* 0x000fe20008000000 */
[----:B------:R-:W-:Y:S01]  /*2f20*/  UTMALDG.5D.IM2COL [UR24], [UR12], UR7 ;  /* 0x000000180c0073b4 */ /* 0x000fe20008060007 */
[----:B----4-:R-:W-:Y:S01]  /*2f30*/  UIADD3 UR16, UPT, UPT, UR9, 0xa400, URZ ;  /* 0x0000a40009107890 */ /* 0x010fe2000fffe0ff */
[----:B------:R-:W-:Y:S01]  /*2f40*/  UMOV UR19, UR27 ;  /* 0x0000001b00137c82 */ /* 0x000fe20008000000 */
[----:B------:R-:W-:Y:S01]  /*2f50*/  UMOV UR20, UR28 ;  /* 0x0000001c00147c82 */ /* 0x000fe20008000000 */
[----:B------:R-:W-:Y:S01]  /*2f60*/  UMOV UR21, UR29 ;  /* 0x0000001d00157c82 */ /* 0x000fe20008000000 */
[----:B------:R-:W-:Y:S01]  /*2f70*/  UMOV UR22, UR30 ;  /* 0x0000001e00167c82 */ /* 0x000fe20008000000 */
[----:B------:R-:W-:Y:S04]  /*2f80*/  UMOV UR9, UR66 ;  /* 0x0000004200097c82 */ /* 0x000fe80008000000 */
[----:B------:R3:W-:Y:S02]  /*2f90*/  UTMALDG.5D.IM2COL [UR16], [UR12], UR7 ;  /* 0x000000100c0073b4 */ /* 0x0007e40008060007 */
[----:B---3--:R-:W-:Y:S02]  /*2fa0*/  UIADD3 UR18, UP0, UPT, UR64, 0x200, URZ ;  /* 0x0000020040127890 */ /* 0x008fe4000ff1e0ff */
[----:B------:R-:W-:Y:S02]  /*2fb0*/  UIADD3 UR17, UPT, UPT, UR60, 0x1, URZ ;  /* 0x000000013c117890 */ /* 0x000fe4000fffe0ff */
[----:B------:R-:W-:Y:S02]  /*2fc0*/  UIADD3.X UR19, UPT, UPT, URZ, UR65, URZ, UP0, !UPT ;  /* 0x00000041ff137290 */ /* 0x000fe400087fe4ff */
[----:B------:R-:W-:Y:S02]  /*2fd0*/  UISETP.NE.AND UP2, UPT, UR17, UR77, UPT ;  /* 0x0000004d1100728c */ /* 0x000fe4000bf45270 */
[----:B------:R-:W-:Y:S01]  /*2fe0*/  UIADD3 UR7, UPT, UPT, UR14, 0x1, URZ ;  /* 0x000000010e077890 */ /* 0x000fe2000fffe0ff */
[----:B------:R-:W-:Y:S01]  /*2ff0*/  UMOV UR20, 0x0 ;  /* 0x0000000000147882 */ /* 0x000fe20000000000 */
[----:B------:R-:W-:Y:S01]  /*3000*/  UMOV UR21, 0x10000000 ;  /* 0x1000000000157882 */ /* 0x000fe20000000000 */
[----:B------:R-:W-:Y:S02]  /*3010*/  UMOV UR12, UR60 ;  /* 0x0000003c000c7c82 */ /* 0x000fe40008000000 */
[----:B------:R1:W-:Y:S01]  /*3020*/  UTMALDG.5D [UR56], [UR18], desc[UR20] ;  /* 0x00001438120075b4 */ /* 0x0003e20008021000 */
[----:B------:R-:W-:Y:S02]  /*3030*/  UMOV UR13, UR61 ;  /* 0x0000003d000d7c82 */ /* 0x000fe40008000000 */
[----:B------:R-:W-:Y:S02]  /*3040*/  UIADD3 UR16, UPT, UPT, UR13, 0x1, URZ ;  /* 0x000000010d107890 */ /* 0x000fe4000fffe0ff */
[----:B------:R-:W-:Y:S01]  /*3050*/  @UP2 UIADD3 UR16, UPT, UPT, UR13, URZ, URZ ;  /* 0x000000ff0d102290 */ /* 0x000fe2000fffe0ff */
[----:B------:R3:W-:Y:S03]  /*3060*/  UTMALDG.5D [UR8], [UR18], desc[UR20] ;  /* 0x00001408120075b4 */ /* 0x0007e60008021000 */
[----:B------:R-:W-:Y:S11]  /*3070*/  UISETP.NE.AND UP1, UPT, UR16, UR74, UPT ;  /* 0x0000004a1000728c */ /* 0x000ff6000bf25270 */
[----:B------:R-:W-:Y:S04]  /*3080*/  @UP1 UIADD3 UR7, UPT, UPT, UR14, URZ, URZ ;  /* 0x000000ff0e071290 */ /* 0x000fe8000fffe0ff */
[----:B------:R-:W-:Y:S04]  /*3090*/  UISETP.NE.AND UP0, UPT, UR7, UR75, UPT ;  /* 0x0000004b0700728c */ /* 0x000fe8000bf05270 */
[----:B------:R-:W-:Y:S06]  /*30a0*/  USEL UR7, UR7, URZ, UP0 ;  /* 0x000000ff07077287 */ /* 0x000fec0008000000 */
[----:B------:R-:W-:Y:S01]  /*30b0*/  IMAD.U32 R23, RZ, RZ, UR7 ;  /* 0x00000007ff177e24 */ /* 0x000fe2000f8e00ff */
[----:B-1----:R-:W-:Y:S02]  /*30c0*/  R2UR.FILL UR62, R28 ;  /* 0x000000001c3e72ca */ /* 0x002fe400004e0000 */
[----:B------:R-:W-:Y:S02]  /*30d0*/  R2UR.FILL UR61, R27 ;  /* 0x000000001b3d72ca */ /* 0x000fe400004e0000 */
[----:B------:R-:W-:Y:S02]  /*30e0*/  R2UR.FILL UR60, R26 ;  /* 0x000000001a3c72ca */ /* 0x000fe400004e0000 */
[----:B------:R-:W-:Y:S01]  /*30f0*/  R2UR.FILL UR59, R3 ;  /* 0x00000000033b72ca */ /* 0x000fe200004e0000 */
[----:B---3--:R-:W-:Y:S02]  /*3100*/  UIADD3 UR8, UPT, UPT, UR23, 0x1, URZ ;  /* 0x0000000117087890 */ /* 0x008fe4000fffe0ff */
[----:B------:R-:W-:Y:S02]  /*3110*/  @UP0 UIADD3 UR8, UPT, UPT, UR23, URZ, URZ ;  /* 0x000000ff17080290 */ /* 0x000fe4000fffe0ff */
[----:B------:R-:W-:Y:S02]  /*3120*/  UISETP.NE.AND UP0, UPT, UR47, UR76, UPT ;  /* 0x0000004c2f00728c */ /* 0x000fe4000bf05270 */
[----:B------:R-:W-:Y:S02]  /*3130*/  USEL UR11, UR17, URZ, UP2 ;  /* 0x000000ff110b7287 */ /* 0x000fe40009000000 */
[----:B------:R-:W-:Y:S01]  /*3140*/  USEL UR9, UR16, URZ, UP1 ;  /* 0x000000ff10097287 */ /* 0x000fe20008800000 */
[----:B------:R-:W-:Y:S03]  /*3150*/  UMOV UR23, UR8 ;  /* 0x0000000800177c82 */ /* 0x000fe60008000000 */
[----:B------:R-:W-:Y:S02]  /*3160*/  IMAD.U32 R0, RZ, RZ, UR11 ;  /* 0x0000000bff007e24 */ /* 0x000fe4000f8e00ff */
[----:B------:R-:W-:Y:S01]  /*3170*/  IMAD.U32 R2, RZ, RZ, UR9 ;  /* 0x00000009ff027e24 */ /* 0x000fe2000f8e00ff */
[----:B------:R-:W-:Y:S01]  /*3180*/  UMOV UR9, UR55 ;  /* 0x0000003700097c82 */ /* 0x000fe20008000000 */
[----:B--2---:R-:W-:Y:S05]  /*3190*/  BRA.U UP0, `(.L_x_22) ;  /* 0xfffffff100807547 */ /* 0x004fea000b83ffff */
.L_x_17:
[----:B------:R-:W-:Y:S01]  /*31a0*/  ULEA UR4, UR55, UR63, 0x3 ;  /* 0x0000003f37047291 */ /* 0x000fe2000f8e18ff */
[----:B------:R-:W-:Y:S01]  /*31b0*/  IMAD.U32 R3, RZ, RZ, UR31 ;  /* 0x0000001fff037e24 */ /* 0x000fe2000f8e00ff */
[----:B------:R-:W-:Y:S01]  /*31c0*/  @!P1 SYNCS.ARRIVE.TRANS64.A1T0 RZ, [UR63+0x98], RZ ;  /* 0x000098ffffff99a7 */ /* 0x000fe2000810003f */
[----:B------:R-:W-:-:S03]  /*31d0*/  R2UR UR5, R24 ;  /* 0x00000000180572ca */ /* 0x000fc600000e0000 */
[----:B------:R-:W-:-:S04]  /*31e0*/  SHF.L.U32 R3, R3, 0x1f, RZ ;  /* 0x0000001f03037819 */ /* 0x000fc800000006ff */
[----:B---3--:R2:W3:Y:S06]  /*31f0*/  SYNCS.PHASECHK.TRANS64.TRYWAIT P0, [UR4+0x30], R3 ;  /* 0x00003003ff0075a7 */ /* 0x0084ec0008001104 */
[----:B------:R-:W-:-:S09]  /*3200*/  UISETP.GE.AND UP0, UPT, UR5, 0x1, UPT ;  /* 0x000000010500788c */ /* 0x000fd2000bf06270 */
[----:B------:R-:W-:Y:S05]  /*3210*/  BRA.U !UP0, `(.L_x_23) ;  /* 0x0000001908887547 */ /* 0x000fea000b800000 */
[----:B------:R-:W4:Y:S01]  /*3220*/  LDCU.128 UR4, c[0x0][0x480] ;  /* 0x00009000ff0477ac */ /* 0x000f220008000c00 */
        /* <DEDUP_REMOVED lines=9> */
[----:B----4-:R-:W-:Y:S02]  /*32c0*/  UIMAD.WIDE.U32 UR12, UR48, UR5, URZ ;  /* 0x00000005300c72a5 */ /* 0x010fe4000f8e00ff */
[----:B------:R-:W-:Y:S02]  /*32d0*/  UIMAD.WIDE.U32 UR14, UR47, UR5, URZ ;  /* 0x000000052f0e72a5 */ /* 0x000fe4000f8e00ff */
[----:B------:R-:W-:-:S02]  /*32e0*/  UIMAD.WIDE.U32 UR26, UR71, UR5, URZ ;  /* 0x00000005471a72a5 */ /* 0x000fc4000f8e00ff */
[----:B------:R-:W-:Y:S02]  /*32f0*/  UIMAD.WIDE.U32 UR16, UR46, UR5, URZ ;  /* 0x000000052e1072a5 */ /* 0x000fe4000f8e00ff */
[----:B------:R-:W-:Y:S02]  /*3300*/  UIMAD.WIDE.U32 UR18, UR45, UR5, URZ ;  /* 0x000000052d1272a5 */ /* 0x000fe4000f8e00ff */
[----:B------:R-:W-:Y:S02]  /*3310*/  UIMAD.WIDE.U32 UR20, UR44, UR5, URZ ;  /* 0x000000052c1472a5 */ /* 0x000fe4000f8e00ff */
[----:B------:R-:W-:Y:S02]  /*3320*/  UIMAD.WIDE.U32 UR24, UR38, UR5, URZ ;  /* 0x00000005261872a5 */ /* 0x000fe4000f8e00ff */
[----:B------:R-:W-:Y:S01]  /*3330*/  UIMAD.WIDE.U32 UR28, UR30, UR5, URZ ;  /* 0x000000051e1c72a5 */ /* 0x000fe2000f8e00ff */
[----:B------:R-:W4:Y:S02]  /*3340*/  LDCU.128 UR8, c[0x0][0x490] ;  /* 0x00009200ff0877ac */ /* 0x000f240008000c00 */
        /* <DEDUP_REMOVED lines=11> */
[----:B----4-:R-:W-:Y:S01]  /*3400*/  UIMAD.WIDE.U32 UR32, UR15, UR8, URZ ;  /* 0x000000080f2072a5 */ /* 0x010fe2000f8e00ff */
[----:B------:R-:W-:Y:S01]  /*3410*/  UMOV UR5, UR19 ;  /* 0x0000001300057c82 */ /* 0x000fe20008000000 */
[----:B------:R-:W-:Y:S02]  /*3420*/  USEL UR14, UR46, UR14, !UP0 ;  /* 0x0000000e2e0e7287 */ /* 0x000fe4000c000000 */
[----:B------:R-:W-:Y:S02]  /*3430*/  USHF.R.U32.HI UR13, URZ, UR6, UR5 ;  /* 0x00000006ff0d7299 */ /* 0x000fe40008011605 */
[----:B------:R-:W-:Y:S01]  /*3440*/  UIMAD.WIDE.U32 UR34, UR14, UR8, URZ ;  /* 0x000000080e2272a5 */ /* 0x000fe2000f8e00ff */
        /* <DEDUP_REMOVED lines=11> */
[----:B------:R-:W-:Y:S01]  /*3500*/  UIADD3 UR27, UPT, UPT, -UR15, URZ, URZ ;  /* 0x000000ff0f1b7290 */ /* 0x000fe2000fffe1ff */
        /* <DEDUP_REMOVED lines=22> */
[----:B------:R-:W4:Y:S02]  /*3670*/  LDCU UR53, c[0x0][0x4a0] ;  /* 0x00009400ff3577ac */ /* 0x000f240008000800 */
[----:B------:R-:W-:Y:S01]  /*3680*/  UMOV UR4, UR19 ;  /* 0x0000001300047c82 */ /* 0x000fe20008000000 */
[----:B------:R-:W5:Y:S01]  /*3690*/  LDCU UR50, c[0x0][0x4ec] ;  /* 0x00009d80ff3277ac */ /* 0x000f620008000800 */
[----:B------:R-:W-:-:S02]  /*36a0*/  USHF.R.U32.HI UR25, URZ, UR9, UR4 ;  /* 0x00000009ff197299 */ /* 0x000fc40008011604 */
[----:B------:R-:W-:Y:S01]  /*36b0*/  UISETP.NE.AND UP0, UPT, UR10, 0x1, UPT ;  /* 0x000000010a00788c */ /* 0x000fe2000bf05270 */
[----:B------:R-:W-:Y:S01]  /*36c0*/  UMOV UR4, UR21 ;  /* 0x0000001500047c82 */ /* 0x000fe20008000000 */
[----:B------:R-:W-:Y:S02]  /*36d0*/  USEL UR25, UR17, UR25, !UP1 ;  /* 0x0000001911197287 */ /* 0x000fe4000c800000 */
[----:B------:R-:W-:Y:S02]  /*36e0*/  USHF.R.U32.HI UR24, URZ, UR9, UR4 ;  /* 0x00000009ff187299 */ /* 0x000fe40008011604 */
[----:B------:R-:W-:Y:S01]  /*36f0*/  UIADD3 UR32, UPT, UPT, -UR25, URZ, URZ ;  /* 0x000000ff19207290 */ /* 0x000fe2000fffe1ff */
[----:B------:R-:W-:Y:S01]  /*3700*/  UMOV UR4, UR33 ;  /* 0x0000002100047c82 */ /* 0x000fe20008000000 */
[----:B------:R-:W-:Y:S02]  /*3710*/  USEL UR24, UR16, UR24, !UP1 ;  /* 0x0000001810187287 */ /* 0x000fe4000c800000 */
[----:B------:R-:W-:-:S02]  /*3720*/  USHF.R.U32.HI UR22, URZ, UR9, UR4 ;  /* 0x00000009ff167299 */ /* 0x000fc40008011604 */
[----:B------:R-:W-:Y:S01]  /*3730*/  UIADD3 UR30, UPT, UPT, -UR24, URZ, URZ ;  /* 0x000000ff181e7290 */ /* 0x000fe2000fffe1ff */
        /* <DEDUP_REMOVED lines=19> */
[----:B------:R-:W-:Y:S02]  /*3870*/  UIADD3 UR9, UPT, UPT, -UR18, URZ, URZ ;  /* 0x000000ff12097290 */ /* 0x000fe4000fffe1ff */
[----:B------:R-:W-:Y:S02]  /*3880*/  USEL UR4, UR5, UR4, !UP1 ;  /* 0x0000000405047287 */ /* 0x000fe4000c800000 */
[----:B------:R-:W-:-:S02]  /*3890*/  UIMAD UR41, UR7, UR30, UR16 ;  /* 0x0000001e072972a4 */ /* 0x000fc4000f8e0210 */
[----:B------:R-:W-:Y:S02]  /*38a0*/  UIADD3 UR8, UPT, UPT, -UR4, URZ, URZ ;  /* 0x000000ff04087290 */ /* 0x000fe4000fffe1ff */
[----:B------:R-:W-:Y:S02]  /*38b0*/  UIMAD UR42, UR7, UR32, UR17 ;  /* 0x00000020072a72a4 */ /* 0x000fe4000f8e0211 */
[----:B------:R-:W-:Y:S02]  /*38c0*/  UIMAD UR40, UR7, UR29, UR15 ;  /* 0x0000001d072872a4 */ /* 0x000fe4000f8e020f */
[----:B------:R-:W-:Y:S02]  /*38d0*/  UIMAD UR68, UR7, UR28, UR14 ;  /* 0x0000001c074472a4 */ /* 0x000fe4000f8e020e */
[----:B------:R-:W-:Y:S02]  /*38e0*/  UIMAD UR60, UR7, UR27, UR13 ;  /* 0x0000001b073c72a4 */ /* 0x000fe4000f8e020d */
[----:B------:R-:W-:-:S02]  /*38f0*/  UIMAD UR52, UR7, UR26, UR12 ;  /* 0x0000001a073472a4 */ /* 0x000fc4000f8e020c */
[----:B------:R-:W-:Y:S02]  /*3900*/  UIMAD UR44, UR7, UR9, UR6 ;  /* 0x00000009072c72a4 */ /* 0x000fe4000f8e0206 */
[----:B------:R-:W-:Y:S02]  /*3910*/  UIMAD UR30, UR7, UR8, UR5 ;  /* 0x00000008071e72a4 */ /* 0x000fe4000f8e0205 */
[----:B------:R-:W-:Y:S02]  /*3920*/  UIMAD.WIDE.U32 UR6, UR25, UR11, URZ ;  /* 0x0000000b190672a5 */ /* 0x000fe4000f8e00ff */
[----:B------:R-:W-:Y:S02]  /*3930*/  UIMAD.WIDE.U32 UR12, UR24, UR11, URZ ;  /* 0x0000000b180c72a5 */ /* 0x000fe4000f8e00ff */
[----:B------:R-:W-:Y:S02]  /*3940*/  UIMAD.WIDE.U32 UR14, UR22, UR11, URZ ;  /* 0x0000000b160e72a5 */ /* 0x000fe4000f8e00ff */
[----:B------:R-:W-:Y:S01]  /*3950*/  UIMAD.WIDE.U32 UR16, UR21, UR11, URZ ;  /* 0x0000000b151072a5 */ /* 0x000fe2000f8e00ff */
[----:B------:R-:W-:Y:S01]  /*3960*/  UMOV UR5, UR7 ;  /* 0x0000000700057c82 */ /* 0x000fe20008000000 */
[----:B------:R-:W-:-:S02]  /*3970*/  UIMAD.WIDE.U32 UR26, UR20, UR11, URZ ;  /* 0x0000000b141a72a5 */ /* 0x000fc4000f8e00ff */
[----:B------:R-:W-:Y:S02]  /*3980*/  UIMAD.WIDE.U32 UR28, UR19, UR11, URZ ;  /* 0x0000000b131c72a5 */ /* 0x000fe4000f8e00ff */
[----:B------:R-:W-:Y:S02]  /*3990*/  UIMAD.WIDE.U32 UR32, UR18, UR11, URZ ;  /* 0x0000000b122072a5 */ /* 0x000fe4000f8e00ff */
[----:B------:R-:W-:Y:S02]  /*39a0*/  UIMAD.WIDE.U32 UR34, UR4, UR11, URZ ;  /* 0x0000000b042272a5 */ /* 0x000fe4000f8e00ff */
[----:B----4-:R-:W-:Y:S01]  /*39b0*/  USHF.R.U32.HI UR11, URZ, UR53, UR5 ;  /* 0x00000035ff0b7299 */ /* 0x010fe20008011605 */
[----:B------:R-:W5:Y:S02]  /*39c0*/  LDCU.64 UR8, c[0x0][0x4c0] ;  /* 0x00009800ff0877ac */ /* 0x000f640008000a00 */
[----:B------:R-:W-:Y:S01]  /*39d0*/  UMOV UR5, UR13 ;  /* 0x0000000d00057c82 */ /* 0x000fe20008000000 */
[----:B------:R-:W4:Y:S01]  /*39e0*/  LDCU.64 UR36, c[0x0][0x4f0] ;  /* 0x00009e00ff2477ac */ /* 0x000f220008000a00 */
[----:B------:R-:W-:Y:S01]  /*39f0*/  USHF.R.U32.HI UR7, URZ, UR53, UR5 ;  /* 0x00000035ff077299 */ /* 0x000fe20008011605 */
[----:B------:R-:W1:Y:S02]  /*3a00*/  LDCU UR16, c[0x0][0x4c8] ;  /* 0x00009900ff1077ac */ /* 0x000e640008000800 */
[----:B------:R-:W-:Y:S01]  /*3a10*/  UMOV UR5, UR15 ;  /* 0x0000000f00057c82 */ /* 0x000fe20008000000 */
[----:B------:R-:W-:-:S02]  /*3a20*/  USEL UR66, UR24, UR7, !UP0 ;  /* 0x0000000718427287 */ /* 0x000fc4000c000000 */
[----:B------:R-:W-:Y:S02]  /*3a30*/  USHF.R.U32.HI UR6, URZ, UR53, UR5 ;  /* 0x00000035ff067299 */ /* 0x000fe40008011605 */
[----:B------:R-:W-:Y:S01]  /*3a40*/  USEL UR69, UR25, UR11, !UP0 ;  /* 0x0000000b19457287 */ /* 0x000fe2000c000000 */
[----:B------:R-:W-:Y:S01]  /*3a50*/  UMOV UR5, UR17 ;  /* 0x0000001100057c82 */ /* 0x000fe20008000000 */
[----:B------:R-:W-:Y:S01]  /*3a60*/  USEL UR65, UR22, UR6, !UP0 ;  /* 0x0000000616417287 */ /* 0x000fe2000c000000 */
[----:B------:R-:W-:Y:S01]  /*3a70*/  IMAD.U32 R9, RZ, RZ, UR66 ;  /* 0x00000042ff097e24 */ /* 0x000fe2000f8e00ff */
[----:B------:R-:W-:Y:S02]  /*3a80*/  USHF.R.U32.HI UR70, URZ, UR53, UR5 ;  /* 0x00000035ff467299 */ /* 0x000fe40008011605 */
[----:B------:R-:W-:Y:S01]  /*3a90*/  IMAD.U32 R12, RZ, RZ, UR69 ;  /* 0x00000045ff0c7e24 */ /* 0x000fe2000f8e00ff */
[----:B-----5:R-:W-:Y:S01]  /*3aa0*/  UIMAD UR17, UR57, UR8, UR50 ;  /* 0x00000008391172a4 */ /* 0x020fe2000f8e0232 */
[----:B------:R-:W-:Y:S01]  /*3ab0*/  UMOV UR5, UR27 ;  /* 0x0000001b00057c82 */ /* 0x000fe20008000000 */
[----:B------:R-:W-:Y:S01]  /*3ac0*/  UIADD3 UR15, UPT, UPT, -UR69, URZ, URZ ;  /* 0x000000ff450f7290 */ /* 0x000fe2000fffe1ff */
[----:B------:R-:W-:Y:S01]  /*3ad0*/  MOV R6, UR65 ;  /* 0x0000004100067c02 */ /* 0x000fe20008000f00 */
[----:B------:R-:W-:-:S02]  /*3ae0*/  USHF.R.U32.HI UR62, URZ, UR53, UR5 ;  /* 0x00000035ff3e7299 */ /* 0x000fc40008011605 */
[----:B------:R-:W-:Y:S01]  /*3af0*/  IMAD.U32 R5, RZ, RZ, UR17 ;  /* 0x00000011ff057e24 */ /* 0x000fe2000f8e00ff */
[----:B------:R-:W-:Y:S01]  /*3b00*/  UIADD3 UR13, UPT, UPT, -UR65, URZ, URZ ;  /* 0x000000ff410d7290 */ /* 0x000fe2000fffe1ff */
[----:B------:R-:W-:Y:S01]  /*3b10*/  UMOV UR5, UR29 ;  /* 0x0000001d00057c82 */ /* 0x000fe20008000000 */
[----:B------:R-:W-:Y:S02]  /*3b20*/  UIMAD UR67, UR67, UR8, UR50 ;  /* 0x00000008434372a4 */ /* 0x000fe4000f8e0232 */
[----:B------:R-:W-:Y:S02]  /*3b30*/  USHF.R.U32.HI UR54, URZ, UR53, UR5 ;  /* 0x00000035ff367299 */ /* 0x000fe40008011605 */
[----:B------:R-:W-:Y:S01]  /*3b40*/  UIMAD UR59, UR59, UR8, UR50 ;  /* 0x000000083b3b72a4 */ /* 0x000fe2000f8e0232 */
[----:B------:R-:W-:Y:S01]  /*3b50*/  UMOV UR5, UR33 ;  /* 0x0000002100057c82 */ /* 0x000fe20008000000 */
[----:B------:R-:W-:Y:S02]  /*3b60*/  USEL UR54, UR19, UR54, !UP0 ;  /* 0x0000003613367287 */ /* 0x000fe4000c000000 */
[----:B------:R-:W-:-:S02]  /*3b70*/  USHF.R.U32.HI UR46, URZ, UR53, UR5 ;  /* 0x00000035ff2e7299 */ /* 0x000fc40008011605 */
[----:B------:R-:W-:Y:S02]  /*3b80*/  UIADD3 UR7, UPT, UPT, -UR54, URZ, URZ ;  /* 0x000000ff36077290 */ /* 0x000fe4000fffe1ff */
[----:B------:R-:W-:Y:S01]  /*3b90*/  USEL UR46, UR18, UR46, !UP0 ;  /* 0x0000002e122e7287 */ /* 0x000fe2000c000000 */
[----:B------:R-:W-:Y:S01]  /*3ba0*/  UMOV UR5, UR35 ;  /* 0x0000002300057c82 */ /* 0x000fe20008000000 */
[----:B------:R-:W-:Y:S02]  /*3bb0*/  UIMAD UR51, UR56, UR8, UR50 ;  /* 0x00000008383372a4 */ /* 0x000fe4000f8e0232 */
[----:B------:R-:W-:Y:S02]  /*3bc0*/  UIADD3 UR6, UPT, UPT, -UR46, URZ, URZ ;  /* 0x000000ff2e067290 */ /* 0x000fe4000fffe1ff */
[----:B------:R-:W-:Y:S02]  /*3bd0*/  USHF.R.U32.HI UR5, URZ, UR53, UR5 ;  /* 0x00000035ff057299 */ /* 0x000fe40008011605 */
[----:B------:R-:W-:-:S02]  /*3be0*/  UIMAD UR53, UR10, UR7, UR19 ;  /* 0x000000070a3572a4 */ /* 0x000fc4000f8e0213 */
[----:B------:R-:W-:Y:S02]  /*3bf0*/  UIMAD UR45, UR10, UR6, UR18 ;  /* 0x000000060a2d72a4 */ /* 0x000fe4000f8e0212 */
[----:B------:R-:W-:Y:S02]  /*3c00*/  UIMAD UR19, UR47, UR8, UR50 ;  /* 0x000000082f1372a4 */ /* 0x000fe4000f8e0232 */
[----:B------:R-:W-:Y:S02]  /*3c10*/  UIMAD UR18, UR58, UR8, UR50 ;  /* 0x000000083a1272a4 */ /* 0x000fe4000f8e0232 */
[----:B------:R-:W-:Y:S02]  /*3c20*/  UIMAD UR43, UR49, UR8, UR50 ;  /* 0x00000008312b72a4 */ /* 0x000fe4000f8e0232 */
[----:B------:R-:W-:Y:S01]  /*3c30*/  UIMAD UR35, UR48, UR8, UR50 ;  /* 0x00000008302372a4 */ /* 0x000fe2000f8e0232 */
[----:B------:R-:W-:Y:S01]  /*3c40*/  IMAD.U32 R11, RZ, RZ, UR19 ;  /* 0x00000013ff0b7e24 */ /* 0x000fe2000f8e00ff */
[----:B----4-:R-:W-:Y:S01]  /*3c50*/  UIMAD UR17, UR41, UR9, UR36 ;  /* 0x00000009291172a4 */ /* 0x010fe2000f8e0224 */
[----:B------:R-:W-:Y:S01]  /*3c60*/  MOV R8, UR18 ;  /* 0x0000001200087c02 */ /* 0x000fe20008000f00 */
[----:B------:R-:W-:-:S02]  /*3c70*/  UIMAD UR8, UR40, UR9, UR36 ;  /* 0x00000009280872a4 */ /* 0x000fc4000f8e0224 */
[----:B------:R-:W-:Y:S02]  /*3c80*/  USEL UR38, UR4, UR5, !UP0 ;  /* 0x0000000504267287 */ /* 0x000fe4000c000000 */
[----:B------:R-:W-:Y:S01]  /*3c90*/  UIADD3 UR14, UPT, UPT, -UR66, URZ, URZ ;  /* 0x000000ff420e7290 */ /* 0x000fe2000fffe1ff */
[----:B------:R-:W-:Y:S01]  /*3ca0*/  IMAD.U32 R7, RZ, RZ, UR17 ;  /* 0x00000011ff077e24 */ /* 0x000fe2000f8e00ff */
[----:B------:R-:W-:Y:S01]  /*3cb0*/  USEL UR70, UR21, UR70, !UP0 ;  /* 0x0000004615467287 */ /* 0x000fe2000c000000 */
[----:B--2---:R-:W-:Y:S01]  /*3cc0*/  MOV R3, UR8 ;  /* 0x0000000800037c02 */ /* 0x004fe20008000f00 */
[----:B------:R-:W-:Y:S02]  /*3cd0*/  USEL UR62, UR20, UR62, !UP0 ;  /* 0x0000003e143e7287 */ /* 0x000fe4000c000000 */
[----:B------:R-:W-:Y:S02]  /*3ce0*/  UIMAD UR25, UR10, UR15, UR25 ;  /* 0x0000000f0a1972a4 */ /* 0x000fe4000f8e0219 */
[----:B------:R-:W-:-:S02]  /*3cf0*/  UIMAD UR13, UR10, UR13, UR22 ;  /* 0x0000000d0a0d72a4 */ /* 0x000fc4000f8e0216 */
[----:B------:R-:W-:Y:S02]  /*3d00*/  UIADD3 UR5, UPT, UPT, -UR38, URZ, URZ ;  /* 0x000000ff26057290 */ /* 0x000fe4000fffe1ff */
[----:B------:R-:W-:Y:S02]  /*3d10*/  UIMAD UR14, UR10, UR14, UR24 ;  /* 0x0000000e0a0e72a4 */ /* 0x000fe4000f8e0218 */
[----:B------:R-:W-:Y:S02]  /*3d20*/  UIADD3 UR12, UPT, UPT, -UR70, URZ, URZ ;  /* 0x000000ff460c7290 */ /* 0x000fe4000fffe1ff */
[----:B------:R-:W-:Y:S02]  /*3d30*/  UIADD3 UR11, UPT, UPT, -UR62, URZ, URZ ;  /* 0x000000ff3e0b7290 */ /* 0x000fe4000fffe1ff */
[----:B------:R-:W-:Y:S02]  /*3d40*/  UIMAD UR18, UR42, UR9, UR36 ;  /* 0x000000092a1272a4 */ /* 0x000fe4000f8e0224 */
[----:B------:R-:W-:-:S02]  /*3d50*/  UIMAD UR68, UR68, UR9, UR36 ;  /* 0x00000009444472a4 */ /* 0x000fc4000f8e0224 */
[----:B------:R-:W-:Y:S02]  /*3d60*/  UIMAD UR60, UR60, UR9, UR36 ;  /* 0x000000093c3c72a4 */ /* 0x000fe4000f8e0224 */
[----:B------:R-:W-:Y:S01]  /*3d70*/  UIMAD UR52, UR52, UR9, UR36 ;  /* 0x00000009343472a4 */ /* 0x000fe2000f8e0224 */
[----:B------:R-:W-:Y:S01]  /*3d80*/  MOV R10, UR18 ;  /* 0x00000012000a7c02 */ /* 0x000fe20008000f00 */
[----:B------:R-:W-:Y:S02]  /*3d90*/  UIMAD UR44, UR44, UR9, UR36 ;  /* 0x000000092c2c72a4 */ /* 0x000fe4000f8e0224 */
[----:B-1----:R-:W-:Y:S02]  /*3da0*/  UIMAD UR17, UR25, UR16, UR37 ;  /* 0x00000010191172a4 */ /* 0x002fe4000f8e0225 */
[----:B------:R-:W-:Y:S02]  /*3db0*/  UIMAD UR8, UR13, UR16, UR37 ;  /* 0x000000100d0872a4 */ /* 0x000fe4000f8e0225 */
[----:B------:R-:W-:-:S02]  /*3dc0*/  UIMAD UR36, UR30, UR9, UR36 ;  /* 0x000000091e2472a4 */ /* 0x000fc4000f8e0224 */
[----:B------:R-:W-:Y:S01]  /*3dd0*/  UIMAD UR9, UR14, UR16, UR37 ;  /* 0x000000100e0972a4 */ /* 0x000fe2000f8e0225 */
[----:B------:R-:W-:Y:S01]  /*3de0*/  IMAD.U32 R15, RZ, RZ, UR17 ;  /* 0x00000011ff0f7e24 */ /* 0x000fe2000f8e00ff */
[----:B------:R-:W-:Y:S01]  /*3df0*/  UIMAD UR12, UR10, UR12, UR21 ;  /* 0x0000000c0a0c72a4 */ /* 0x000fe2000f8e0215 */
[----:B------:R-:W-:Y:S01]  /*3e00*/  IMAD.U32 R13, RZ, RZ, UR8 ;  /* 0x00000008ff0d7e24 */ /* 0x000fe2000f8e00ff */
[----:B------:R-:W-:Y:S02]  /*3e10*/  UIMAD UR11, UR10, UR11, UR20 ;  /* 0x0000000b0a0b72a4 */ /* 0x000fe4000f8e0214 */
[----:B------:R-:W-:Y:S01]  /*3e20*/  UIMAD UR7, UR10, UR5, UR4 ;  /* 0x000000050a0772a4 */ /* 0x000fe2000f8e0204 */
[----:B------:R-:W-:Y:S01]  /*3e30*/  MOV R14, UR9 ;  /* 0x00000009000e7c02 */ /* 0x000fe20008000f00 */
[----:B------:R-:W-:Y:S02]  /*3e40*/  UIADD3 UR10, UPT, UPT, UR61, 0x20, URZ ;  /* 0x000000203d0a7890 */ /* 0x000fe4000fffe0ff */
[----:B------:R-:W-:-:S02]  /*3e50*/  UIMAD UR69, UR12, UR16, UR37 ;  /* 0x000000100c4572a4 */ /* 0x000fc4000f8e0225 */
[----:B------:R-:W-:Y:S02]  /*3e60*/  UIMAD UR61, UR11, UR16, UR37 ;  /* 0x000000100b3d72a4 */ /* 0x000fe4000f8e0225 */
[----:B------:R-:W-:Y:S02]  /*3e70*/  UIMAD UR53, UR53, UR16, UR37 ;  /* 0x00000010353572a4 */ /* 0x000fe4000f8e0225 */
[----:B------:R-:W-:Y:S02]  /*3e80*/  UIMAD UR45, UR45, UR16, UR37 ;  /* 0x000000102d2d72a4 */ /* 0x000fe4000f8e0225 */
[----:B------:R-:W-:Y:S01]  /*3e90*/  UIADD3 UR76, UPT, UPT, UR64, UR76, URZ ;  /* 0x0000004c404c7290 */ /* 0x000fe2000fffe0ff */
[----:B------:R-:W1:Y:S01]  /*3ea0*/  LDCU UR71, c[0x0][0x38c] ;  /* 0x00007180ff4777ac */ /* 0x000e620008000800 */
[----:B------:R-:W2:Y:S01]  /*3eb0*/  LDCU UR15, c[0x0][0x4cc] ;  /* 0x00009980ff0f77ac */ /* 0x000ea20008000800 */
[----:B------:R-:W4:Y:S01]  /*3ec0*/  LDCU UR6, c[0x0][0x500] ;  /* 0x0000a000ff0677ac */ /* 0x000f220008000800 */
[----:B------:R-:W1:Y:S01]  /*3ed0*/  LDCU.64 UR74, c[0x0][0x390] ;  /* 0x00007200ff4a77ac */ /* 0x000e620008000a00 */
[----:B------:R-:W1:Y:S01]  /*3ee0*/  LDCU.64 UR4, c[0x0][0x4f8] ;  /* 0x00009f00ff0477ac */ /* 0x000e620008000a00 */
[----:B------:R-:W1:Y:S01]  /*3ef0*/  LDCU.64 UR72, c[0x0][0x4d0] ;  /* 0x00009a00ff4877ac */ /* 0x000e620008000a00 */
[----:B------:R-:W-:Y:S01]  /*3f00*/  UIMAD UR37, UR7, UR16, UR37 ;  /* 0x00000010072572a4 */ /* 0x000fe2000f8e0225 */
[----:B------:R-:W-:Y:S01]  /*3f10*/  UMOV UR9, UR55 ;  /* 0x0000003700097c82 */ /* 0x000fe20008000000 */
[----:B------:R-:W-:-:S10]  /*3f20*/  UMOV UR47, UR64 ;  /* 0x00000040002f7c82 */ /* 0x000fd40008000000 */
.L_x_28:
        /* <DEDUP_REMOVED lines=9> */
.L_x_24:
[----:B------:R-:W-:Y:S01]  /*3fc0*/  R2UR UR7, R16 ;  /* 0x00000000100772ca */ /* 0x000fe200000e0000 */
[----:B------:R-:W-:Y:S11]  /*3fd0*/  BSSY.RECONVERGENT B0, `(.L_x_26) ;  /* 0x0000005000007945 */ /* 0x000ff60003800200 */
[----:B------:R-:W-:Y:S01]  /*3fe0*/  @!UPT UIADD3 URZ, UPT, UPT, URZ, URZ, URZ ;  /* 0x000000fffffff290 */ /* 0x000fe2000fffe0ff */
[----:B------:R1:W-:Y:S01]  /*3ff0*/  @!P2 SYNCS.ARRIVE.TRANS64 RZ, [UR7], R27 ;  /* 0x0000001bffffa9a7 */ /* 0x0003e20008000007 */
[----:B------:R-:W-:Y:S05]  /*4000*/  @P3 BRA `(.L_x_27) ;  /* 0x0000000000043947 */ /* 0x000fea0003800000 */
[----:B-12-4-:R-:W-:Y:S05]  /*4010*/  BPT.TRAP 0x1 ;  /* 0x000000040000795c */ /* 0x016fea0000300000 */
.L_x_27:
[----:B-12-4-:R-:W-:Y:S05]  /*4020*/  BSYNC.RECONVERGENT B0 ;  /* 0x0000000000007941 */ /* 0x016fea0003800200 */
.L_x_26:
        /* <DEDUP_REMOVED lines=26> */
[----:B------:R-:W-:Y:S01]  /*41d0*/  MOV.SPILL R28, UR46 ;  /* 0x0000002e001c7c02 */ /* 0x000fe20009000f00 */
[----:B------:R-:W-:Y:S01]  /*41e0*/  ULEA UR7, UR7, UR8, 0xa ;  /* 0x0000000807077291 */ /* 0x000fe2000f8e50ff */
[----:B------:R-:W-:Y:S01]  /*41f0*/  MOV.SPILL R35, UR67 ;  /* 0x0000004300237c02 */ /* 0x000fe20009000f00 */
[----:B------:R-:W-:Y:S01]  /*4200*/  UIADD3.X UR13, UPT, UPT, URZ, UR19, URZ, UP1, !UPT ;  /* 0x00000013ff0d7290 */ /* 0x000fe20008ffe4ff */
[----:B------:R-:W-:Y:S01]  /*4210*/  MOV.SPILL R36, UR68 ;  /* 0x0000004400247c02 */ /* 0x000fe20009000f00 */
[----:B------:R-:W-:Y:S01]  /*4220*/  UIADD3 UR64, UPT, UPT, UR9, 0x6800, URZ ;  /* 0x0000680009407890 */ /* 0x000fe2000fffe0ff */
[----:B------:R-:W-:Y:S01]  /*4230*/  MOV.SPILL R37, UR69 ;  /* 0x0000004500257c02 */ /* 0x000fe20009000f00 */
[----:B------:R-:W-:Y:S01]  /*4240*/  ULEA UR11, UR55, UR63, 0x3 ;  /* 0x0000003f370b7291 */ /* 0x000fe2000f8e18ff */
        /* <DEDUP_REMOVED lines=17> */
[----:B------:R-:W-:Y:S01]  /*4360*/  UMOV UR20, UR68 ;  /* 0x0000004400147c82 */ /* 0x000fe20008000000 */
[----:B------:R-:W-:Y:S01]  /*4370*/  UMOV UR26, UR18 ;  /* 0x00000012001a7c82 */ /* 0x000fe20008000000 */
[----:B------:R-:W-:Y:S01]  /*4380*/  UMOV UR21, UR69 ;  /* 0x0000004500157c82 */ /* 0x000fe20008000000 */
[----:B------:R-:W-:Y:S01]  /*4390*/  R2UR UR45, R13 ;  /* 0x000000000d2d72ca */ /* 0x000fe200000e0000 */
[----:B------:R4:W-:Y:S01]  /*43a0*/  UTMALDG.5D.IM2COL [UR64], [UR12], UR7 ;  /* 0x000000400c0073b4 */ /* 0x0009e20008060007 */
[----:B------:R-:W-:Y:S01]  /*43b0*/  UMOV UR22, UR70 ;  /* 0x0000004600167c82 */ /* 0x000fe20008000000 */
[----:B------:R-:W-:Y:S01]  /*43c0*/  R2UR UR46, R6 ;  /* 0x00000000062e72ca */ /* 0x000fe200000e0000 */
[----:B------:R-:W-:Y:S01]  /*43d0*/  UIADD3 UR40, UPT, UPT, UR9, 0x7800, URZ ;  /* 0x0000780009287890 */ /* 0x000fe2000fffe0ff */
[----:B---3--:R-:W-:Y:S01]  /*43e0*/  MOV.SPILL R26, UR44 ;  /* 0x0000002c001a7c02 */ /* 0x008fe20009000f00 */
[----:B------:R-:W-:Y:S01]  /*43f0*/  UMOV UR41, UR8 ;  /* 0x0000000800297c82 */ /* 0x000fe20008000000 */
[----:B------:R-:W-:Y:S01]  /*4400*/  R2UR UR44, R3 ;  /* 0x00000000032c72ca */ /* 0x000fe200000e0000 */
[----:B------:R-:W-:Y:S01]  /*4410*/  UMOV UR42, UR11 ;  /* 0x0000000b002a7c82 */ /* 0x000fe20008000000 */
[----:B------:R3:W-:Y:S01]  /*4420*/  UTMALDG.5D.IM2COL [UR16], [UR12], UR7 ;  /* 0x000000100c0073b4 */ /* 0x0007e20008060007 */
[----:B------:R-:W-:Y:S01]  /*4430*/  MOV.SPILL R16, UR43 ;  /* 0x0000002b00107c02 */ /* 0x000fe20009000f00 */
[----:B------:R-:W-:Y:S01]  /*4440*/  UIADD3 UR56, UPT, UPT, UR9, 0x8800, URZ ;  /* 0x0000880009387890 */ /* 0x000fe2000fffe0ff */
[----:B------:R-:W-:Y:S01]  /*4450*/  R2UR UR43, R5 ;  /* 0x00000000052b72ca */ /* 0x000fe200000e0000 */
[----:B------:R-:W-:Y:S01]  /*4460*/  UMOV UR58, UR11 ;  /* 0x0000000b003a7c82 */ /* 0x000fe20008000000 */
[----:B------:R-:W-:Y:S01]  /*4470*/  UIADD3 UR48, UPT, UPT, UR9, 0x9000, URZ ;  /* 0x0000900009307890 */ /* 0x000fe2000fffe0ff */
[----:B------:R-:W-:Y:S01]  /*4480*/  MOV.SPILL R34, UR71 ;  /* 0x0000004700227c02 */ /* 0x000fe20009000f00 */
[----:B------:R-:W-:Y:S01]  /*4490*/  UMOV UR50, UR11 ;  /* 0x0000000b00327c82 */ /* 0x000fe20008000000 */
[----:B------:R-:W-:Y:S01]  /*44a0*/  UMOV UR34, UR11 ;  /* 0x0000000b00227c82 */ /* 0x000fe20008000000 */
[----:B------:R-:W-:Y:S02]  /*44b0*/  MOV.SPILL R29, UR47 ;  /* 0x0000002f001d7c02 */ /* 0x000fe40009000f00 */
[----:B------:R-:W-:Y:S02]  /*44c0*/  R2UR.FILL UR71, R34 ;  /* 0x00000000224772ca */ /* 0x000fe400004e0000 */
[----:B------:R-:W-:Y:S02]  /*44d0*/  R2UR.FILL UR47, R29 ;  /* 0x000000001d2f72ca */ /* 0x000fe400004e0000 */
[----:B----4-:R-:W-:Y:S01]  /*44e0*/  R2UR.FILL UR70, R38 ;  /* 0x00000000264672ca */ /* 0x010fe200004e0000 */
[----:B------:R-:W-:Y:S01]  /*44f0*/  UIADD3 UR64, UPT, UPT, UR9, 0x7000, URZ ;  /* 0x0000700009407890 */ /* 0x000fe2000fffe0ff */
[----:B------:R-:W-:Y:S01]  /*4500*/  R2UR.FILL UR69, R37 ;  /* 0x00000000254572ca */ /* 0x000fe200004e0000 */
[----:B------:R-:W-:Y:S01]  /*4510*/  UMOV UR65, UR8 ;  /* 0x0000000800417c82 */ /* 0x000fe20008000000 */
[----:B------:R-:W-:Y:S01]  /*4520*/  R2UR.FILL UR68, R36 ;  /* 0x00000000244472ca */ /* 0x000fe200004e0000 */
[----:B------:R-:W-:Y:S01]  /*4530*/  UMOV UR66, UR11 ;  /* 0x0000000b00427c82 */ /* 0x000fe20008000000 */
[----:B------:R-:W-:Y:S01]  /*4540*/  R2UR.FILL UR67, R35 ;  /* 0x00000000234372ca */ /* 0x000fe200004e0000 */
[----:B---3--:R-:W-:Y:S01]  /*4550*/  UMOV UR21, UR45 ;  /* 0x0000002d00157c82 */ /* 0x008fe20008000000 */
[----:B------:R-:W-:Y:S05]  /*4560*/  UMOV UR22, UR46 ;  /* 0x0000002e00167c82 */ /* 0x000fea0008000000 */
[----:B------:R-:W-:Y:S02]  /*4570*/  UMOV UR16, UR70 ;  /* 0x0000004600107c82 */ /* 0x000fe40008000000 */
[----:B------:R-:W-:Y:S01]  /*4580*/  UMOV UR30, UR16 ;  /* 0x00000010001e7c82 */ /* 0x000fe20008000000 */
[----:B------:R-:W-:Y:S01]  /*4590*/  UIADD3 UR16, UPT, UPT, UR9, 0x7c00, URZ ;  /* 0x00007c0009107890 */ /* 0x000fe2000fffe0ff */
[----:B------:R-:W-:Y:S02]  /*45a0*/  UMOV UR19, UR68 ;  /* 0x0000004400137c82 */ /* 0x000fe40008000000 */
[----:B------:R3:W-:Y:S01]  /*45b0*/  UTMALDG.5D.IM2COL [UR64], [UR12], UR7 ;  /* 0x000000400c0073b4 */ /* 0x0007e20008060007 */
[----:B------:R-:W-:Y:S01]  /*45c0*/  UMOV UR20, UR67 ;  /* 0x0000004300147c82 */ /* 0x000fe20008000000 */
[----:B------:R-:W-:Y:S01]  /*45d0*/  UMOV UR17, UR69 ;  /* 0x0000004500117c82 */ /* 0x000fe20008000000 */
[----:B------:R-:W-:Y:S01]  /*45e0*/  UMOV UR27, UR20 ;  /* 0x00000014001b7c82 */ /* 0x000fe20008000000 */
[----:B------:R-:W-:Y:S01]  /*45f0*/  UMOV UR28, UR19 ;  /* 0x00000013001c7c82 */ /* 0x000fe20008000000 */
[----:B------:R-:W-:Y:S01]  /*4600*/  UMOV UR29, UR17 ;  /* 0x00000011001d7c82 */ /* 0x000fe20008000000 */
[----:B------:R-:W-:Y:S01]  /*4610*/  UMOV UR17, UR8 ;  /* 0x0000000800117c82 */ /* 0x000fe20008000000 */
[----:B------:R-:W-:Y:S01]  /*4620*/  UMOV UR19, UR43 ;  /* 0x0000002b00137c82 */ /* 0x000fe20008000000 */
[----:B------:R4:W-:Y:S01]  /*4630*/  UTMALDG.5D.IM2COL [UR24], [UR12], UR7 ;  /* 0x000000180c0073b4 */ /* 0x0009e20008060007 */
[----:B------:R-:W-:Y:S01]  /*4640*/  UMOV UR20, UR44 ;  /* 0x0000002c00147c82 */ /* 0x000fe20008000000 */
[----:B------:R5:W-:Y:S01]  /*4650*/  UTMALDG.5D.IM2COL [UR40], [UR12], UR7 ;  /* 0x000000280c0073b4 */ /* 0x000be20008060007 */
[----:B------:R1:W-:Y:S01]  /*4660*/  UTMALDG.5D.IM2COL [UR16], [UR12], UR7 ;  /* 0x000000100c0073b4 */ /* 0x0003e20008060007 */
[----:B---3--:R-:W-:Y:S01]  /*4670*/  UIADD3 UR64, UPT, UPT, UR9, 0x8000, URZ ;  /* 0x0000800009407890 */ /* 0x008fe2000fffe0ff */
[----:B------:R-:W-:Y:S02]  /*4680*/  R2UR.FILL UR70, R33 ;  /* 0x00000000214672ca */ /* 0x000fe400004e0000 */
[----:B------:R-:W-:Y:S02]  /*4690*/  R2UR.FILL UR69, R32 ;  /* 0x00000000204572ca */ /* 0x000fe400004e0000 */
[----:B------:R-:W-:Y:S02]  /*46a0*/  R2UR.FILL UR68, R31 ;  /* 0x000000001f4472ca */ /* 0x000fe400004e0000 */
[----:B------:R-:W-:Y:S01]  /*46b0*/  R2UR.FILL UR67, R30 ;  /* 0x000000001e4372ca */ /* 0x000fe200004e0000 */
[----:B----4-:R-:W-:Y:S06]  /*46c0*/  UIADD3 UR24, UPT, UPT, UR9, 0x8400, URZ ;  /* 0x0000840009187890 */ /* 0x010fec000fffe0ff */
[----:B------:R-:W-:Y:S02]  /*46d0*/  UMOV UR30, UR70 ;  /* 0x00000046001e7c82 */ /* 0x000fe40008000000 */
[----:B------:R-:W-:Y:S01]  /*46e0*/  UMOV UR29, UR69 ;  /* 0x00000045001d7c82 */ /* 0x000fe20008000000 */
[----:B-----5:R-:W-:Y:S01]  /*46f0*/  R2UR.FILL UR46, R28 ;  /* 0x000000001c2e72ca */ /* 0x020fe200004e0000 */
[----:B------:R-:W-:Y:S01]  /*4700*/  UMOV UR28, UR68 ;  /* 0x00000044001c7c82 */ /* 0x000fe20008000000 */
[----:B------:R-:W-:Y:S01]  /*4710*/  R2UR.FILL UR45, R27 ;  /* 0x000000001b2d72ca */ /* 0x000fe200004e0000 */
[----:B------:R3:W-:Y:S01]  /*4720*/  UTMALDG.5D.IM2COL [UR64], [UR12], UR7 ;  /* 0x000000400c0073b4 */ /* 0x0007e20008060007 */
[----:B------:R-:W-:Y:S01]  /*4730*/  UIADD3 UR40, UPT, UPT, UR9, 0x9800, URZ ;  /* 0x0000980009287890 */ /* 0x000fe2000fffe0ff */
[----:B------:R-:W-:Y:S01]  /*4740*/  R2UR.FILL UR44, R26 ;  /* 0x000000001a2c72ca */ /* 0x000fe200004e0000 */
[----:B------:R-:W-:Y:S01]  /*4750*/  UMOV UR27, UR67 ;  /* 0x00000043001b7c82 */ /* 0x000fe20008000000 */
[----:B-1----:R-:W-:Y:S01]  /*4760*/  UIADD3 UR16, UPT, UPT, UR9, 0x8c00, URZ ;  /* 0x00008c0009107890 */ /* 0x002fe2000fffe0ff */
[----:B------:R-:W-:Y:S01]  /*4770*/  R2UR.FILL UR43, R16 ;  /* 0x00000000102b72ca */ /* 0x000fe200004e0000 */
[----:B------:R-:W-:Y:S01]  /*4780*/  UMOV UR19, UR59 ;  /* 0x0000003b00137c82 */ /* 0x000fe20008000000 */
[----:B------:R-:W-:Y:S01]  /*4790*/  UMOV UR20, UR60 ;  /* 0x0000003c00147c82 */ /* 0x000fe20008000000 */
[----:B------:R1:W-:Y:S01]  /*47a0*/  UTMALDG.5D.IM2COL [UR24], [UR12], UR7 ;  /* 0x000000180c0073b4 */ /* 0x0003e20008060007 */
[----:B------:R-:W-:Y:S01]  /*47b0*/  UMOV UR21, UR61 ;  /* 0x0000003d00157c82 */ /* 0x000fe20008000000 */
[----:B------:R-:W-:Y:S01]  /*47c0*/  UMOV UR22, UR62 ;  /* 0x0000003e00167c82 */ /* 0x000fe20008000000 */
[----:B---3--:R-:W-:Y:S01]  /*47d0*/  UMOV UR65, UR8 ;  /* 0x0000000800417c82 */ /* 0x008fe20008000000 */
[----:B------:R-:W-:Y:S01]  /*47e0*/  UIADD3 UR8, UPT, UPT, UR9, 0x20800, URZ ;  /* 0x0002080009087890 */ /* 0x000fe2000fffe0ff */
[----:B------:R-:W-:Y:S01]  /*47f0*/  UMOV UR57, UR65 ;  /* 0x0000004100397c82 */ /* 0x000fe20008000000 */
[----:B------:R-:W-:Y:S01]  /*4800*/  UMOV UR17, UR65 ;  /* 0x0000004100117c82 */ /* 0x000fe20008000000 */
[----:B------:R3:W-:Y:S01]  /*4810*/  UTMALDG.5D.IM2COL [UR56], [UR12], UR7 ;  /* 0x000000380c0073b4 */ /* 0x0007e20008060007 */
[----:B------:R-:W-:Y:S01]  /*4820*/  UMOV UR49, UR65 ;  /* 0x0000004100317c82 */ /* 0x000fe20008000000 */
[----:B------:R-:W-:Y:S01]  /*4830*/  UMOV UR41, UR65 ;  /* 0x0000004100297c82 */ /* 0x000fe20008000000 */
[----:B-1----:R-:W-:Y:S01]  /*4840*/  UIADD3 UR24, UPT, UPT, UR9, 0x9400, URZ ;  /* 0x0000940009187890 */ /* 0x002fe2000fffe0ff */
[----:B------:R-:W-:Y:S01]  /*4850*/  UMOV UR25, UR65 ;  /* 0x0000004100197c82 */ /* 0x000fe20008000000 */
        /* <DEDUP_REMOVED lines=8> */
[----:B------:R-:W-:Y:S01]  /*48e0*/  UTMALDG.5D.IM2COL [UR48], [UR12], UR7 ;  /* 0x000000300c0073b4 */ /* 0x000fe20008060007 */
[----:B------:R4:W-:Y:S01]  /*48f0*/  UTMALDG.5D.IM2COL [UR24], [UR12], UR7 ;  /* 0x000000180c0073b4 */ /* 0x0009e20008060007 */
[----:B------:R-:W-:Y:S01]  /*4900*/  UTMALDG.5D.IM2COL [UR40], [UR12], UR7 ;  /* 0x000000280c0073b4 */ /* 0x000fe20008060007 */
[----:B---3--:R-:W3:Y:S01]  /*4910*/  LDCU.64 UR56, c[0x0][0x348] ;  /* 0x00006900ff3877ac */ /* 0x008ee20008000a00 */
[----:B-1----:R-:W-:Y:S01]  /*4920*/  UIADD3 UR16, UPT, UPT, UR9, 0x9c00, URZ ;  /* 0x00009c0009107890 */ /* 0x002fe2000fffe0ff */
[----:B------:R-:W-:Y:S01]  /*4930*/  UMOV UR19, UR43 ;  /* 0x0000002b00137c82 */ /* 0x000fe20008000000 */
[----:B------:R-:W-:Y:S01]  /*4940*/  UMOV UR20, UR44 ;  /* 0x0000002c00147c82 */ /* 0x000fe20008000000 */
[----:B------:R-:W-:Y:S01]  /*4950*/  UMOV UR21, UR45 ;  /* 0x0000002d00157c82 */ /* 0x000fe20008000000 */
[----:B------:R-:W-:Y:S05]  /*4960*/  UMOV UR22, UR46 ;  /* 0x0000002e00167c82 */ /* 0x000fea0008000000 */
[----:B------:R1:W-:Y:S01]  /*4970*/  UTMALDG.5D.IM2COL [UR16], [UR12], UR7 ;  /* 0x000000100c0073b4 */ /* 0x0003e20008060007 */
[----:B----4-:R-:W-:Y:S01]  /*4980*/  UIADD3 UR24, UPT, UPT, UR9, 0xa400, URZ ;  /* 0x0000a40009187890 */ /* 0x010fe2000fffe0ff */
[----:B------:R-:W-:Y:S01]  /*4990*/  UTMALDG.5D.IM2COL [UR32], [UR12], UR7 ;  /* 0x000000200c0073b4 */ /* 0x000fe20008060007 */
[----:B------:R-:W-:Y:S01]  /*49a0*/  UMOV UR27, UR35 ;  /* 0x00000023001b7c82 */ /* 0x000fe20008000000 */
[----:B------:R-:W-:Y:S01]  /*49b0*/  UMOV UR28, UR36 ;  /* 0x00000024001c7c82 */ /* 0x000fe20008000000 */
[----:B------:R-:W-:Y:S01]  /*49c0*/  UMOV UR29, UR37 ;  /* 0x00000025001d7c82 */ /* 0x000fe20008000000 */
[----:B------:R-:W-:Y:S04]  /*49d0*/  UMOV UR30, UR38 ;  /* 0x00000026001e7c82 */ /* 0x000fe80008000000 */
[----:B------:R3:W-:Y:S01]  /*49e0*/  UTMALDG.5D.IM2COL [UR24], [UR12], UR7 ;  /* 0x000000180c0073b4 */ /* 0x0007e20008060007 */
[----:B-1----:R-:W-:Y:S01]  /*49f0*/  UIADD3 UR16, UPT, UPT, UR9, 0x1e800, URZ ;  /* 0x0001e80009107890 */ /* 0x002fe2000fffe0ff */
[----:B------:R-:W-:Y:S01]  /*4a00*/  R2UR UR18, R17 ;  /* 0x00000000111272ca */ /* 0x000fe200000e0000 */
[----:B------:R-:W-:Y:S01]  /*4a10*/  UMOV UR20, UR66 ;  /* 0x0000004200147c82 */ /* 0x000fe20008000000 */
[----:B------:R-:W-:Y:S01]  /*4a20*/  UMOV UR21, UR77 ;  /* 0x0000004d00157c82 */ /* 0x000fe20008000000 */
[----:B------:R-:W-:Y:S01]  /*4a30*/  UMOV UR22, UR14 ;  /* 0x0000000e00167c82 */ /* 0x000fe20008000000 */
[----:B------:R-:W-:Y:S01]  /*4a40*/  UMOV UR19, UR11 ;  /* 0x0000000b00137c82 */ /* 0x000fe20008000000 */
[----:B------:R-:W-:Y:S01]  /*4a50*/  UMOV UR9, UR65 ;  /* 0x0000004100097c82 */ /* 0x000fe20008000000 */
[----:B---3--:R-:W-:Y:S02]  /*4a60*/  UIADD3 UR24, UP0, UPT, UR56, 0x200, URZ ;  /* 0x0000020038187890 */ /* 0x008fe4000ff1e0ff */
[----:B------:R-:W-:Y:S02]  /*4a70*/  UIADD3 UR7, UPT, UPT, UR14, 0x1, URZ ;  /* 0x000000010e077890 */ /* 0x000fe4000fffe0ff */
[----:B------:R-:W-:Y:S01]  /*4a80*/  UIADD3.X UR25, UPT, UPT, URZ, UR57, URZ, UP0, !UPT ;  /* 0x00000039ff197290 */ /* 0x000fe200087fe4ff */
[----:B------:R-:W-:Y:S01]  /*4a90*/  UMOV UR26, 0x0 ;  /* 0x00000000001a7882 */ /* 0x000fe20000000000 */
[----:B------:R-:W-:Y:S01]  /*4aa0*/  UMOV UR27, 0x10000000 ;  /* 0x10000000001b7882 */ /* 0x000fe20000000000 */
[----:B------:R-:W-:Y:S01]  /*4ab0*/  UMOV UR12, UR66 ;  /* 0x00000042000c7c82 */ /* 0x000fe20008000000 */
[----:B------:R-:W-:Y:S05]  /*4ac0*/  UMOV UR13, UR77 ;  /* 0x0000004d000d7c82 */ /* 0x000fea0008000000 */
[----:B------:R1:W-:Y:S01]  /*4ad0*/  UTMALDG.5D [UR16], [UR24], desc[UR26] ;  /* 0x00001a10180075b4 */ /* 0x0003e20008021000 */
[----:B------:R3:W-:Y:S01]  /*4ae0*/  UTMALDG.5D [UR8], [UR24], desc[UR26] ;  /* 0x00001a08180075b4 */ /* 0x0007e20008021000 */
[----:B-1----:R-:W-:Y:S02]  /*4af0*/  UIADD3 UR17, UPT, UPT, UR66, 0x1, URZ ;  /* 0x0000000142117890 */ /* 0x002fe4000fffe0ff */
[----:B------:R-:W-:Y:S02]  /*4b00*/  UIADD3 UR16, UPT, UPT, UR77, 0x1, URZ ;  /* 0x000000014d107890 */ /* 0x000fe4000fffe0ff */
[----:B------:R-:W-:Y:S02]  /*4b10*/  UISETP.NE.AND UP2, UPT, UR17, UR71, UPT ;  /* 0x000000471100728c */ /* 0x000fe4000bf45270 */
[----:B---3--:R-:W-:Y:S02]  /*4b20*/  UIADD3 UR8, UPT, UPT, UR23, 0x1, URZ ;  /* 0x0000000117087890 */ /* 0x008fe4000fffe0ff */
[----:B------:R-:W-:Y:S02]  /*4b30*/  USEL UR12, UR17, URZ, UP2 ;  /* 0x000000ff110c7287 */ /* 0x000fe40009000000 */
[----:B------:R-:W-:Y:S05]  /*4b40*/  UIADD3 UR9, UPT, UPT, UR47, -0x1, URZ ;  /* 0xffffffff2f097890 */ /* 0x000fea000fffe0ff */
[----:B------:R-:W-:Y:S01]  /*4b50*/  @UP2 UIADD3 UR16, UPT, UPT, UR77, URZ, URZ ;  /* 0x000000ff4d102290 */ /* 0x000fe2000fffe0ff */
[----:B------:R-:W-:Y:S03]  /*4b60*/  IMAD.U32 R0, RZ, RZ, UR12 ;  /* 0x0000000cff007e24 */ /* 0x000fe6000f8e00ff */
[----:B------:R-:W-:Y:S04]  /*4b70*/  UISETP.NE.AND UP1, UPT, UR16, UR74, UPT ;  /* 0x0000004a1000728c */ /* 0x000fe8000bf25270 */
[----:B------:R-:W-:Y:S06]  /*4b80*/  USEL UR11, UR16, URZ, UP1 ;  /* 0x000000ff100b7287 */ /* 0x000fec0008800000 */
[----:B------:R-:W-:Y:S01]  /*4b90*/  IMAD.U32 R2, RZ, RZ, UR11 ;  /* 0x0000000bff027e24 */ /* 0x000fe2000f8e00ff */
[----:B------:R-:W-:Y:S04]  /*4ba0*/  @UP1 UIADD3 UR7, UPT, UPT, UR14, URZ, URZ ;  /* 0x000000ff0e071290 */ /* 0x000fe8000fffe0ff */
[----:B------:R-:W-:Y:S04]  /*4bb0*/  UISETP.NE.AND UP0, UPT, UR7, UR75, UPT ;  /* 0x0000004b0700728c */ /* 0x000fe8000bf05270 */
[----:B------:R-:W-:Y:S06]  /*4bc0*/  USEL UR7, UR7, URZ, UP0 ;  /* 0x000000ff07077287 */ /* 0x000fec0008000000 */
[----:B------:R-:W-:Y:S01]  /*4bd0*/  IMAD.U32 R23, RZ, RZ, UR7 ;  /* 0x00000007ff177e24 */ /* 0x000fe2000f8e00ff */
[----:B------:R-:W-:Y:S02]  /*4be0*/  @UP0 UIADD3 UR8, UPT, UPT, UR23, URZ, URZ ;  /* 0x000000ff17080290 */ /* 0x000fe4000fffe0ff */
[----:B------:R-:W-:Y:S03]  /*4bf0*/  UISETP.GT.U32.AND UP0, UPT, UR47, 0x1, UPT ;  /* 0x000000012f00788c */ /* 0x000fe6000bf04070 */
[----:B------:R-:W-:Y:S01]  /*4c00*/  UMOV UR47, UR9 ;  /* 0x00000009002f7c82 */ /* 0x000fe20008000000 */
[----:B------:R-:W-:Y:S01]  /*4c10*/  UMOV UR9, UR55 ;  /* 0x0000003700097c82 */ /* 0x000fe20008000000 */
[----:B------:R-:W-:Y:S04]  /*4c20*/  UMOV UR23, UR8 ;  /* 0x0000000800177c82 */ /* 0x000fe80008000000 */
[----:B--2---:R-:W-:Y:S05]  /*4c30*/  BRA.U UP0, `(.L_x_28) ;  /* 0xfffffff100bc7547 */ /* 0x004fea000b83ffff */
.L_x_23:
[----:B--2---:R-:W-:Y:S01]  /*4c40*/  SHF.L.U32 R3, R4, 0x1f, RZ ;  /* 0x0000001f04037819 */ /* 0x004fe200000006ff */
[----:B------:R-:W-:-:S03]  /*4c50*/  NOP ;  /* 0x0000000000007918 */ /* 0x000fc60000000000 */
[----:B---3--:R-:W2:Y:S02]  /*4c60*/  SYNCS.PHASECHK.TRANS64.TRYWAIT P0, [UR63+0xa0], R3 ;  /* 0x0000a003ff0075a7 */ /* 0x008ea4000800113f */
[----:B--2---:R-:W-:Y:S05]  /*4c70*/  @!P0 BRA `(.L_x_29) ;  /* 0x0000005c00448947 */ /* 0x004fea0003800000 */
.L_x_112:
[----:B------:R-:W3:Y:S01]  /*4c80*/  LDS.128 R8, [UR63+0xe0] ;  /* 0x0000e03fff087984 */ /* 0x000ee20008000c00 */
[----:B------:R-:W-:Y:S01]  /*4c90*/  UIADD3 UR4, UPT, UPT, UR63, 0xa8, URZ ;  /* 0x000000a83f047890 */ /* 0x000fe2000fffe0ff */
[----:B------:R-:W-:Y:S01]  /*4ca0*/  R2UR UR8, R22 ;  /* 0x00000000160872ca */ /* 0x000fe200000e0000 */
[----:B-1----:R-:W-:Y:S01]  /*4cb0*/  UISETP.GE.AND UP0, UPT, UR39, 0x1, UPT ;  /* 0x000000012700788c */ /* 0x002fe2000bf06270 */
[----:B------:R-:W-:Y:S01]  /*4cc0*/  @!PT LDS RZ, [RZ] ;  /* 0x00000000fffff984 */ /* 0x000fe20000000800 */
[----:B------:R-:W-:Y:S01]  /*4cd0*/  @!PT LDS RZ, [RZ] ;  /* 0x00000000fffff984 */ /* 0x000fe20000000800 */
[----:B------:R-:W-:Y:S01]  /*4ce0*/  @!PT LDS RZ, [RZ] ;  /* 0x00000000fffff984 */ /* 0x000fe20000000800 */
[----:B------:R-:W-:Y:S01]  /*4cf0*/  @!PT LDS RZ, [RZ] ;  /* 0x00000000fffff984 */ /* 0x000fe20000000800 */
[----:B------:R1:W-:Y:S06]  /*4d00*/  MEMBAR.ALL.CTA ;  /* 0x0000000000007992 */ /* 0x0003ec0000008000 */
[----:B-1----:R-:W1:Y:S01]  /*4d10*/  FENCE.VIEW.ASYNC.S ;  /* 0x00000000000073c6 */ /* 0x002e620000000000 */
[----:B------:R-:W-:Y:S01]  /*4d20*/  UPRMT UR4, URZ, 0x654, UR4 ;  /* 0x00000654ff047896 */ /* 0x000fe20008000004 */
[----:B------:R-:W-:-:S08]  /*4d30*/  R2UR UR7, R21 ;  /* 0x00000000150772ca */ /* 0x000fd000000e0000 */
[----:B-1----:R-:W-:Y:S01]  /*4d40*/  SYNCS.ARRIVE.TRANS64.RED.A1T0 RZ, [UR4], RZ ;  /* 0x000000ffffff79a7 */ /* 0x002fe20008100404 */
[----:B---3--:R-:W-:-:S13]  /*4d50*/  LOP3.LUT P0, RZ, R10, 0x1, RZ, 0xc0, !PT ;  /* 0x000000010aff7812 */ /* 0x008fda000780c0ff */
[----:B------:R-:W-:Y:S01]  /*4d60*/  VOTEU.ANY UP1, P0 ;  /* 0x0000000000ff7886 */ /* 0x000fe20000020100 */
[----:B------:R-:W-:-:S13]  /*4d70*/  PLOP3.LUT P0, PT, PT, PT, UP1, 0x80, 0x8 ;  /* 0x000000000008781c */ /* 0x000fda0003f0f018 */
[----:B--2---:R-:W-:Y:S02]  /*4d80*/  @P0 MOV R0, R8 ;  /* 0x0000000800000202 */ /* 0x004fe40000000f00 */
[----:B------:R-:W-:Y:S02]  /*4d90*/  @P0 LOP3.LUT R8, R9, 0xffff, RZ, 0xc0, !PT ;  /* 0x0000ffff09080812 */ /* 0x000fe400078ec0ff */
[----:B------:R-:W-:Y:S02]  /*4da0*/  @P0 R2UR UR6, R0 ;  /* 0x00000000000602ca */ /* 0x000fe400000e0000 */
[----:B------:R-:W-:-:S11]  /*4db0*/  @P0 R2UR UR5, R8 ;  /* 0x00000000080502ca */ /* 0x000fd600000e0000 */
[----:B------:R-:W-:Y:S02]  /*4dc0*/  @UP1 UMOV UR8, UR6 ;  /* 0x0000000600081c82 */ /* 0x000fe40008000000 */
[----:B------:R-:W-:Y:S01]  /*4dd0*/  @UP1 UMOV UR7, UR5 ;  /* 0x0000000500071c82 */ /* 0x000fe20008000000 */
[----:B------:R-:W-:Y:S02]  /*4de0*/  IMAD.U32 R22, RZ, RZ, UR8 ;  /* 0x00000008ff167e24 */ /* 0x000fe4000f8e00ff */
[----:B------:R-:W-:Y:S01]  /*4df0*/  IMAD.U32 R21, RZ, RZ, UR7 ;  /* 0x00000007ff157e24 */ /* 0x000fe2000f8e00ff */
[----:B------:R-:W-:Y:S06]  /*4e00*/  BRA.U !UP0, `(.L_x_30) ;  /* 0x0000000108ec7547 */ /* 0x000fec000b800000 */
[----:B------:R-:W1:Y:S01]  /*4e10*/  LDCU.128 UR16, c[0x0][0xc10] ;  /* 0x00018200ff1077ac */ /* 0x000e620008000c00 */
[----:B------:R-:W-:Y:S02]  /*4e20*/  R2UR UR8, R19 ;  /* 0x00000000130872ca */ /* 0x000fe400000e0000 */
[----:B------:R-:W-:Y:S01]  /*4e30*/  R2UR UR9, R20 ;  /* 0x00000000140972ca */ /* 0x000fe200000e0000 */
[----:B------:R-:W2:Y:S01]  /*4e40*/  LDCU UR20, c[0x0][0xc20] ;  /* 0x00018400ff1477ac */ /* 0x000ea20008000800 */
[----:B------:R-:W-:Y:S02]  /*4e50*/  R2UR UR22, R21 ;  /* 0x00000000151672ca */ /* 0x000fe400000e0000 */
[----:B------:R-:W-:Y:S01]  /*4e60*/  R2UR UR21, R22 ;  /* 0x00000000161572ca */ /* 0x000fe200000e0000 */
[----:B------:R-:W3:Y:S01]  /*4e70*/  LDCU UR13, c[0x0][0xc0c] ;  /* 0x00018180ff0d77ac */ /* 0x000ee20008000800 */
[----:B------:R-:W4:Y:S01]  /*4e80*/  LDCU.64 UR14, c[0x0][0xc28] ;  /* 0x00018500ff0e77ac */ /* 0x000f220008000a00 */
[----:B------:R-:W-:-:S04]  /*4e90*/  UISETP.NE.AND UP3, UPT, UR39, 0x1, UPT ;  /* 0x000000012700788c */ /* 0x000fc8000bf65270 */
[----:B-1----:R-:W-:Y:S02]  /*4ea0*/  UIMAD.WIDE.U32 UR4, UR8, UR19, URZ ;  /* 0x00000013080472a5 */ /* 0x002fe4000f8e00ff */
[----:B------:R-:W-:Y:S02]  /*4eb0*/  UIMAD.WIDE.U32 UR6, UR9, UR16, URZ ;  /* 0x00000010090672a5 */ /* 0x000fe4000f8e00ff */
[----:B------:R-:W-:Y:S02]  /*4ec0*/  UISETP.NE.AND UP0, UPT, UR18, 0x1, UPT ;  /* 0x000000011200788c */ /* 0x000fe4000bf05270 */
[----:B------:R-:W-:Y:S01]  /*4ed0*/  UIMAD.WIDE.U32 UR10, UR22, UR19, URZ ;  /* 0x00000013160a72a5 */ /* 0x000fe2000f8e00ff */
[----:B------:R-:W-:Y:S01]  /*4ee0*/  UMOV UR4, UR5 ;  /* 0x0000000500047c82 */ /* 0x000fe20008000000 */
[----:B---3--:R-:W-:Y:S02]  /*4ef0*/  UISETP.NE.AND UP2, UPT, UR13, 0x1, UPT ;  /* 0x000000010d00788c */ /* 0x008fe4000bf45270 */
[----:B--2---:R-:W-:-:S03]  /*4f00*/  USHF.R.U32.HI UR5, URZ, UR20, UR4 ;  /* 0x00000014ff057299 */ /* 0x004fc60008011604 */
[----:B------:R-:W-:Y:S01]  /*4f10*/  UMOV UR4, UR7 ;  /* 0x0000000700047c82 */ /* 0x000fe20008000000 */
[----:B------:R-:W-:Y:S02]  /*4f20*/  USEL UR8, UR8, UR5, !UP0 ;  /* 0x0000000508087287 */ /* 0x000fe4000c000000 */
[----:B------:R-:W-:Y:S02]  /*4f30*/  USHF.R.U32.HI UR4, URZ, UR17, UR4 ;  /* 0x00000011ff047299 */ /* 0x000fe40008011604 */
[----:B------:R-:W-:Y:S02]  /*4f40*/  UIMAD.WIDE.U32 UR6, UR21, UR16, URZ ;  /* 0x00000010150672a5 */ /* 0x000fe4000f8e00ff */
[----:B------:R-:W-:Y:S02]  /*4f50*/  USEL UR12, UR9, UR4, !UP2 ;  /* 0x00000004090c7287 */ /* 0x000fe4000d000000 */
[----:B----4-:R-:W-:Y:S01]  /*4f60*/  UIMAD.WIDE.U32 UR4, UR8, UR14, URZ ;  /* 0x0000000e080472a5 */ /* 0x010fe2000f8e00ff */
[----:B------:R-:W-:Y:S01]  /*4f70*/  UMOV UR9, UR11 ;  /* 0x0000000b00097c82 */ /* 0x000fe20008000000 */
[----:B------:R-:W-:-:S02]  /*4f80*/  UIMAD.WIDE.U32 UR10, UR12, UR14, URZ ;  /* 0x0000000e0c0a72a5 */ /* 0x000fc4000f8e00ff */
[----:B------:R-:W-:-:S03]  /*4f90*/  USHF.R.U32.HI UR9, URZ, UR20, UR9 ;  /* 0x00000014ff097299 */ /* 0x000fc60008011609 */
[----:B------:R-:W-:Y:S01]  /*4fa0*/  UMOV UR4, UR5 ;  /* 0x0000000500047c82 */ /* 0x000fe20008000000 */
[----:B------:R-:W-:Y:S01]  /*4fb0*/  UMOV UR6, UR7 ;  /* 0x0000000700067c82 */ /* 0x000fe20008000000 */
[----:B------:R-:W-:Y:S01]  /*4fc0*/  @UP3 USHF.R.U32.HI UR8, URZ, UR15, UR4 ;  /* 0x0000000fff083299 */ /* 0x000fe20008011604 */
[----:B------:R-:W-:Y:S01]  /*4fd0*/  UMOV UR5, UR11 ;  /* 0x0000000b00057c82 */ /* 0x000fe20008000000 */
[----:B------:R-:W-:Y:S02]  /*4fe0*/  USHF.R.U32.HI UR17, URZ, UR17, UR6 ;  /* 0x00000011ff117299 */ /* 0x000fe40008011606 */
[----:B------:R-:W-:Y:S02]  /*4ff0*/  USEL UR4, UR22, UR9, !UP0 ;  /* 0x0000000916047287 */ /* 0x000fe4000c000000 */
[----:B------:R-:W-:Y:S02]  /*5000*/  @UP3 USHF.R.U32.HI UR12, URZ, UR15, UR5 ;  /* 0x0000000fff0c3299 */ /* 0x000fe40008011605 */
[----:B------:R-:W-:-:S02]  /*5010*/  UIMAD UR6, UR39, UR8, URZ ;  /* 0x00000008270672a4 */ /* 0x000fc4000f8e02ff */
[----:B------:R-:W-:Y:S02]  /*5020*/  USEL UR5, UR21, UR17, !UP2 ;  /* 0x0000001115057287 */ /* 0x000fe4000d000000 */
[----:B------:R-:W-:Y:S02]  /*5030*/  UIMAD UR8, UR39, UR12, URZ ;  /* 0x0000000c270872a4 */ /* 0x000fe4000f8e02ff */
[----:B------:R-:W-:Y:S02]  /*5040*/  UISETP.GE.AND UP0, UPT, UR4, UR6, UPT ;  /* 0x000000060400728c */ /* 0x000fe4000bf06270 */
        /* <DEDUP_REMOVED lines=20> */
[----:B------:R-:W-:-:S03]  /*5190*/  UIMAD UR4, UR5, UR13, UR6 ;  /* 0x0000000d050472a4 */ /* 0x000fc6000f8e0206 */
[----:B------:R-:W-:-:S03]  /*51a0*/  IMAD.U32 R21, RZ, RZ, UR8 ;  /* 0x00000008ff157e24 */ /* 0x000fc6000f8e00ff */
[----:B------:R-:W-:-:S07]  /*51b0*/  IMAD.U32 R22, RZ, RZ, UR4 ;  /* 0x00000004ff167e24 */ /* 0x000fce000f8e00ff */
.L_x_30:
[----:B------:R-:W1:Y:S02]  /*51c0*/  LDCU UR4, c[0x0][0xc30] ;  /* 0x00018600ff0477ac */ /* 0x000e640008000800 */
[----:B-1----:R-:W-:-:S09]  /*51d0*/  UISETP.NE.AND UP0, UPT, UR4, 0x1, UPT ;  /* 0x000000010400788c */ /* 0x002fd2000bf05270 */
[----:B------:R-:W-:Y:S05]  /*51e0*/  BRA.U UP0, `(.L_x_31) ;  /* 0x0000000100547547 */ /* 0x000fea000b800000 */
[----:B------:R-:W1:Y:S01]  /*51f0*/  LDCU.128 UR8, c[0x0][0xc10] ;  /* 0x00018200ff0877ac */ /* 0x000e620008000c00 */
[----:B------:R-:W-:Y:S02]  /*5200*/  R2UR UR15, R21 ;  /* 0x00000000150f72ca */ /* 0x000fe400000e0000 */
[----:B------:R-:W-:Y:S01]  /*5210*/  R2UR UR14, R22 ;  /* 0x00000000160e72ca */ /* 0x000fe200000e0000 */
[----:B------:R-:W2:Y:S01]  /*5220*/  LDCU UR12, c[0x0][0xc0c] ;  /* 0x00018180ff0c77ac */ /* 0x000ea20008000800 */
[----:B------:R-:W3:Y:S11]  /*5230*/  LDCU UR13, c[0x0][0xc20] ;  /* 0x00018400ff0d77ac */ /* 0x000ef60008000800 */
[----:B-1----:R-:W-:-:S02]  /*5240*/  UIMAD.WIDE.U32 UR6, UR14, UR8, URZ ;  /* 0x000000080e0672a5 */ /* 0x002fc4000f8e00ff */
[----:B------:R-:W-:Y:S02]  /*5250*/  UIMAD.WIDE.U32 UR4, UR15, UR11, URZ ;  /* 0x0000000b0f0472a5 */ /* 0x000fe4000f8e00ff */
[----:B--2---:R-:W-:Y:S02]  /*5260*/  UISETP.NE.AND UP2, UPT, UR12, 0x1, UPT ;  /* 0x000000010c00788c */ /* 0x004fe4000bf45270 */
[----:B------:R-:W-:Y:S01]  /*5270*/  UISETP.NE.AND UP0, UPT, UR10, 0x1, UPT ;  /* 0x000000010a00788c */ /* 0x000fe2000bf05270 */
[----:B------:R-:W-:Y:S02]  /*5280*/  UMOV UR6, UR7 ;  /* 0x0000000700067c82 */ /* 0x000fe40008000000 */
[----:B------:R-:W-:Y:S01]  /*5290*/  UMOV UR4, UR5 ;  /* 0x0000000500047c82 */ /* 0x000fe20008000000 */
[----:B------:R-:W-:Y:S02]  /*52a0*/  USHF.R.U32.HI UR6, URZ, UR9, UR6 ;  /* 0x00000009ff067299 */ /* 0x000fe40008011606 */
[----:B---3--:R-:W-:-:S02]  /*52b0*/  USHF.R.U32.HI UR4, URZ, UR13, UR4 ;  /* 0x0000000dff047299 */ /* 0x008fc40008011604 */
[----:B------:R-:W-:Y:S02]  /*52c0*/  USEL UR5, UR14, UR6, !UP2 ;  /* 0x000000060e057287 */ /* 0x000fe4000d000000 */
[----:B------:R-:W-:-:S04]  /*52d0*/  USEL UR4, UR15, UR4, !UP0 ;  /* 0x000000040f047287 */ /* 0x000fc8000c000000 */
[----:B------:R-:W-:Y:S02]  /*52e0*/  UIADD3 UR6, UPT, UPT, UR5, -UR4, URZ ;  /* 0x8000000405067290 */ /* 0x000fe4000fffe0ff */
[----:B------:R-:W-:Y:S02]  /*52f0*/  UIADD3 UR4, UPT, UPT, -UR5, UR4, URZ ;  /* 0x0000000405047290 */ /* 0x000fe4000fffe1ff */
[----:B------:R-:W-:Y:S02]  /*5300*/  UIMAD UR15, UR6, UR10, UR15 ;  /* 0x0000000a060f72a4 */ /* 0x000fe4000f8e020f */
[----:B------:R-:W-:-:S04]  /*5310*/  UIMAD UR14, UR4, UR12, UR14 ;  /* 0x0000000c040e72a4 */ /* 0x000fc8000f8e020e */
[----:B------:R-:W-:Y:S02]  /*5320*/  IMAD.U32 R21, RZ, RZ, UR15 ;  /* 0x0000000fff157e24 */ /* 0x000fe4000f8e00ff */
[----:B------:R-:W-:-:S07]  /*5330*/  IMAD.U32 R22, RZ, RZ, UR14 ;  /* 0x0000000eff167e24 */ /* 0x000fce000f8e00ff */
.L_x_31:
[----:B------:R-:W-:Y:S01]  /*5340*/  R2UR UR7, R22 ;  /* 0x00000000160772ca */ /* 0x000fe200000e0000 */
[----:B------:R-:W-:Y:S01]  /*5350*/  UMOV UR47, UR76 ;  /* 0x0000004c002f7c82 */ /* 0x000fe20008000000 */
[----:B------:R-:W-:Y:S02]  /*5360*/  R2UR UR6, R21 ;  /* 0x00000000150672ca */ /* 0x000fe400000e0000 */
[----:B------:R-:W-:Y:S02]  /*5370*/  R2UR UR5, R57 ;  /* 0x00000000390572ca */ /* 0x000fe400000e0000 */
[----:B------:R-:W-:Y:S02]  /*5380*/  R2UR UR4, R56 ;  /* 0x00000000380472ca */ /* 0x000fe400000e0000 */
[----:B------:R-:W-:Y:S02]  /*5390*/  PLOP3.LUT P1, PT, PT, PT, PT, 0x80, 0x8 ;  /* 0x000000000008781c */ /* 0x000fe40003f2f070 */
[----:B------:R-:W-:-:S07]  /*53a0*/  LOP3.LUT R4, R4, 0x1, RZ, 0x3c, !PT ;  /* 0x0000000104047812 */ /* 0x000fce00078e3cff */
[----:B------:R-:W-:Y:S02]  /*53b0*/  UIADD3 UR51, UPT, UPT, UR7, UR5, URZ ;  /* 0x0000000507337290 */ /* 0x000fe4000fffe0ff */
[----:B------:R-:W-:Y:S01]  /*53c0*/  UIADD3 UR22, UPT, UPT, UR6, UR4, URZ ;  /* 0x0000000406167290 */ /* 0x000fe2000fffe0ff */
[----:B------:R-:W-:Y:S11]  /*53d0*/  BRA.U UP1, `(.L_x_32) ;  /* 0xffffffc101447547 */ /* 0x000ff6000b83ffff */
[----:B------:R-:W-:Y:S01]  /*53e0*/  UIADD3 UR63, UPT, UPT, UR63, 0x30, URZ ;  /* 0x000000303f3f7890 */ /* 0x000fe2000fffe0ff */
[----:B------:R-:W-:-:S03]  /*53f0*/  MOV R3, UR31 ;  /* 0x0000001f00037c02 */ /* 0x000fc60008000f00 */
[----:B------:R-:W-:Y:S01]  /*5400*/  ULEA UR4, UR55, UR63, 0x3 ;  /* 0x0000003f37047291 */ /* 0x000fe2000f8e18ff */
[----:B------:R-:W-:-:S08]  /*5410*/  SHF.L.U32 R3, R3, 0x1f, RZ ;  /* 0x0000001f03037819 */ /* 0x000fd000000006ff */
[----:B------:R-:W1:Y:S02]  /*5420*/  SYNCS.PHASECHK.TRANS64.TRYWAIT P0, [UR4], R3 ;  /* 0x00000003ff0075a7 */ /* 0x000e640008001104 */
[----:B-1----:R-:W-:Y:S05]  /*5430*/  @!P0 BRA `(.L_x_33) ;  /* 0x00000054006c8947 */ /* 0x002fea0003800000 */
.L_x_114:
[----:B------:R-:W-:-:S04]  /*5440*/  UIADD3 UR4, UPT, UPT, UR55, 0x1, URZ ;  /* 0x0000000137047890 */ /* 0x000fc8000fffe0ff */
[----:B------:R-:W-:-:S04]  /*5450*/  UISETP.NE.AND UP0, UPT, UR4, 0x6, UPT ;  /* 0x000000060400788c */ /* 0x000fc8000bf05270 */
[----:B------:R-:W-:Y:S02]  /*5460*/  USEL UR5, URZ, 0x1, UP0 ;  /* 0x00000001ff057887 */ /* 0x000fe40008000000 */
[----:B------:R-:W-:Y:S02]  /*5470*/  USEL UR4, UR4, URZ, UP0 ;  /* 0x000000ff04047287 */ /* 0x000fe40008000000 */
[----:B------:R-:W-:Y:S02]  /*5480*/  ULOP3.LUT UR6, UR31, UR5, URZ, 0x3c, !UPT ;  /* 0x000000051f067292 */ /* 0x000fe4000f8e3cff */
[----:B------:R-:W-:-:S04]  /*5490*/  ULEA UR5, UR4, UR63, 0x3 ;  /* 0x0000003f04057291 */ /* 0x000fc8000f8e18ff */
[----:B-1----:R-:W-:-:S04]  /*54a0*/  MOV R3, UR6 ;  /* 0x0000000600037c02 */ /* 0x002fc80008000f00 */
[----:B------:R-:W-:-:S04]  /*54b0*/  SHF.L.U32 R3, R3, 0x1f, RZ ;  /* 0x0000001f03037819 */ /* 0x000fc800000006ff */
[----:B------:R-:W1:Y:S02]  /*54c0*/  SYNCS.PHASECHK.TRANS64.TRYWAIT P0, [UR5], R3 ;  /* 0x00000003ff0075a7 */ /* 0x000e640008001105 */
[----:B-1----:R-:W-:Y:S05]  /*54d0*/  @!P0 BRA `(.L_x_34) ;  /* 0x00000054005c8947 */ /* 0x002fea0003800000 */
.L_x_116:
        /* <DEDUP_REMOVED lines=10> */
.L_x_118:
        /* <DEDUP_REMOVED lines=10> */
.L_x_120:
        /* <DEDUP_REMOVED lines=10> */
.L_x_122:
[----:B------:R-:W-:-:S04]  /*56c0*/  UIADD3 UR4, UPT, UPT, UR4, 0x1, URZ ;  /* 0x0000000104047890 */ /* 0x000fc8000fffe0ff */
[----:B------:R-:W-:-:S04]  /*56d0*/  UISETP.NE.AND UP0, UPT, UR4, 0x6, UPT ;  /* 0x000000060400788c */ /* 0x000fc8000bf05270 */
[----:B------:R-:W-:Y:S02]  /*56e0*/  USEL UR5, URZ, 0x1, UP0 ;  /* 0x00000001ff057887 */ /* 0x000fe40008000000 */
[----:B------:R-:W-:Y:S02]  /*56f0*/  USEL UR4, UR4, URZ, UP0 ;  /* 0x000000ff04047287 */ /* 0x000fe40008000000 */
[----:B------:R-:W-:Y:S02]  /*5700*/  ULOP3.LUT UR5, UR6, UR5, URZ, 0x3c, !UPT ;  /* 0x0000000506057292 */ /* 0x000fe4000f8e3cff */
[----:B------:R-:W-:-:S04]  /*5710*/  ULEA UR4, UR4, UR63, 0x3 ;  /* 0x0000003f04047291 */ /* 0x000fc8000f8e18ff */
[----:B------:R-:W-:Y:S02]  /*5720*/  IMAD.U32 R2, RZ, RZ, UR5 ;  /* 0x00000005ff027e24 */ /* 0x000fe4000f8e00ff */
[----:B-1----:R-:W-:-:S03]  /*5730*/  MOV R0, UR4 ;  /* 0x0000000400007c02 */ /* 0x002fc60008000f00 */
[----:B------:R-:W-:-:S07]  /*5740*/  SHF.L.U32 R3, R2, 0x1f, RZ ;  /* 0x0000001f02037819 */ /* 0x000fce00000006ff */
.L_x_38:
[----:B-1----:R1:W2:Y:S02]  /*5750*/  SYNCS.PHASECHK.TRANS64.TRYWAIT P0, [R0+URZ], R3 ;  /* 0x00000003000075a7 */ /* 0x0022a400080011ff */
[----:B--2---:R-:W-:Y:S05]  /*5760*/  @!P0 NANOSLEEP.SYNCS 0x989680 ;  /* 0x009896800000895d */ /* 0x004fea0003900000 */
[----:B------:R-:W2:Y:S02]  /*5770*/  @!P0 SYNCS.PHASECHK.TRANS64 P0, [R0+URZ], R3 ;  /* 0x00000003000085a7 */ /* 0x000ea400080010ff */
[----:B--2---:R-:W-:Y:S05]  /*5780*/  @P0 EXIT ;  /* 0x000000000000094d */ /* 0x004fea0003800000 */
[----:B------:R-:W-:Y:S05]  /*5790*/  BRA `(.L_x_38) ;  /* 0xfffffffc00ec7947 */ /* 0x000fea000383ffff */
.L_x_16:
[----:B------:R-:W2:Y:S02]  /*57a0*/  S2UR UR4, SR_CgaCtaId ;  /* 0x00000000000479c3 */ /* 0x000ea40000008800 */
[----:B--2---:R-:W-:-:S04]  /*57b0*/  UISETP.NE.AND UP0, UPT, UR4, URZ, UPT ;  /* 0x000000ff0400728c */ /* 0x004fc8000bf05270 */
[----:B------:R-:W-:-:S09]  /*57c0*/  UISETP.NE.OR UP0, UPT, UR15, 0x1, UP0 ;  /* 0x000000010f00788c */ /* 0x000fd20008705670 */
[----:B------:R-:W-:Y:S05]  /*57d0*/  BRA.U UP0, `(.L_x_39) ;  /* 0x0000000100b47547 */ /* 0x000fea000b800000 */
[----:B------:R-:W2:Y:S01]  /*57e0*/  S2UR UR5, SR_CgaCtaId ;  /* 0x00000000000579c3 */ /* 0x000ea20000008800 */
[----:B------:R-:W-:Y:S01]  /*57f0*/  UMOV UR4, 0x400 ;  /* 0x0000040000047882 */ /* 0x000fe20000000000 */
[----:B------:R-:W-:Y:S01]  /*5800*/  HFMA2 R3, -RZ, RZ, 0, 5.9604644775390625e-08 ;  /* 0x00000001ff037431 */ /* 0x000fe200000001ff */
[----:B------:R-:W-:Y:S01]  /*5810*/  ISETP.NE.AND P0, PT, R0, RZ, PT ;  /* 0x000000ff0000720c */ /* 0x000fe20003f05270 */
[----:B------:R-:W-:Y:S01]  /*5820*/  IMAD.MOV.U32 R8, RZ, RZ, RZ ;  /* 0x000000ffff087224 */ /* 0x000fe200078e00ff */
[----:B--2---:R-:W-:-:S04]  /*5830*/  ULEA UR4, UR5, UR4, 0x18 ;  /* 0x0000000405047291 */ /* 0x004fc8000f8ec0ff */
[----:B------:R-:W-:Y:S02]  /*5840*/  UIADD3 UR5, UPT, UPT, UR4, 0xa8, URZ ;  /* 0x000000a804057890 */ /* 0x000fe4000fffe0ff */
[----:B------:R-:W-:Y:S02]  /*5850*/  UIADD3 UR8, UPT, UPT, UR4, 0xa0, URZ ;  /* 0x000000a004087890 */ /* 0x000fe4000fffe0ff */
[----:B------:R-:W-:-:S12]  /*5860*/  UPRMT UR5, URZ, 0x654, UR5 ;  /* 0x00000654ff057896 */ /* 0x000fd80008000005 */
.L_x_42:
[----:B------:R-:W-:Y:S01]  /*5870*/  SHF.L.U32 R7, R3, 0x1f, RZ ;  /* 0x0000001f03077819 */ /* 0x000fe200000006ff */
[----:B------:R-:W-:Y:S02]  /*5880*/  IMAD.U32 R9, RZ, RZ, UR8 ;  /* 0x00000008ff097e24 */ /* 0x000fe4000f8e00ff */
[----:B------:R-:W-:Y:S01]  /*5890*/  @!P0 IMAD.MOV.U32 R5, RZ, RZ, 0x10 ;  /* 0x00000010ff058424 */ /* 0x000fe200078e00ff */
[----:B------:R-:W2:Y:S02]  /*58a0*/  SYNCS.PHASECHK.TRANS64.TRYWAIT P1, [UR4+0xa8], R7 ;  /* 0x0000a807ff0075a7 */ /* 0x000ea40008021104 */
[----:B------:R-:W-:-:S04]  /*58b0*/  PRMT R9, R0, 0x654, R9 ;  /* 0x0000065400097816 */ /* 0x000fc80000000009 */
[----:B------:R-:W-:Y:S01]  /*58c0*/  SEL R2, R9, R2, !P0 ;  /* 0x0000000209027207 */ /* 0x000fe20004000000 */
[----:B--2---:R-:W-:Y:S06]  /*58d0*/  @!P1 BRA `(.L_x_40) ;  /* 0x0000005000bc9947 */ /* 0x004fec0003800000 */
.L_x_124:
[----:B------:R-:W-:Y:S01]  /*58e0*/  UIADD3 UR6, UPT, UPT, UR4, 0xe0, URZ ;  /* 0x000000e004067890 */ /* 0x000fe2000fffe0ff */
[----:B------:R3:W-:Y:S01]  /*58f0*/  @!P0 SYNCS.ARRIVE.TRANS64.RED RZ, [R2+URZ], R5 ;  /* 0x0000000502ff89a7 */ /* 0x0007e200080004ff */
[----:B------:R-:W-:Y:S01]  /*5900*/  UIADD3 UR7, UPT, UPT, UR4, 0xa0, URZ ;  /* 0x000000a004077890 */ /* 0x000fe2000fffe0ff */
[----:B------:R-:W-:-:S08]  /*5910*/  LOP3.LUT R3, R3, 0x1, RZ, 0x3c, !PT ;  /* 0x0000000103037812 */ /* 0x000fd000078e3cff */
[----:B------:R-:W-:Y:S06]  /*5920*/  UGETNEXTWORKID.BROADCAST [UR6], [UR7] ;  /* 0x00000000060073ca */ /* 0x000fec0008000100 */
[----:B---3--:R-:W-:-:S04]  /*5930*/  SHF.L.U32 R5, R8, 0x1f, RZ ;  /* 0x0000001f08057819 */ /* 0x008fc800000006ff */
[----:B------:R-:W3:Y:S02]  /*5940*/  SYNCS.PHASECHK.TRANS64.TRYWAIT P1, [UR4+0xa0], R5 ;  /* 0x0000a005ff0075a7 */ /* 0x000ee40008021104 */
[----:B---3--:R-:W-:Y:S05]  /*5950*/  @!P1 BRA `(.L_x_41) ;  /* 0x0000005000b49947 */ /* 0x008fea0003800000 */
.L_x_126:
[----:B--2---:R-:W2:Y:S01]  /*5960*/  LDS.128 R4, [UR4+0xe0] ;  /* 0x0000e004ff047984 */ /* 0x004ea20008000c00 */
[----:B------:R-:W-:Y:S01]  /*5970*/  LOP3.LUT R8, R8, 0x1, RZ, 0x3c, !PT ;  /* 0x0000000108087812 */ /* 0x000fe200078e3cff */
[----:B------:R-:W-:Y:S01]  /*5980*/  @!PT LDS RZ, [RZ] ;  /* 0x00000000fffff984 */ /* 0x000fe20000000800 */
[----:B------:R-:W-:Y:S01]  /*5990*/  @!PT LDS RZ, [RZ] ;  /* 0x00000000fffff984 */ /* 0x000fe20000000800 */
[----:B------:R-:W-:Y:S01]  /*59a0*/  @!PT LDS RZ, [RZ] ;  /* 0x00000000fffff984 */ /* 0x000fe20000000800 */
[----:B------:R-:W-:Y:S01]  /*59b0*/  @!PT LDS RZ, [RZ] ;  /* 0x00000000fffff984 */ /* 0x000fe20000000800 */
[----:B------:R3:W-:Y:S06]  /*59c0*/  MEMBAR.ALL.CTA ;  /* 0x0000000000007992 */ /* 0x0007ec0000008000 */
[----:B---3--:R-:W3:Y:S02]  /*59d0*/  FENCE.VIEW.ASYNC.S ;  /* 0x00000000000073c6 */ /* 0x008ee40000000000 */
[----:B---3--:R-:W-:Y:S01]  /*59e0*/  SYNCS.ARRIVE.TRANS64.RED.A1T0 RZ, [UR5], RZ ;  /* 0x000000ffffff79a7 */ /* 0x008fe20008100405 */
[----:B--2---:R-:W-:-:S13]  /*59f0*/  LOP3.LUT P1, RZ, R6, 0x1, RZ, 0xc0, !PT ;  /* 0x0000000106ff7812 */ /* 0x004fda000782c0ff */
[----:B------:R-:W-:Y:S05]  /*5a00*/  @P1 BRA `(.L_x_42) ;  /* 0xfffffffc00981947 */ /* 0x000fea000383ffff */
[----:B------:R-:W-:-:S04]  /*5a10*/  SHF.L.U32 R0, R3, 0x1f, RZ ;  /* 0x0000001f03007819 */ /* 0x000fc800000006ff */
[----:B------:R-:W2:Y:S02]  /*5a20*/  SYNCS.PHASECHK.TRANS64 P0, [UR4+0xa8], R0 ;  /* 0x0000a800ff0075a7 */ /* 0x000ea40008001004 */
[----:B-12---:R-:W-:Y:S05]  /*5a30*/  @P0 EXIT ;  /* 0x000000000000094d */ /* 0x006fea0003800000 */
[----:B------:R-:W-:-:S07]  /*5a40*/  MOV R0, UR4 ;  /* 0x0000000400007c02 */ /* 0x000fce0008000f00 */
.L_x_43:
[----:B-1----:R-:W-:-:S04]  /*5a50*/  SHF.L.U32 R5, R3, 0x1f, RZ ;  /* 0x0000001f03057819 */ /* 0x002fc800000006ff */
[----:B------:R1:W2:Y:S03]  /*5a60*/  SYNCS.PHASECHK.TRANS64.TRYWAIT P0, [R0+URZ+0xa8], R5 ;  /* 0x0000a805000075a7 */ /* 0x0002a600080011ff */
[----:B--2---:R-:W-:Y:S05]  /*5a70*/  @!P0 NANOSLEEP.SYNCS 0x989680 ;  /* 0x009896800000895d */ /* 0x004fea0003900000 */
[----:B------:R-:W2:Y:S02]  /*5a80*/  @!P0 SYNCS.PHASECHK.TRANS64 P0, [R0+URZ+0xa8], R5 ;  /* 0x0000a805000085a7 */ /* 0x000ea400080010ff */
[----:B--2---:R-:W-:Y:S05]  /*5a90*/  @P0 EXIT ;  /* 0x000000000000094d */ /* 0x004fea0003800000 */
[----:B------:R-:W-:Y:S05]  /*5aa0*/  BRA `(.L_x_43) ;  /* 0xfffffffc00e87947 */ /* 0x000fea000383ffff */
.L_x_39:
[----:B------:R-:W-:-:S09]  /*5ab0*/  UISETP.NE.AND UP0, UPT, UR15, URZ, UPT ;  /* 0x000000ff0f00728c */ /* 0x000fd2000bf05270 */
[----:B------:R-:W-:Y:S05]  /*5ac0*/  BRA.U UP0, `(.L_x_44) ;  /* 0x0000001100087547 */ /* 0x000fea000b800000 */
[----:B------:R-:W2:Y:S01]  /*5ad0*/  S2UR UR7, SR_CgaCtaId ;  /* 0x00000000000779c3 */ /* 0x000ea20000008800 */
[----:B------:R-:W-:Y:S01]  /*5ae0*/  UMOV UR4, 0x40 ;  /* 0x0000004000047882 */ /* 0x000fe20000000000 */
[----:B------:R-:W-:Y:S01]  /*5af0*/  NOP ;  /* 0x0000000000007918 */ /* 0x000fe20000000000 */
[----:B------:R-:W-:Y:S01]  /*5b00*/  UMOV UR6, 0x400 ;  /* 0x0000040000067882 */ /* 0x000fe20000000000 */
[----:B--2---:R-:W-:Y:S02]  /*5b10*/  ULEA UR5, UR7, UR4, 0x18 ;  /* 0x0000000407057291 */ /* 0x004fe4000f8ec0ff */
[----:B------:R-:W-:-:S07]  /*5b20*/  ULEA UR6, UR7, UR6, 0x18 ;  /* 0x0000000607067291 */ /* 0x000fce000f8ec0ff */
[----:B------:R-:W2:Y:S02]  /*5b30*/  LDS.U8 R0, [UR5+0x1c] ;  /* 0x00001c05ff007984 */ /* 0x000ea40008000000 */
[----:B--2---:R-:W-:-:S13]  /*5b40*/  ISETP.NE.AND P0, PT, R0, RZ, PT ;  /* 0x000000ff0000720c */ /* 0x004fda0003f05270 */
[----:B------:R-:W-:Y:S05]  /*5b50*/  @P0 BRA `(.L_x_45) ;  /* 0x0000000000580947 */ /* 0x000fea0003800000 */
[----:B------:R-:W-:-:S13]  /*5b60*/  ELECT P0, URZ, PT ;  /* 0x0000000000ff782f */ /* 0x000fda0003800000 */
[----:B------:R-:W-:Y:S05]  /*5b70*/  @!P0 BRA `(.L_x_46) ;  /* 0x0000000000608947 */ /* 0x000fea0003800000 */
[----:B------:R-:W-:Y:S01]  /*5b80*/  UMOV UR4, 0x10 ;  /* 0x0000001000047882 */ /* 0x000fe20000000000 */
[----:B------:R-:W-:Y:S01]  /*5b90*/  HFMA2 R0, -RZ, RZ, 0, 5.9604644775390625e-08 ;  /* 0x00000001ff007431 */ /* 0x000fe200000001ff */
[----:B------:R-:W-:-:S03]  /*5ba0*/  MOV R2, 0xffff ;  /* 0x0000ffff00027802 */ /* 0x000fc60000000f00 */
[----:B------:R-:W-:Y:S04]  /*5bb0*/  DEPBAR.LE SB2, 0x36 ;  /* 0x0000ad800000791a */ /* 0x000fe80000000000 */
[----:B------:R-:W2:Y:S02]  /*5bc0*/  UTCATOMSWS.FIND_AND_SET.ALIGN UP0, UR4, UR4 ;  /* 0x00000004000475e3 */ /* 0x000ea40008000800 */
[----:B--2---:R-:W-:Y:S01]  /*5bd0*/  MOV R3, UR4 ;  /* 0x0000000400037c02 */ /* 0x004fe20008000f00 */
[----:B------:R-:W-:Y:S06]  /*5be0*/  BRA.U UP0, `(.L_x_47) ;  /* 0x0000000100187547 */ /* 0x000fec000b800000 */
.L_x_48:
[----:B------:R-:W-:Y:S05]  /*5bf0*/  NANOSLEEP 0x64 ;  /* 0x000000640000795d */ /* 0x000fea0003800000 */
[----:B------:R-:W-:-:S05]  /*5c00*/  UMOV UR4, 0x10 ;  /* 0x0000001000047882 */ /* 0x000fca0000000000 */
[----:B------:R-:W-:Y:S04]  /*5c10*/  DEPBAR.LE SB2, 0x36 ;  /* 0x0000ad800000791a */ /* 0x000fe80000000000 */
[----:B------:R-:W2:Y:S02]  /*5c20*/  UTCATOMSWS.FIND_AND_SET.ALIGN UP0, UR4, UR4 ;  /* 0x00000004000475e3 */ /* 0x000ea40008000800 */
[----:B--2---:R-:W-:Y:S01]  /*5c30*/  MOV R3, UR4 ;  /* 0x0000000400037c02 */ /* 0x004fe20008000f00 */
[----:B------:R-:W-:Y:S05]  /*5c40*/  BRA.U !UP0, `(.L_x_48) ;  /* 0xfffffffd08e87547 */ /* 0x000fea000b83ffff */
.L_x_47:
[-C--:B------:R-:W-:Y:S02]  /*5c50*/  SHF.L.U32 R2, R2, R3.reuse, RZ ;  /* 0x0000000302027219 */ /* 0x080fe400000006ff */
[----:B------:R-:W-:Y:S01]  /*5c60*/  SHF.L.U32 R0, R0, R3, RZ ;  /* 0x0000000300007219 */ /* 0x000fe200000006ff */
[----:B------:R-:W-:Y:S02]  /*5c70*/  IMAD.SHL.U32 R3, R3, 0x20, RZ ;  /* 0x0000002003037824 */ /* 0x000fe400078e00ff */
[----:B------:R2:W-:Y:S04]  /*5c80*/  ATOMS.OR RZ, [UR5+0x14], R2 ;  /* 0x00001402ffff798c */ /* 0x0005e8000b000005 */
[----:B------:R2:W-:Y:S04]  /*5c90*/  ATOMS.OR RZ, [UR5+0x18], R0 ;  /* 0x00001800ffff798c */ /* 0x0005e8000b000005 */
[----:B------:R2:W-:Y:S01]  /*5ca0*/  STS [UR6+0xf0], R3 ;  /* 0x0000f003ff007988 */ /* 0x0005e20008000806 */
[----:B------:R-:W-:Y:S05]  /*5cb0*/  BRA `(.L_x_46) ;  /* 0x0000000000107947 */ /* 0x000fea0003800000 */
.L_x_45:
[----:B------:R-:W-:Y:S02]  /*5cc0*/  MOV R0, 0xffffffff ;  /* 0xffffffff00007802 */ /* 0x000fe40000000f00 */
[----:B------:R-:W-:-:S03]  /*5cd0*/  MOV R2, 0x5d00 ;  /* 0x00005d0000027802 */ /* 0x000fc60000000f00 */
[----:B------:R2:W-:Y:S04]  /*5ce0*/  STS [UR6+0xf0], R0 ;  /* 0x0000f000ff007988 */ /* 0x0005e80008000806 */
[----:B-12--5:R-:W-:Y:S05]  /*5cf0*/  CALL.REL.NOINC `($__internal_1_$__cuda_sm10x_tcgen05_guardrail_trap_phase_invalid_during_alloc) ;  /* 0x0000005400487944 */ /* 0x026fea0003c00000 */
.L_x_46:
[----:B------:R-:W-:Y:S05]  /*5d00*/  WARPSYNC.ALL ;  /* 0x0000000000007948 */ /* 0x000fea0003800000 */
[----:B------:R-:W3:Y:S01]  /*5d10*/  S2UR UR4, SR_CgaCtaId ;  /* 0x00000000000479c3 */ /* 0x000ee20000008800 */
[----:B------:R-:W-:Y:S01]  /*5d20*/  UMOV UR23, 0x400 ;  /* 0x0000040000177882 */ /* 0x000fe20000000000 */
[----:B------:R-:W-:-:S06]  /*5d30*/  NOP ;  /* 0x0000000000007918 */ /* 0x000fcc0000000000 */
[----:B------:R-:W-:Y:S06]  /*5d40*/  BAR.ARV 0x6, 0xa0 ;  /* 0x0182800000007b1d */ /* 0x000fec0000002000 */
[----:B------:R-:W4:Y:S01]  /*5d50*/  LDCU.64 UR6, c[0x0][0x388] ;  /* 0x00007100ff0677ac */ /* 0x000f220008000a00 */
[----:B------:R-:W-:Y:S01]  /*5d60*/  IMAD.MOV.U32 R8, RZ, RZ, 0x1 ;  /* 0x00000001ff087424 */ /* 0x000fe200078e00ff */
[----:B------:R-:W1:Y:S01]  /*5d70*/  LDCU.64 UR8, c[0x0][0x390] ;  /* 0x00007200ff0877ac */ /* 0x000e620008000a00 */
[----:B------:R-:W-:Y:S01]  /*5d80*/  UMOV UR26, URZ ;  /* 0x000000ff001a7c82 */ /* 0x000fe20008000000 */
[----:B------:R-:W-:Y:S01]  /*5d90*/  UMOV UR22, URZ ;  /* 0x000000ff00167c82 */ /* 0x000fe20008000000 */
[----:B---3--:R-:W-:Y:S01]  /*5da0*/  ULEA UR23, UR4, UR23, 0x18 ;  /* 0x0000001704177291 */ /* 0x008fe2000f8ec0ff */
[----:B------:R-:W-:Y:S01]  /*5db0*/  UMOV UR42, 0x0 ;  /* 0x00000000002a7882 */ /* 0x000fe20000000000 */
[----:B------:R-:W-:-:S02]  /*5dc0*/  UMOV UR43, 0x4110910 ;  /* 0x04110910002b7882 */ /* 0x000fc40000000000 */
[----:B------:R-:W-:Y:S01]  /*5dd0*/  UIADD3 UR44, UPT, UPT, UR23, 0xa8, URZ ;  /* 0x000000a8172c7890 */ /* 0x000fe2000fffe0ff */
[----:B------:R-:W-:Y:S01]  /*5de0*/  UMOV UR40, 0x0 ;  /* 0x0000000000287882 */ /* 0x000fe20000000000 */
[----:B------:R-:W-:Y:S01]  /*5df0*/  UMOV UR41, 0x4110910 ;  /* 0x0411091000297882 */ /* 0x000fe20000000000 */
[----:B----4-:R-:W-:Y:S02]  /*5e00*/  UIADD3 UR4, UPT, UPT, UR6, 0x3f, URZ ;  /* 0x0000003f06047890 */ /* 0x010fe4000fffe0ff */
[----:B------:R-:W2:Y:S01]  /*5e10*/  LDS R9, [UR23+0xf0] ;  /* 0x0000f017ff097984 */ /* 0x000ea20008000800 */
[----:B------:R-:W-:Y:S02]  /*5e20*/  UIADD3 UR6, UPT, UPT, UR23, 0x6800, URZ ;  /* 0x0000680017067890 */ /* 0x000fe4000fffe0ff */
[----:B------:R-:W-:Y:S02]  /*5e30*/  USHF.R.S32.HI UR5, URZ, 0x1f, UR4 ;  /* 0x0000001fff057899 */ /* 0x000fe40008011404 */
[----:B------:R-:W-:-:S02]  /*5e40*/  USHF.R.U32.HI UR6, URZ, 0x4, UR6 ;  /* 0x00000004ff067899 */ /* 0x000fc40008011606 */
[----:B------:R-:W-:Y:S02]  /*5e50*/  ULEA.HI UR4, UR5, UR4, URZ, 0x6 ;  /* 0x0000000405047291 */ /* 0x000fe4000f8f30ff */
[----:B------:R-:W-:Y:S02]  /*5e60*/  UIADD3 UR5, UPT, UPT, UR23, 0x1e800, URZ ;  /* 0x0001e80017057890 */ /* 0x000fe4000fffe0ff */
[----:B------:R-:W-:Y:S02]  /*5e70*/  USHF.R.S32.HI UR4, URZ, 0x6, UR4 ;  /* 0x00000006ff047899 */ /* 0x000fe40008011404 */
[----:B------:R-:W-:Y:S02]  /*5e80*/  USHF.R.U32.HI UR5, URZ, 0x4, UR5 ;  /* 0x00000004ff057899 */ /* 0x000fe40008011605 */
[----:B------:R-:W-:Y:S02]  /*5e90*/  UIMAD UR4, UR4, UR7, URZ ;  /* 0x00000007040472a4 */ /* 0x000fe4000f8e02ff */
[----:B------:R-:W-:-:S02]  /*5ea0*/  ULOP3.LUT UR6, UR6, 0x3fff, URZ, 0xc0, !UPT ;  /* 0x00003fff06067892 */ /* 0x000fc4000f8ec0ff */
[----:B-1----:R-:W-:Y:S02]  /*5eb0*/  UIMAD UR4, UR4, UR8, URZ ;  /* 0x00000008040472a4 */ /* 0x002fe4000f8e02ff */
[----:B------:R-:W-:Y:S02]  /*5ec0*/  ULOP3.LUT UR5, UR5, 0x3fff, URZ, 0xc0, !UPT ;  /* 0x00003fff05057892 */ /* 0x000fe4000f8ec0ff */
[----:B------:R-:W-:Y:S01]  /*5ed0*/  UIMAD UR4, UR4, UR9, URZ ;  /* 0x00000009040472a4 */ /* 0x000fe2000f8e02ff */
[----:B------:R-:W-:Y:S01]  /*5ee0*/  UMOV UR38, 0x0 ;  /* 0x0000000000267882 */ /* 0x000fe20000000000 */
[----:B------:R-:W-:Y:S01]  /*5ef0*/  UMOV UR39, 0x4110910 ;  /* 0x0411091000277882 */ /* 0x000fe20000000000 */
[----:B------:R-:W-:Y:S01]  /*5f00*/  UMOV UR36, 0x0 ;  /* 0x0000000000247882 */ /* 0x000fe20000000000 */
[----:B------:R-:W-:Y:S01]  /*5f10*/  UMOV UR37, 0x4110910 ;  /* 0x0411091000257882 */ /* 0x000fe20000000000 */
[----:B------:R-:W-:Y:S01]  /*5f20*/  UMOV UR34, 0x0 ;  /* 0x0000000000227882 */ /* 0x000fe20000000000 */
[----:B------:R-:W-:Y:S01]  /*5f30*/  UMOV UR35, 0x4110910 ;  /* 0x0411091000237882 */ /* 0x000fe20000000000 */
[----:B------:R-:W-:-:S02]  /*5f40*/  UPRMT UR44, URZ, 0x654, UR44 ;  /* 0x00000654ff2c7896 */ /* 0x000fc4000800002c */
[----:B------:R-:W-:Y:S02]  /*5f50*/  ULOP3.LUT UR24, UR6, 0x10000, URZ, 0xfc, !UPT ;  /* 0x0001000006187892 */ /* 0x000fe4000f8efcff */
[----:B------:R-:W-:Y:S02]  /*5f60*/  ULOP3.LUT UR25, UR5, 0x2000000, URZ, 0xfc, !UPT ;  /* 0x0200000005197892 */ /* 0x000fe4000f8efcff */
[----:B------:R-:W-:Y:S02]  /*5f70*/  UIADD3 UR45, UPT, UPT, UR4, -0x1, URZ ;  /* 0xffffffff042d7890 */ /* 0x000fe4000fffe0ff */
[----:B------:R-:W-:Y:S01]  /*5f80*/  UISETP.GE.AND UP3, UPT, UR4, 0x1, UPT ;  /* 0x000000010400788c */ /* 0x000fe2000bf66270 */
[C---:B--2---:R-:W-:Y:S01]  /*5f90*/  VIADD R3, R9.reuse, 0x40 ;  /* 0x0000004009037836 */ /* 0x044fe20000000000 */
[----:B------:R-:W-:Y:S01]  /*5fa0*/  LOP3.LUT R2, R9, 0xffff, RZ, 0xc0, !PT ;  /* 0x0000ffff09027812 */ /* 0x000fe200078ec0ff */
[----:B------:R-:W-:Y:S01]  /*5fb0*/  UMOV UR32, 0x0 ;  /* 0x0000000000207882 */ /* 0x000fe20000000000 */
[----:B------:R-:W-:Y:S01]  /*5fc0*/  UMOV UR33, 0x4110910 ;  /* 0x0411091000217882 */ /* 0x000fe20000000000 */
[----:B------:R-:W-:Y:S01]  /*5fd0*/  UMOV UR30, 0x0 ;  /* 0x00000000001e7882 */ /* 0x000fe20000000000 */
[----:B------:R-:W-:Y:S01]  /*5fe0*/  LOP3.LUT R3, R3, 0xffff, RZ, 0xc0, !PT ;  /* 0x0000ffff03037812 */ /* 0x000fe200078ec0ff */
[----:B------:R-:W-:Y:S01]  /*5ff0*/  UMOV UR31, 0x4110910 ;  /* 0x04110910001f7882 */ /* 0x000fe20000000000 */
[----:B------:R-:W-:Y:S01]  /*6000*/  UMOV UR28, 0x0 ;  /* 0x00000000001c7882 */ /* 0x000fe20000000000 */
[----:B------:R-:W-:-:S02]  /*6010*/  UMOV UR29, 0x4110910 ;  /* 0x04110910001d7882 */ /* 0x000fc40000000000 */
[----:B------:R1:W-:Y:S02]  /*6020*/  STL.64 [R1], R2 ;  /* 0x0000000201007387 */ /* 0x0003e40000100a00 */
[----:B-1----:R-:W-:-:S07]  /*6030*/  CS2R R2, SRZ ;  /* 0x0000000000027805 */ /* 0x002fce000001ff00 */
.L_x_55:
[----:B-1----:R-:W-:-:S04]  /*6040*/  SHF.L.U32 R5, R3, 0x1f, RZ ;  /* 0x0000001f03057819 */ /* 0x002fc800000006ff */
[----:B------:R-:W1:Y:S02]  /*6050*/  SYNCS.PHASECHK.TRANS64.TRYWAIT P0, [UR23+0xa0], R5 ;  /* 0x0000a005ff0075a7 */ /* 0x000e640008001117 */
[----:B-12---:R-:W-:Y:S05]  /*6060*/  @!P0 BRA `(.L_x_49) ;  /* 0x0000004c00088947 */ /* 0x006fea0003800000 */
.L_x_128:
[----:B-1----:R-:W1:Y:S01]  /*6070*/  LDS.128 R4, [UR23+0xe0] ;  /* 0x0000e017ff047984 */ /* 0x002e620008000c00 */
[----:B------:R-:W-:Y:S01]  /*6080*/  ULEA UR27, UR26, UR23, 0x3 ;  /* 0x000000171a1b7291 */ /* 0x000fe2000f8e18ff */
[----:B------:R-:W-:Y:S01]  /*6090*/  SHF.L.U32 R0, R8, 0x1f, RZ ;  /* 0x0000001f08007819 */ /* 0x000fe200000006ff */
[----:B------:R-:W-:Y:S01]  /*60a0*/  @!PT LDS RZ, [RZ] ;  /* 0x00000000fffff984 */ /* 0x000fe20000000800 */
[----:B------:R-:W-:Y:S01]  /*60b0*/  @!PT LDS RZ, [RZ] ;  /* 0x00000000fffff984 */ /* 0x000fe20000000800 */
[----:B------:R-:W-:Y:S01]  /*60c0*/  @!PT LDS RZ, [RZ] ;  /* 0x00000000fffff984 */ /* 0x000fe20000000800 */
[----:B------:R-:W-:Y:S01]  /*60d0*/  @!PT LDS RZ, [RZ] ;  /* 0x00000000fffff984 */ /* 0x000fe20000000800 */
[----:B------:R2:W-:Y:S06]  /*60e0*/  MEMBAR.ALL.CTA ;  /* 0x0000000000007992 */ /* 0x0005ec0000008000 */
[----:B--2---:R-:W2:Y:S02]  /*60f0*/  FENCE.VIEW.ASYNC.S ;  /* 0x00000000000073c6 */ /* 0x004ea40000000000 */
[----:B--2---:R-:W-:Y:S01]  /*6100*/  SYNCS.ARRIVE.TRANS64.RED.A1T0 RZ, [UR44], RZ ;  /* 0x000000ffffff79a7 */ /* 0x004fe2000810042c */
[----:B------:R-:W2:Y:S01]  /*6110*/  SYNCS.PHASECHK.TRANS64.TRYWAIT P0, [UR27+0xc0], R0 ;  /* 0x0000c000ff0075a7 */ /* 0x000ea2000800111b */
[----:B-1----:R-:W-:Y:S01]  /*6120*/  LOP3.LUT P3, RZ, R6, 0x1, RZ, 0xc0, !PT ;  /* 0x0000000106ff7812 */ /* 0x002fe2000786c0ff */
[----:B--2---:R-:W-:-:S12]  /*6130*/  @!P0 BRA `(.L_x_50) ;  /* 0x0000004800ec8947 */ /* 0x004fd80003800000 */
.L_x_130:
[----:B------:R-:W-:Y:S05]  /*6140*/  BRA.U !UP3, `(.L_x_51) ;  /* 0x000000050b587547 */ /* 0x000fea000b800000 */
[----:B-1----:R-:W-:Y:S01]  /*6150*/  IMAD.U32 R0, RZ, RZ, UR26 ;  /* 0x0000001aff007e24 */ /* 0x002fe2000f8e00ff */
[----:B------:R-:W-:-:S04]  /*6160*/  ULEA UR4, UR22, UR23, 0x3 ;  /* 0x0000001716047291 */ /* 0x000fc8000f8e18ff */
[----:B------:R-:W-:Y:S02]  /*6170*/  LEA R4, R0, R1, 0x2 ;  /* 0x0000000100047211 */ /* 0x000fe400078e10ff */
[----:B------:R-:W-:Y:S01]  /*6180*/  SHF.L.U32 R0, R2, 0x1f, RZ ;  /* 0x0000001f02007819 */ /* 0x000fe200000006ff */
[----:B------:R-:W-:-:S03]  /*6190*/  UPLOP3.LUT UP2, UPT, UPT, UPT, UPT, 0x40, 0x4 ;  /* 0x000000000004789c */ /* 0x000fc60003f4e870 */
[----:B------:R-:W5:Y:S01]  /*61a0*/  LDL R4, [R4] ;  /* 0x0000000004047983 */ /* 0x000f620000100800 */
[----:B------:R1:W2:Y:S01]  /*61b0*/  SYNCS.PHASECHK.TRANS64.TRYWAIT P2, [UR4], R0 ;  /* 0x00000000ff0075a7 */ /* 0x0002a20008041104 */
[----:B------:R-:W-:Y:S01]  /*61c0*/  UMOV UR20, UR45 ;  /* 0x0000002d00147c82 */ /* 0x000fe20008000000 */
[----:B------:R-:W-:-:S05]  /*61d0*/  UMOV UR4, UR22 ;  /* 0x0000001600047c82 */ /* 0x000fca0008000000 */
.L_x_54:
[----:B------:R-:W-:Y:S01]  /*61e0*/  ULEA UR21, UR4, UR23, 0x3 ;  /* 0x0000001704157291 */ /* 0x000fe2000f8e18ff */
[----:B--23--:R-:W-:Y:S11]  /*61f0*/  @P2 BRA `(.L_x_52) ;  /* 0x00000000000c2947 */ /* 0x00cff60003800000 */
[----:B------:R-:W-:Y:S04]  /*6200*/  SHF.L.U32 R5, R2, 0x1f, RZ ;  /* 0x0000001f02057819 */ /* 0x000fe800000006ff */
[----:B------:R-:W2:Y:S02]  /*6210*/  SYNCS.PHASECHK.TRANS64.TRYWAIT P0, [UR21], R5 ;  /* 0x00000005ff0075a7 */ /* 0x000ea40008001115 */
[----:B--2---:R-:W-:Y:S05]  /*6220*/  @!P0 BRA `(.L_x_53) ;  /* 0x0000004800c88947 */ /* 0x004fea0003800000 */
.L_x_52:
[----:B------:R-:W-:Y:S01]  /*6230*/  UISETP.NE.AND UP0, UPT, UR20, URZ, UPT ;  /* 0x000000ff1400728c */ /* 0x000fe2000bf05270 */
[----:B------:R-:W-:Y:S01]  /*6240*/  PLOP3.LUT P2, PT, PT, PT, PT, 0x80, 0x8 ;  /* 0x000000000008781c */ /* 0x000fe20003f4f070 */
[----:B------:R-:W-:Y:S01]  /*6250*/  UIADD3 UR5, UPT, UPT, UR4, 0x1, URZ ;  /* 0x0000000104057890 */ /* 0x000fe2000fffe0ff */
[----:B------:R-:W-:Y:S03]  /*6260*/  ELECT P1, URZ, PT ;  /* 0x0000000000ff782f */ /* 0x000fe60003820000 */
[----:B------:R-:W-:Y:S01]  /*6270*/  UISETP.NE.AND UP1, UPT, UR5, 0x6, UPT ;  /* 0x000000060500788c */ /* 0x000fe2000bf25270 */
[----:B------:R-:W-:Y:S01]  /*6280*/  PLOP3.LUT P0, PT, PT, PT, UP0, 0x80, 0x8 ;  /* 0x000000000008781c */ /* 0x000fe20003f0f008 */
[----:B------:R-:W-:Y:S02]  /*6290*/  ULEA UR18, UR4, UR25, 0xa ;  /* 0x0000001904127291 */ /* 0x000fe4000f8e50ff */
[----:B------:R-:W-:Y:S02]  /*62a0*/  USEL UR6, URZ, 0x1, UP1 ;  /* 0x00000001ff067887 */ /* 0x000fe40008800000 */
[----:B------:R-:W-:Y:S02]  /*62b0*/  USEL UR22, UR5, URZ, UP1 ;  /* 0x000000ff05167287 */ /* 0x000fe40008800000 */
[----:B------:R-:W-:Y:S02]  /*62c0*/  ULEA UR16, UR4, UR24, 0xa ;  /* 0x0000001804107291 */ /* 0x000fe4000f8e50ff */
[----:B------:R-:W-:Y:S01]  /*62d0*/  @UP0 ULEA UR5, UR22, UR23, 0x3 ;  /* 0x0000001716050291 */ /* 0x000fe2000f8e18ff */
[----:B------:R-:W-:Y:S01]  /*62e0*/  LOP3.LUT R2, R2, UR6, RZ, 0x3c, !PT ;  /* 0x0000000602027c12 */ /* 0x000fe2000f8e3cff */
[----:B------:R-:W-:Y:S01]  /*62f0*/  UIADD3 UR8, UPT, UPT, UR18, 0x40, URZ ;  /* 0x0000004012087890 */ /* 0x000fe2000fffe0ff */
[----:B-----5:R-:W-:Y:S01]  /*6300*/  @P1 R2UR.BROADCAST UR6, R4 ;  /* 0x00000000040612ca */ /* 0x020fe200008e0000 */
[----:B------:R-:W-:Y:S01]  /*6310*/  UIADD3 UR4, UPT, UPT, UR16, 0x2, URZ ;  /* 0x0000000210047890 */ /* 0x000fe2000fffe0ff */
[----:B-1----:R-:W-:Y:S01]  /*6320*/  @P0 SHF.L.U32 R0, R2, 0x1f, RZ ;  /* 0x0000001f02000819 */ /* 0x002fe200000006ff */
[----:B------:R-:W-:Y:S02]  /*6330*/  UIADD3 UR12, UPT, UPT, UR18, 0x80, URZ ;  /* 0x00000080120c7890 */ /* 0x000fe4000fffe0ff */
[----:B------:R-:W-:Y:S01]  /*6340*/  UIADD3 UR10, UPT, UPT, UR18, 0xc0, URZ ;  /* 0x000000c0120a7890 */ /* 0x000fe2000fffe0ff */
[----:B------:R3:W4:Y:S01]  /*6350*/  @P0 SYNCS.PHASECHK.TRANS64.TRYWAIT P2, [UR5], R0 ;  /* 0x00000000ff0005a7 */ /* 0x0007220008041105 */
[----:B------:R-:W-:Y:S11]  /*6360*/  ELECT P0, URZ, PT ;  /* 0x0000000000ff782f */ /* 0x000ff60003800000 */
[----:B------:R-:W-:Y:S02]  /*6370*/  @!UPT UIADD3 URZ, UPT, UPT, URZ, URZ, URZ ;  /* 0x000000fffffff290 */ /* 0x000fe4000fffe0ff */
[C---:B------:R-:W-:Y:S02]  /*6380*/  @P0 R2UR.BROADCAST UR15, R4.reuse ;  /* 0x00000000040f02ca */ /* 0x040fe400008e0000 */
[----:B------:R-:W-:Y:S11]  /*6390*/  ELECT P0, URZ, PT ;  /* 0x0000000000ff782f */ /* 0x000ff60003800000 */
[----:B------:R-:W-:Y:S02]  /*63a0*/  @!UPT UIADD3 URZ, UPT, UPT, URZ, URZ, URZ ;  /* 0x000000fffffff290 */ /* 0x000fe4000fffe0ff */
[C---:B------:R-:W-:Y:S02]  /*63b0*/  @P0 R2UR.BROADCAST UR14, R4.reuse ;  /* 0x00000000040e02ca */ /* 0x040fe400008e0000 */
[----:B------:R-:W-:Y:S01]  /*63c0*/  ELECT P0, URZ, PT ;  /* 0x0000000000ff782f */ /* 0x000fe20003800000 */
[----:B------:R-:W-:Y:S01]  /*63d0*/  UMOV UR19, 0x20004020 ;  /* 0x2000402000137882 */ /* 0x000fe20000000000 */
[----:B------:R-:W-:Y:S01]  /*63e0*/  UMOV UR17, 0x40004080 ;  /* 0x4000408000117882 */ /* 0x000fe20000000000 */
[----:B------:R-:W-:Y:S01]  /*63f0*/  UMOV UR9, 0x20004020 ;  /* 0x2000402000097882 */ /* 0x000fe20000000000 */
[----:B------:R1:W-:Y:S01]  /*6400*/  UTCHMMA gdesc[UR16], gdesc[UR18], tmem[UR6], tmem[UR42], idesc[UR43], UP2 ;  /* 0x00ff2a12100075ea */ /* 0x0003e20009000006 */
[----:B------:R-:W-:Y:S01]  /*6410*/  UPLOP3.LUT UP2, UPT, UPT, UPT, UPT, 0x80, 0x8 ;  /* 0x000000000008789c */ /* 0x000fe20003f4f070 */
[----:B------:R-:W-:Y:S01]  /*6420*/  UMOV UR5, 0x40004080 ;  /* 0x4000408000057882 */ /* 0x000fe20000000000 */
[----:B------:R-:W-:Y:S01]  /*6430*/  UMOV UR13, 0x20004020 ;  /* 0x20004020000d7882 */ /* 0x000fe20000000000 */
[----:B------:R2:W-:Y:S01]  /*6440*/  UTCHMMA gdesc[UR4], gdesc[UR8], tmem[UR15], tmem[UR40], idesc[UR41], UPT ;  /* 0x00ff2808040075ea */ /* 0x0005e2000b80000f */
[----:B------:R-:W-:Y:S01]  /*6450*/  UMOV UR7, 0x40004080 ;  /* 0x4000408000077882 */ /* 0x000fe20000000000 */
[----:B------:R-:W-:Y:S01]  /*6460*/  UMOV UR11, 0x20004020 ;  /* 0x20004020000b7882 */ /* 0x000fe20000000000 */
[----:B-1----:R-:W-:Y:S02]  /*6470*/  UIADD3 UR6, UPT, UPT, UR16, 0x4, URZ ;  /* 0x0000000410067890 */ /* 0x002fe4000fffe0ff */
[C---:B------:R-:W-:Y:S02]  /*6480*/  @P0 R2UR.BROADCAST UR19, R4.reuse ;  /* 0x00000000041302ca */ /* 0x040fe400008e0000 */
[----:B------:R-:W-:Y:S11]  /*6490*/  ELECT P0, URZ, PT ;  /* 0x0000000000ff782f */ /* 0x000ff60003800000 */
[----:B------:R-:W-:Y:S02]  /*64a0*/  @!UPT UIADD3 URZ, UPT, UPT, URZ, URZ, URZ ;  /* 0x000000fffffff290 */ /* 0x000fe4000fffe0ff */
[C---:B------:R-:W-:Y:S02]  /*64b0*/  @P0 R2UR.BROADCAST UR17, R4.reuse ;  /* 0x00000000041102ca */ /* 0x040fe400008e0000 */
[----:B------:R-:W-:Y:S01]  /*64c0*/  ELECT P0, URZ, PT ;  /* 0x0000000000ff782f */ /* 0x000fe20003800000 */
[----:B--2---:R-:W-:Y:S02]  /*64d0*/  UIADD3 UR4, UPT, UPT, UR16, 0x6, URZ ;  /* 0x0000000610047890 */ /* 0x004fe4000fffe0ff */
[----:B------:R-:W-:Y:S01]  /*64e0*/  UIADD3 UR8, UPT, UPT, UR18, 0x100, URZ ;  /* 0x0000010012087890 */ /* 0x000fe2000fffe0ff */
[----:B------:R1:W-:Y:S01]  /*64f0*/  UTCHMMA gdesc[UR6], gdesc[UR12], tmem[UR14], tmem[UR38], idesc[UR39], UPT ;  /* 0x00ff260c060075ea */ /* 0x0003e2000b80000e */
[----:B------:R-:W-:Y:S05]  /*6500*/  UMOV UR15, 0x20004020 ;  /* 0x20004020000f7882 */ /* 0x000fea0000000000 */
[----:B------:R2:W-:Y:S01]  /*6510*/  UTCHMMA gdesc[UR4], gdesc[UR10], tmem[UR19], tmem[UR36], idesc[UR37], UPT ;  /* 0x00ff240a040075ea */ /* 0x0005e2000b800013 */
[----:B-1----:R-:W-:Y:S02]  /*6520*/  UIADD3 UR6, UPT, UPT, UR16, 0x40, URZ ;  /* 0x0000004010067890 */ /* 0x002fe4000fffe0ff */
[----:B------:R-:W-:Y:S02]  /*6530*/  UIADD3 UR14, UPT, UPT, UR18, 0x140, URZ ;  /* 0x00000140120e7890 */ /* 0x000fe4000fffe0ff */
[----:B------:R-:W-:Y:S02]  /*6540*/  UIADD3 UR12, UPT, UPT, UR18, 0x180, URZ ;  /* 0x00000180120c7890 */ /* 0x000fe4000fffe0ff */
[----:B--2---:R-:W-:Y:S01]  /*6550*/  UIADD3 UR4, UPT, UPT, UR16, 0x42, URZ ;  /* 0x0000004210047890 */ /* 0x004fe2000fffe0ff */
[C---:B------:R-:W-:Y:S02]  /*6560*/  @P0 R2UR.BROADCAST UR19, R4.reuse ;  /* 0x00000000041302ca */ /* 0x040fe400008e0000 */
[----:B------:R-:W-:Y:S01]  /*6570*/  ELECT P0, URZ, PT ;  /* 0x0000000000ff782f */ /* 0x000fe20003800000 */
[----:B------:R1:W-:Y:S01]  /*6580*/  UTCHMMA gdesc[UR6], gdesc[UR8], tmem[UR17], tmem[UR34], idesc[UR35], UPT ;  /* 0x00ff2208060075ea */ /* 0x0003e2000b800011 */
[----:B------:R-:W-:Y:S09]  /*6590*/  UIADD3 UR10, UPT, UPT, UR18, 0x1c0, URZ ;  /* 0x000001c0120a7890 */ /* 0x000ff2000fffe0ff */
[----:B------:R2:W-:Y:S01]  /*65a0*/  UTCHMMA gdesc[UR4], gdesc[UR14], tmem[UR19], tmem[UR32], idesc[UR33], UPT ;  /* 0x00ff200e040075ea */ /* 0x0005e2000b800013 */
[----:B-1----:R-:W-:Y:S01]  /*65b0*/  UIADD3 UR8, UPT, UPT, UR16, 0x44, URZ ;  /* 0x0000004410087890 */ /* 0x002fe2000fffe0ff */
[C---:B------:R-:W-:Y:S02]  /*65c0*/  @P0 R2UR.BROADCAST UR17, R4.reuse ;  /* 0x00000000041102ca */ /* 0x040fe400008e0000 */
[----:B------:R-:W-:Y:S01]  /*65d0*/  ELECT P0, URZ, PT ;  /* 0x0000000000ff782f */ /* 0x000fe20003800000 */
[----:B------:R-:W-:Y:S01]  /*65e0*/  UIADD3 UR6, UPT, UPT, UR16, 0x46, URZ ;  /* 0x0000004610067890 */ /* 0x000fe2000fffe0ff */
[----:B------:R-:W-:Y:S01]  /*65f0*/  UMOV UR9, 0x40004080 ;  /* 0x4000408000097882 */ /* 0x000fe20000000000 */
[----:B--2---:R-:W-:Y:S10]  /*6600*/  UIADD3 UR5, UPT, UPT, UR21, 0x30, URZ ;  /* 0x0000003015057890 */ /* 0x004ff4000fffe0ff */
[----:B------:R-:W-:Y:S01]  /*6610*/  @P0 R2UR.BROADCAST UR14, R4 ;  /* 0x00000000040e02ca */ /* 0x000fe200008e0000 */
[----:B------:R-:W-:Y:S01]  /*6620*/  UIADD3 UR4, UPT, UPT, UR20, 0x1, URZ ;  /* 0x0000000114047890 */ /* 0x000fe2000fffe0ff */
[----:B------:R1:W-:Y:S03]  /*6630*/  UTCHMMA gdesc[UR8], gdesc[UR12], tmem[UR17], tmem[UR30], idesc[UR31], UPT ;  /* 0x00ff1e0c080075ea */ /* 0x0003e6000b800011 */
[----:B------:R-:W-:Y:S03]  /*6640*/  UISETP.GT.U32.AND UP0, UPT, UR4, 0x1, UPT ;  /* 0x000000010400788c */ /* 0x000fe6000bf04070 */
[----:B------:R-:W-:Y:S05]  /*6650*/  UMOV UR4, UR22 ;  /* 0x0000001600047c82 */ /* 0x000fea0008000000 */
[----:B------:R3:W-:Y:S01]  /*6660*/  UTCHMMA gdesc[UR6], gdesc[UR10], tmem[UR14], tmem[UR28], idesc[UR29], UPT ;  /* 0x00ff1c0a060075ea */ /* 0x0007e2000b80000e */
[----:B------:R3:W-:Y:S01]  /*6670*/  UTCBAR [UR5], URZ ;  /* 0x000000ff050073e9 */ /* 0x0007e200080000ff */
[----:B-1----:R-:W-:Y:S07]  /*6680*/  UIADD3 UR8, UPT, UPT, UR20, -0x1, URZ ;  /* 0xffffffff14087890 */ /* 0x002fee000fffe0ff */
[----:B------:R-:W-:Y:S01]  /*6690*/  UMOV UR20, UR8 ;  /* 0x0000000800147c82 */ /* 0x000fe20008000000 */
[----:B----4-:R-:W-:Y:S05]  /*66a0*/  BRA.U UP0, `(.L_x_54) ;  /* 0xfffffff900cc7547 */ /* 0x010fea000b83ffff */
.L_x_51:
[----:B------:R-:W-:Y:S01]  /*66b0*/  UIADD3 UR4, UPT, UPT, UR26, 0x1, URZ ;  /* 0x000000011a047890 */ /* 0x000fe2000fffe0ff */
[----:B------:R-:W-:Y:S01]  /*66c0*/  LOP3.LUT R3, R3, 0x1, RZ, 0x3c, !PT ;  /* 0x0000000103037812 */ /* 0x000fe200078e3cff */
[----:B---3--:R-:W-:Y:S02]  /*66d0*/  UIADD3 UR5, UPT, UPT, UR27, 0xb0, URZ ;  /* 0x000000b01b057890 */ /* 0x008fe4000fffe0ff */
[----:B------:R-:W-:-:S04]  /*66e0*/  UISETP.NE.AND UP0, UPT, UR4, 0x2, UPT ;  /* 0x000000020400788c */ /* 0x000fc8000bf05270 */
[----:B------:R-:W-:Y:S02]  /*66f0*/  USEL UR6, URZ, 0x1, UP0 ;  /* 0x00000001ff067887 */ /* 0x000fe40008000000 */
[----:B------:R-:W-:Y:S01]  /*6700*/  USEL UR26, UR4, URZ, UP0 ;  /* 0x000000ff041a7287 */ /* 0x000fe20008000000 */
[----:B------:R2:W-:Y:S03]  /*6710*/  UTCBAR [UR5], URZ ;  /* 0x000000ff050073e9 */ /* 0x0005e600080000ff */
[----:B------:R-:W-:Y:S01]  /*6720*/  LOP3.LUT R8, R8, UR6, RZ, 0x3c, !PT ;  /* 0x0000000608087c12 */ /* 0x000fe2000f8e3cff */
[----:B------:R-:W-:Y:S07]  /*6730*/  @P3 BRA `(.L_x_55) ;  /* 0xfffffff800403947 */ /* 0x000fee000383ffff */
[----:B------:R-:W3:Y:S01]  /*6740*/  S2UR UR6, SR_CgaCtaId ;  /* 0x00000000000679c3 */ /* 0x000ee20000008800 */
[----:B------:R-:W-:Y:S01]  /*6750*/  ELECT P0, URZ, PT ;  /* 0x0000000000ff782f */ /* 0x000fe20003800000 */
[----:B-1----:R-:W-:Y:S01]  /*6760*/  IMAD.MOV.U32 R0, RZ, RZ, 0x1 ;  /* 0x00000001ff007424 */ /* 0x002fe200078e00ff */
[----:B------:R-:W-:Y:S01]  /*6770*/  UIADD3 UR23, UPT, UPT, UR23, 0xc0, URZ ;  /* 0x000000c017177890 */ /* 0x000fe2000fffe0ff */
[----:B------:R-:W-:Y:S01]  /*6780*/  SHF.L.U32 R3, R8, 0x1f, RZ ;  /* 0x0000001f08037819 */ /* 0x000fe200000006ff */
[----:B------:R-:W-:-:S03]  /*6790*/  UMOV UR4, 0x40 ;  /* 0x0000004000047882 */ /* 0x000fc60000000000 */
[----:B------:R-:W-:Y:S01]  /*67a0*/  UVIRTCOUNT.DEALLOC.SMPOOL 0x80 ;  /* 0x000000800000784c */ /* 0x000fe20000000000 */
[----:B---3--:R-:W-:Y:S02]  /*67b0*/  ULEA UR6, UR6, UR4, 0x18 ;  /* 0x0000000406067291 */ /* 0x008fe4000f8ec0ff */
[----:B------:R-:W-:-:S07]  /*67c0*/  ULEA UR4, UR26, UR23, 0x3 ;  /* 0x000000171a047291 */ /* 0x000fce000f8e18ff */
[----:B------:R1:W-:Y:S02]  /*67d0*/  @P0 STS.U8 [UR6+0x1c], R0 ;  /* 0x00001c00ff000988 */ /* 0x0003e40008000006 */
[----:B------:R-:W3:Y:S02]  /*67e0*/  SYNCS.PHASECHK.TRANS64.TRYWAIT P0, [UR4], R3 ;  /* 0x00000003ff0075a7 */ /* 0x000ee40008001104 */
[----:B-1-3--:R-:W-:Y:S05]  /*67f0*/  @!P0 BRA `(.L_x_56) ;  /* 0x00000044006c8947 */ /* 0x00afea0003800000 */
.L_x_133:
[----:B------:R-:W-:-:S04]  /*6800*/  UIADD3 UR4, UPT, UPT, UR26, 0x1, URZ ;  /* 0x000000011a047890 */ /* 0x000fc8000fffe0ff */
[----:B------:R-:W-:-:S04]  /*6810*/  UISETP.NE.AND UP0, UPT, UR4, 0x2, UPT ;  /* 0x000000020400788c */ /* 0x000fc8000bf05270 */
[----:B--2---:R-:W-:Y:S02]  /*6820*/  USEL UR5, URZ, 0x1, UP0 ;  /* 0x00000001ff057887 */ /* 0x004fe40008000000 */
[----:B------:R-:W-:-:S04]  /*6830*/  USEL UR4, UR4, URZ, UP0 ;  /* 0x000000ff04047287 */ /* 0x000fc80008000000 */
[----:B------:R-:W-:Y:S01]  /*6840*/  ULEA UR4, UR4, UR23, 0x3 ;  /* 0x0000001704047291 */ /* 0x000fe2000f8e18ff */
[----:B-1----:R-:W-:-:S04]  /*6850*/  LOP3.LUT R3, R8, UR5, RZ, 0x3c, !PT ;  /* 0x0000000508037c12 */ /* 0x002fc8000f8e3cff */
[----:B------:R-:W-:-:S04]  /*6860*/  SHF.L.U32 R3, R3, 0x1f, RZ ;  /* 0x0000001f03037819 */ /* 0x000fc800000006ff */
[----:B------:R-:W1:Y:S02]  /*6870*/  SYNCS.PHASECHK.TRANS64.TRYWAIT P0, [UR4], R3 ;  /* 0x00000003ff0075a7 */ /* 0x000e640008001104 */
[----:B-1----:R-:W-:Y:S05]  /*6880*/  @!P0 BRA `(.L_x_57) ;  /* 0x0000004400608947 */ /* 0x002fea0003800000 */
.L_x_135:
[----:B------:R-:W-:Y:S01]  /*6890*/  NOP ;  /* 0x0000000000007918 */ /* 0x000fe20000000000 */
[----:B-1----:R-:W1:Y:S01]  /*68a0*/  LDS R0, [UR6+0x14] ;  /* 0x00001406ff007984 */ /* 0x002e620008000800 */
[----:B------:R-:W-:Y:S01]  /*68b0*/  LOP3.LUT R2, R9, 0xffff, RZ, 0xc0, !PT ;  /* 0x0000ffff09027812 */ /* 0x000fe200078ec0ff */
[----:B------:R-:W-:Y:S02]  /*68c0*/  IMAD.MOV.U32 R3, RZ, RZ, 0xffff ;  /* 0x0000ffffff037424 */ /* 0x000fe400078e00ff */
[----:B------:R-:W-:Y:S01]  /*68d0*/  IMAD.MOV.U32 R5, RZ, RZ, 0x1 ;  /* 0x00000001ff057424 */ /* 0x000fe200078e00ff */
[----:B------:R-:W-:-:S04]  /*68e0*/  SHF.R.U32.HI R2, RZ, 0x5, R2 ;  /* 0x00000005ff027819 */ /* 0x000fc80000011602 */
[-C--:B------:R-:W-:Y:S02]  /*68f0*/  SHF.L.U32 R3, R3, R2.reuse, RZ ;  /* 0x0000000203037219 */ /* 0x080fe400000006ff */
[----:B------:R-:W-:Y:S02]  /*6900*/  SHF.L.U32 R5, R5, R2, RZ ;  /* 0x0000000205057219 */ /* 0x000fe400000006ff */
[----:B-1----:R-:W-:-:S04]  /*6910*/  LOP3.LUT R0, R0, R3, RZ, 0xc0, !PT ;  /* 0x0000000300007212 */ /* 0x002fc800078ec0ff */
[----:B------:R-:W-:-:S13]  /*6920*/  ISETP.NE.AND P0, PT, R0, R3, PT ;  /* 0x000000030000720c */ /* 0x000fda0003f05270 */
[----:B------:R-:W-:Y:S05]  /*6930*/  @P0 BRA `(.L_x_58) ;  /* 0x00000000005c0947 */ /* 0x000fea0003800000 */
[----:B------:R-:W1:Y:S02]  /*6940*/  LDS R0, [UR6+0x18] ;  /* 0x00001806ff007984 */ /* 0x000e640008000800 */
[----:B-1----:R-:W-:-:S04]  /*6950*/  LOP3.LUT R0, R0, R5, RZ, 0xc0, !PT ;  /* 0x0000000500007212 */ /* 0x002fc800078ec0ff */
[----:B------:R-:W-:-:S13]  /*6960*/  ISETP.NE.AND P0, PT, R0, R5, PT ;  /* 0x000000050000720c */ /* 0x000fda0003f05270 */
[----:B------:R-:W-:Y:S05]  /*6970*/  @P0 BRA `(.L_x_59) ;  /* 0x0000000000400947 */ /* 0x000fea0003800000 */
[----:B------:R-:W-:Y:S01]  /*6980*/  R2UR UR4, R3 ;  /* 0x00000000030472ca */ /* 0x000fe200000e0000 */
[----:B------:R-:W1:Y:S01]  /*6990*/  S2R R2, SR_LANEID ;  /* 0x0000000000027919 */ /* 0x000e620000000000 */
[----:B------:R-:W-:-:S04]  /*69a0*/  LOP3.LUT R5, RZ, R5, RZ, 0x33, !PT ;  /* 0x00000005ff057212 */ /* 0x000fc800078e33ff */
[----:B------:R-:W2:Y:S07]  /*69b0*/  REDUX UR7, R5 ;  /* 0x00000000050773c4 */ /* 0x000eae0000000000 */
[----:B------:R-:W-:-:S03]  /*69c0*/  ULOP3.LUT UR5, URZ, UR4, URZ, 0x33, !UPT ;  /* 0x00000004ff057292 */ /* 0x000fc6000f8e33ff */
[----:B------:R-:W-:Y:S02]  /*69d0*/  VOTEU.ANY UR4, UPT, PT ;  /* 0x0000000000047886 */ /* 0x000fe400038e0100 */
[----:B------:R-:W-:Y:S01]  /*69e0*/  UFLO.U32 UR4, UR4 ;  /* 0x00000004000472bd */ /* 0x000fe200080e0000 */
[----:B------:R-:W-:-:S04]  /*69f0*/  IMAD.U32 R0, RZ, RZ, UR5 ;  /* 0x00000005ff007e24 */ /* 0x000fc8000f8e00ff */
[----:B------:R-:W3:Y:S02]  /*6a00*/  REDUX UR8, R0 ;  /* 0x00000000000873c4 */ /* 0x000ee40000000000 */
[----:B------:R4:W-:Y:S01]  /*6a10*/  UTCATOMSWS.AND URZ, UR5 ;  /* 0x0000000500ff79e3 */ /* 0x0009e20008000000 */
[----:B-1----:R-:W-:Y:S01]  /*6a20*/  ISETP.EQ.U32.AND P0, PT, R2, UR4, PT ;  /* 0x0000000402007c0c */ /* 0x002fe2000bf02070 */
[----:B--2---:R-:W-:Y:S02]  /*6a30*/  IMAD.U32 R2, RZ, RZ, UR7 ;  /* 0x00000007ff027e24 */ /* 0x004fe4000f8e00ff */
[----:B---3--:R-:W-:-:S10]  /*6a40*/  IMAD.U32 R3, RZ, RZ, UR8 ;  /* 0x00000008ff037e24 */ /* 0x008fd4000f8e00ff */
[----:B------:R4:W-:Y:S04]  /*6a50*/  @P0 ATOMS.AND RZ, [UR6+0x14], R3 ;  /* 0x00001403ffff098c */ /* 0x0009e8000a800006 */
[----:B------:R4:W-:Y:S01]  /*6a60*/  @P0 ATOMS.AND RZ, [UR6+0x18], R2 ;  /* 0x00001802ffff098c */ /* 0x0009e2000a800006 */
[----:B------:R-:W-:Y:S05]  /*6a70*/  BRA `(.L_x_60) ;  /* 0x0000000000147947 */ /* 0x000fea0003800000 */
.L_x_59:
[----:B------:R-:W-:Y:S02]  /*6a80*/  MOV R2, 0x6aa0 ;  /* 0x00006aa000027802 */ /* 0x000fe40000000f00 */
[----:B-----5:R-:W-:Y:S05]  /*6a90*/  CALL.REL.NOINC `($__internal_0_$__cuda_sm10x_tcgen05_guardrail_trap_col_being_dealloced_not_returned_by_alloc) ;  /* 0x0000004400d47944 */ /* 0x020fea0003c00000 */
[----:B------:R-:W-:Y:S05]  /*6aa0*/  BRA `(.L_x_60) ;  /* 0x0000000000087947 */ /* 0x000fea0003800000 */
.L_x_58:
[----:B------:R-:W-:Y:S02]  /*6ab0*/  MOV R2, 0x6ad0 ;  /* 0x00006ad000027802 */ /* 0x000fe40000000f00 */
[----:B-----5:R-:W-:Y:S05]  /*6ac0*/  CALL.REL.NOINC `($__internal_2_$__cuda_sm10x_tcgen05_guardrail_trap_unallocated_columns_being_dealloced) ;  /* 0x0000004400e07944 */ /* 0x020fea0003c00000 */
.L_x_60:
[----:B------:R-:W-:Y:S01]  /*6ad0*/  NOP ;  /* 0x0000000000007918 */ /* 0x000fe20000000000 */
[----:B----4-:R-:W-:Y:S05]  /*6ae0*/  EXIT ;  /* 0x000000000000794d */ /* 0x010fea0003800000 */
.L_x_44:
[----:B------:R-:W-:-:S09]  /*6af0*/  UISETP.NE.OR UP0, UPT, UR15, 0x3, !UP2 ;  /* 0x000000030f00788c */ /* 0x000fd2000d705670 */
[----:B------:R-:W-:Y:S05]  /*6b00*/  BRA.U UP0, `(.L_x_61) ;  /* 0x0000001100747547 */ /* 0x000fea000b800000 */
[----:B------:R-:W2:Y:S01]  /*6b10*/  LDC.64 R2, c[0x0][0x988] ;  /* 0x00026200ff027b82 */ /* 0x000ea20000000a00 */
[----:B------:R-:W3:Y:S01]  /*6b20*/  LDCU UR27, c[0x0][0x370] ;  /* 0x00006e00ff1b77ac */ /* 0x000ee20008000800 */
[----:B------:R-:W-:Y:S01]  /*6b30*/  R2UR UR45, R56 ;  /* 0x00000000382d72ca */ /* 0x000fe200000e0000 */
[----:B------:R-:W-:Y:S01]  /*6b40*/  IMAD.MOV.U32 R11, RZ, RZ, 0x1 ;  /* 0x00000001ff0b7424 */ /* 0x000fe200078e00ff */
[----:B------:R-:W-:Y:S01]  /*6b50*/  R2UR UR44, R57 ;  /* 0x00000000392c72ca */ /* 0x000fe200000e0000 */
[----:B------:R-:W4:Y:S01]  /*6b60*/  LDCU.128 UR28, c[0x0][0xc10] ;  /* 0x00018200ff1c77ac */ /* 0x000f220008000c00 */
[----:B------:R-:W-:Y:S02]  /*6b70*/  IMAD.MOV.U32 R10, RZ, RZ, RZ ;  /* 0x000000ffff0a7224 */ /* 0x000fe400078e00ff */
[----:B------:R-:W1:Y:S01]  /*6b80*/  S2UR UR6, SR_CgaCtaId ;  /* 0x00000000000679c3 */ /* 0x000e620000008800 */
[----:B------:R-:W4:Y:S01]  /*6b90*/  LDCU UR26, c[0x0][0x374] ;  /* 0x00006e80ff1a77ac */ /* 0x000f220008000800 */
[----:B------:R-:W-:Y:S01]  /*6ba0*/  IMAD.MOV.U32 R9, RZ, RZ, 0x2000 ;  /* 0x00002000ff097424 */ /* 0x000fe200078e00ff */
[----:B------:R-:W3:Y:S05]  /*6bb0*/  LDCU.128 UR32, c[0x0][0xa80] ;  /* 0x00015000ff2077ac */ /* 0x000eea0008000c00 */
[----:B------:R-:W3:Y:S01]  /*6bc0*/  LDC.64 R12, c[0x0][0x348] ;  /* 0x0000d200ff0c7b82 */ /* 0x000ee20000000a00 */
[----:B------:R-:W3:Y:S01]  /*6bd0*/  LDCU UR17, c[0x0][0xc0c] ;  /* 0x00018180ff1177ac */ /* 0x000ee20008000800 */
[----:B------:R-:W3:Y:S01]  /*6be0*/  LDCU UR47, c[0x0][0xc20] ;  /* 0x00018400ff2f77ac */ /* 0x000ee20008000800 */
[----:B--2---:R-:W-:Y:S01]  /*6bf0*/  ISETP.NE.U32.AND P0, PT, R2, RZ, PT ;  /* 0x000000ff0200720c */ /* 0x004fe20003f05070 */
[----:B------:R-:W2:Y:S03]  /*6c00*/  LDCU UR4, c[0x0][0xc30] ;  /* 0x00018600ff0477ac */ /* 0x000ea60008000800 */
[----:B------:R-:W-:Y:S01]  /*6c10*/  ISETP.NE.AND.EX P0, PT, R3, RZ, PT, P0 ;  /* 0x000000ff0300720c */ /* 0x000fe20003f05300 */
[----:B------:R-:W2:Y:S01]  /*6c20*/  LDCU.128 UR40, c[0x0][0xa90] ;  /* 0x00015200ff2877ac */ /* 0x000ea20008000c00 */
[----:B------:R-:W2:Y:S01]  /*6c30*/  LDC.64 R2, c[0x0][0x990] ;  /* 0x00026400ff027b82 */ /* 0x000ea20000000a00 */
[----:B------:R-:W-:Y:S01]  /*6c40*/  UMOV UR24, 0x400 ;  /* 0x0000040000187882 */ /* 0x000fe20000000000 */
[----:B----4-:R-:W-:-:S02]  /*6c50*/  UIMAD.WIDE.U32 UR8, UR26, UR31, URZ ;  /* 0x0000001f1a0872a5 */ /* 0x010fc4000f8e00ff */
[----:B-1----:R-:W-:Y:S02]  /*6c60*/  ULEA UR24, UR6, UR24, 0x18 ;  /* 0x0000001806187291 */ /* 0x002fe4000f8ec0ff */
[----:B---3--:R-:W-:Y:S02]  /*6c70*/  UIMAD.WIDE.U32 UR6, UR27, UR28, URZ ;  /* 0x0000001c1b0672a5 */ /* 0x008fe4000f8e00ff */
[----:B------:R-:W-:Y:S02]  /*6c80*/  UISETP.NE.AND UP5, UPT, UR32, 0x1, UPT ;  /* 0x000000012000788c */ /* 0x000fe4000bfa5270 */
[----:B------:R-:W-:Y:S02]  /*6c90*/  UIADD3 UR36, UPT, UPT, UR24, 0xa8, URZ ;  /* 0x000000a818247890 */ /* 0x000fe4000fffe0ff */
[----:B------:R-:W-:Y:S01]  /*6ca0*/  UISETP.GE.AND UP0, UPT, UR39, 0x1, UPT ;  /* 0x000000012700788c */ /* 0x000fe2000bf06270 */
[----:B------:R-:W-:Y:S01]  /*6cb0*/  UMOV UR38, UR7 ;  /* 0x0000000700267c82 */ /* 0x000fe20008000000 */
[----:B------:R-:W-:Y:S01]  /*6cc0*/  UMOV UR37, UR9 ;  /* 0x0000000900257c82 */ /* 0x000fe20008000000 */
[----:B------:R-:W-:-:S02]  /*6cd0*/  UISETP.NE.AND UP1, UPT, UR17, 0x1, UPT ;  /* 0x000000011100788c */ /* 0x000fc4000bf25270 */
[----:B------:R-:W-:Y:S01]  /*6ce0*/  UISETP.NE.AND UP0, UPT, UR30, 0x1, UPT ;  /* 0x000000011e00788c */ /* 0x000fe2000bf05270 */
[----:B------:R-:W-:Y:S01]  /*6cf0*/  UMOV UR23, URZ ;  /* 0x000000ff00177c82 */ /* 0x000fe20008000000 */
[----:B------:R-:W1:Y:S01]  /*6d00*/  LDCU UR48, c[0x0][0xaa0] ;  /* 0x00015400ff3077ac */ /* 0x000e620008000800 */
[----:B------:R-:W-:Y:S02]  /*6d10*/  UPLOP3.LUT UP4, UPT, UPT, UPT, UPT, 0x40, 0x4 ;  /* 0x000000000004789c */ /* 0x000fe40003f8e870 */
[----:B------:R-:W-:Y:S01]  /*6d20*/  UISETP.NE.AND UP6, UPT, UR39, 0x1, UPT ;  /* 0x000000012700788c */ /* 0x000fe2000bfc5270 */
[----:B------:R-:W3:Y:S01]  /*6d30*/  LDCU.64 UR18, c[0x0][0xc28] ;  /* 0x00018500ff1277ac */ /* 0x000ee20008000a00 */
[----:B--2---:R-:W-:Y:S02]  /*6d40*/  UISETP.NE.AND UP2, UPT, UR4, 0x1, UPT ;  /* 0x000000010400788c */ /* 0x004fe4000bf45270 */
[----:B------:R-:W-:Y:S02]  /*6d50*/  UPRMT UR36, URZ, 0x654, UR36 ;  /* 0x00000654ff247896 */ /* 0x000fe40008000024 */
[----:B------:R-:W-:-:S02]  /*6d60*/  USHF.R.U32.HI UR38, URZ, UR29, UR38 ;  /* 0x0000001dff267299 */ /* 0x000fc40008011626 */
[----:B------:R-:W-:Y:S02]  /*6d70*/  USHF.R.U32.HI UR37, URZ, UR47, UR37 ;  /* 0x0000002fff257299 */ /* 0x000fe40008011625 */
[----:B------:R-:W-:Y:S02]  /*6d80*/  UISETP.NE.AND UP1, UPT, UR35, 0x1, UPT ;  /* 0x000000012300788c */ /* 0x000fe4000bf25270 */
[----:B------:R-:W-:Y:S01]  /*6d90*/  UISETP.NE.AND UP0, UPT, UR42, 0x1, UPT ;  /* 0x000000012a00788c */ /* 0x000fe2000bf05270 */
[----:B------:R-:W-:-:S10]  /*6da0*/  VOTEU.ANY UP5, P0 ;  /* 0x0000000000ff7886 */ /* 0x000fd400000a0100 */
.L_x_70:
[----:B------:R-:W-:Y:S04]  /*6db0*/  SHF.L.U32 R5, R10, 0x1f, RZ ;  /* 0x0000001f0a057819 */ /* 0x000fe800000006ff */
[----:B--2---:R-:W2:Y:S02]  /*6dc0*/  SYNCS.PHASECHK.TRANS64.TRYWAIT P0, [UR24+0xa0], R5 ;  /* 0x0000a005ff0075a7 */ /* 0x004ea40008001118 */
[----:B--2---:R-:W-:Y:S05]  /*6dd0*/  @!P0 BRA `(.L_x_62) ;  /* 0x0000004000248947 */ /* 0x004fea0003800000 */
.L_x_137:
[----:B--2---:R-:W2:Y:S01]  /*6de0*/  LDS.128 R4, [UR24+0xe0] ;  /* 0x0000e018ff047984 */ /* 0x004ea20008000c00 */
[----:B------:R-:W-:Y:S01]  /*6df0*/  UISETP.GE.AND UP0, UPT, UR39, 0x1, UPT ;  /* 0x000000012700788c */ /* 0x000fe2000bf06270 */
[----:B------:R-:W-:Y:S01]  /*6e00*/  @!PT LDS RZ, [RZ] ;  /* 0x00000000fffff984 */ /* 0x000fe20000000800 */
[----:B------:R-:W-:Y:S01]  /*6e10*/  @!PT LDS RZ, [RZ] ;  /* 0x00000000fffff984 */ /* 0x000fe20000000800 */
[----:B------:R-:W-:Y:S01]  /*6e20*/  @!PT LDS RZ, [RZ] ;  /* 0x00000000fffff984 */ /* 0x000fe20000000800 */
[----:B------:R-:W-:Y:S01]  /*6e30*/  @!PT LDS RZ, [RZ] ;  /* 0x00000000fffff984 */ /* 0x000fe20000000800 */
[----:B------:R4:W-:Y:S06]  /*6e40*/  MEMBAR.ALL.CTA ;  /* 0x0000000000007992 */ /* 0x0009ec0000008000 */
[----:B----4-:R-:W4:Y:S02]  /*6e50*/  FENCE.VIEW.ASYNC.S ;  /* 0x00000000000073c6 */ /* 0x010f240000000000 */
[----:B----4-:R-:W-:Y:S01]  /*6e60*/  SYNCS.ARRIVE.TRANS64.RED.A1T0 RZ, [UR36], RZ ;  /* 0x000000ffffff79a7 */ /* 0x010fe20008100424 */
[----:B--2---:R-:W-:Y:S11]  /*6e70*/  LOP3.LUT P0, RZ, R6, 0x1, RZ, 0xc0, !PT ;  /* 0x0000000106ff7812 */ /* 0x004ff6000780c0ff */
[----:B------:R-:W-:Y:S02]  /*6e80*/  @!UPT UIADD3 URZ, UPT, UPT, URZ, URZ, URZ ;  /* 0x000000fffffff290 */ /* 0x000fe4000fffe0ff */
[----:B------:R-:W-:Y:S01]  /*6e90*/  VOTEU.ANY UP1, P0 ;  /* 0x0000000000ff7886 */ /* 0x000fe20000020100 */
[----:B------:R-:W-:Y:S11]  /*6ea0*/  PLOP3.LUT P0, PT, PT, PT, UP1, 0x80, 0x8 ;  /* 0x000000000008781c */ /* 0x000ff60003f0f018 */
[----:B------:R-:W-:Y:S02]  /*6eb0*/  @!UPT UIADD3 URZ, UPT, UPT, URZ, URZ, URZ ;  /* 0x000000fffffff290 */ /* 0x000fe4000fffe0ff */
[----:B------:R-:W-:Y:S02]  /*6ec0*/  @P0 MOV R8, R4 ;  /* 0x0000000400080202 */ /* 0x000fe40000000f00 */
[----:B------:R-:W-:Y:S02]  /*6ed0*/  @P0 LOP3.LUT R0, R5, 0xffff, RZ, 0xc0, !PT ;  /* 0x0000ffff05000812 */ /* 0x000fe400078ec0ff */
[----:B------:R-:W-:Y:S02]  /*6ee0*/  @P0 R2UR UR5, R8 ;  /* 0x00000000080502ca */ /* 0x000fe400000e0000 */
[----:B------:R-:W-:Y:S11]  /*6ef0*/  @P0 R2UR UR4, R0 ;  /* 0x00000000000402ca */ /* 0x000ff600000e0000 */
[----:B------:R-:W-:Y:S02]  /*6f00*/  @UP1 UMOV UR16, UR5 ;  /* 0x0000000500101c82 */ /* 0x000fe40008000000 */
[----:B------:R-:W-:Y:S01]  /*6f10*/  @UP1 UMOV UR15, UR4 ;  /* 0x00000004000f1c82 */ /* 0x000fe20008000000 */
[----:B------:R-:W-:Y:S05]  /*6f20*/  BRA.U !UP0, `(.L_x_63) ;  /* 0x0000000108b47547 */ /* 0x000fea000b800000 */
[----:B------:R-:W-:Y:S02]  /*6f30*/  UIMAD.WIDE.U32 UR8, UR15, UR31, URZ ;  /* 0x0000001f0f0872a5 */ /* 0x000fe4000f8e00ff */
[----:B------:R-:W-:Y:S02]  /*6f40*/  UP2UR UR14, UPR, URZ, 0x2 ;  /* 0x00000002ff0e7883 */ /* 0x000fe40008000000 */
[----:B------:R-:W-:Y:S02]  /*6f50*/  UISETP.NE.AND UP1, UPT, UR30, 0x1, UPT ;  /* 0x000000011e00788c */ /* 0x000fe4000bf25270 */
[----:B------:R-:W-:Y:S02]  /*6f60*/  UIMAD.WIDE.U32 UR10, UR16, UR28, URZ ;  /* 0x0000001c100a72a5 */ /* 0x000fe4000f8e00ff */
[----:B------:R-:W-:Y:S02]  /*6f70*/  USEL UR4, UR26, UR37, !UP1 ;  /* 0x000000251a047287 */ /* 0x000fe4000c800000 */
[----:B------:R-:W-:Y:S02]  /*6f80*/  UISETP.NE.AND UP0, UPT, UR17, 0x1, UPT ;  /* 0x000000011100788c */ /* 0x000fe4000bf05270 */
[----:B---3--:R-:W-:Y:S02]  /*6f90*/  UIMAD.WIDE.U32 UR12, UR4, UR18, URZ ;  /* 0x00000012040c72a5 */ /* 0x008fe4000f8e00ff */
[----:B------:R-:W-:Y:S01]  /*6fa0*/  USEL UR7, UR27, UR38, !UP0 ;  /* 0x000000261b077287 */ /* 0x000fe2000c000000 */
[----:B------:R-:W-:Y:S02]  /*6fb0*/  UMOV UR5, UR9 ;  /* 0x0000000900057c82 */ /* 0x000fe40008000000 */
[----:B------:R-:W-:Y:S02]  /*6fc0*/  USHF.R.U32.HI UR6, URZ, UR47, UR5 ;  /* 0x0000002fff067299 */ /* 0x000fe40008011605 */
[----:B------:R-:W-:Y:S02]  /*6fd0*/  UIMAD.WIDE.U32 UR20, UR7, UR18, URZ ;  /* 0x00000012071472a5 */ /* 0x000fe4000f8e00ff */
[----:B------:R-:W-:Y:S02]  /*6fe0*/  USEL UR6, UR15, UR6, !UP1 ;  /* 0x000000060f067287 */ /* 0x000fe4000c800000 */
[----:B------:R-:W-:Y:S01]  /*6ff0*/  UISETP.NE.AND UP1, UPT, UR14, URZ, UPT ;  /* 0x000000ff0e00728c */ /* 0x000fe2000bf25270 */
[----:B------:R-:W-:Y:S01]  /*7000*/  UMOV UR5, UR11 ;  /* 0x0000000b00057c82 */ /* 0x000fe20008000000 */
[----:B------:R-:W-:Y:S02]  /*7010*/  UIMAD.WIDE.U32 UR10, UR6, UR18, URZ ;  /* 0x00000012060a72a5 */ /* 0x000fe4000f8e00ff */
[----:B------:R-:W-:Y:S03]  /*7020*/  USHF.R.U32.HI UR8, URZ, UR29, UR5 ;  /* 0x0000001dff087299 */ /* 0x000fe60008011605 */
[----:B------:R-:W-:Y:S02]  /*7030*/  UMOV UR5, UR13 ;  /* 0x0000000d00057c82 */ /* 0x000fe40008000000 */
[----:B------:R-:W-:Y:S03]  /*7040*/  @UP6 USHF.R.U32.HI UR4, URZ, UR19, UR5 ;  /* 0x00000013ff046299 */ /* 0x000fe60008011605 */
[----:B------:R-:W-:Y:S01]  /*7050*/  UMOV UR5, UR21 ;  /* 0x0000001500057c82 */ /* 0x000fe20008000000 */
[----:B------:R-:W-:Y:S02]  /*7060*/  UIMAD UR4, UR39, UR4, URZ ;  /* 0x00000004270472a4 */ /* 0x000fe4000f8e02ff */
[----:B------:R-:W-:Y:S02]  /*7070*/  @UP6 USHF.R.U32.HI UR7, URZ, UR19, UR5 ;  /* 0x00000013ff076299 */ /* 0x000fe40008011605 */
[----:B------:R-:W-:Y:S02]  /*7080*/  USEL UR5, UR16, UR8, !UP0 ;  /* 0x0000000810057287 */ /* 0x000fe4000c000000 */
[----:B------:R-:W-:Y:S02]  /*7090*/  UIMAD UR8, UR39, UR7, URZ ;  /* 0x00000007270872a4 */ /* 0x000fe4000f8e02ff */
[----:B------:R-:W-:Y:S03]  /*70a0*/  UISETP.GE.AND UP0, UPT, UR6, UR4, UPT ;  /* 0x000000040600728c */ /* 0x000fe6000bf06270 */
[----:B------:R-:W-:Y:S01]  /*70b0*/  UMOV UR4, UR11 ;  /* 0x0000000b00047c82 */ /* 0x000fe20008000000 */
[----:B------:R-:W-:Y:S02]  /*70c0*/  UISETP.GE.OR UP0, UPT, UR5, UR8, UP0 ;  /* 0x000000080500728c */ /* 0x000fe40008706670 */
[----:B------:R-:W-:Y:S02]  /*70d0*/  USHF.R.U32.HI UR4, URZ, UR19, UR4 ;  /* 0x00000013ff047299 */ /* 0x000fe40008011604 */
[----:B------:R-:W-:Y:S02]  /*70e0*/  UIMAD.WIDE.U32 UR8, UR5, UR18, URZ ;  /* 0x00000012050872a5 */ /* 0x000fe4000f8e00ff */
[----:B------:R-:W-:Y:S04]  /*70f0*/  USEL UR10, UR6, UR4, !UP6 ;  /* 0x00000004060a7287 */ /* 0x000fe8000f000000 */
[----:B------:R-:W-:Y:S01]  /*7100*/  UIADD3 UR11, UPT, UPT, -UR10, URZ, URZ ;  /* 0x000000ff0a0b7290 */ /* 0x000fe2000fffe1ff */
[----:B------:R-:W-:Y:S02]  /*7110*/  @!UP0 UMOV UR4, UR9 ;  /* 0x0000000900048c82 */ /* 0x000fe40008000000 */
[----:B------:R-:W-:Y:S02]  /*7120*/  @!UP0 USHF.R.U32.HI UR4, URZ, UR19, UR4 ;  /* 0x00000013ff048299 */ /* 0x000fe40008011604 */
[----:B------:R-:W-:Y:S02]  /*7130*/  UIMAD UR8, UR39, UR11, UR6 ;  /* 0x0000000b270872a4 */ /* 0x000fe4000f8e0206 */
[----:B------:R-:W-:Y:S04]  /*7140*/  @!UP0 USEL UR4, UR5, UR4, !UP6 ;  /* 0x0000000405048287 */ /* 0x000fe8000f000000 */
[----:B------:R-:W-:Y:S02]  /*7150*/  @!UP0 UIMAD UR8, UR7, UR8, UR4 ;  /* 0x00000008070882a4 */ /* 0x000fe4000f8e0204 */
[----:B------:R-:W-:Y:S02]  /*7160*/  @!UP0 UIADD3 UR9, UPT, UPT, UR10, -UR4, URZ ;  /* 0x800000040a098290 */ /* 0x000fe4000fffe0ff */
[----:B------:R-:W-:Y:S02]  /*7170*/  UIADD3 UR4, UPT, UPT, -UR5, URZ, URZ ;  /* 0x000000ff05047290 */ /* 0x000fe4000fffe1ff */
[----:B------:R-:W-:Y:S02]  /*7180*/  UIADD3 UR7, UPT, UPT, -UR6, URZ, URZ ;  /* 0x000000ff06077290 */ /* 0x000fe4000fffe1ff */
[----:B------:R-:W-:Y:S02]  /*7190*/  @!UP0 UIMAD UR6, UR9, UR39, UR5 ;  /* 0x00000027090682a4 */ /* 0x000fe4000f8e0205 */
[----:B------:R-:W-:Y:S02]  /*71a0*/  UIMAD UR16, UR17, UR4, UR16 ;  /* 0x00000004111072a4 */ /* 0x000fe4000f8e0210 */
[----:B------:R-:W-:Y:S01]  /*71b0*/  UIMAD UR15, UR30, UR7, UR15 ;  /* 0x000000071e0f72a4 */ /* 0x000fe2000f8e020f */
[----:B------:R-:W-:Y:S02]  /*71c0*/  @!UP0 UMOV UR5, UR8 ;  /* 0x0000000800058c82 */ /* 0x000fe40008000000 */
[----:B------:R-:W-:Y:S02]  /*71d0*/  UIMAD UR16, UR5, UR17, UR16 ;  /* 0x00000011051072a4 */ /* 0x000fe4000f8e0210 */
[----:B------:R-:W-:Y:S11]  /*71e0*/  UIMAD UR15, UR6, UR30, UR15 ;  /* 0x0000001e060f72a4 */ /* 0x000ff6000f8e020f */
[----:B------:R-:W-:Y:S01]  /*71f0*/  @!UPT UIADD3 URZ, UPT, UPT, URZ, URZ, URZ ;  /* 0x000000fffffff290 */ /* 0x000fe2000fffe0ff */
.L_x_63:
[----:B------:R-:W2:Y:S01]  /*7200*/  @!UP2 LDCU.128 UR8, c[0x0][0xc10] ;  /* 0x00018200ff08a7ac */ /* 0x000ea20008000c00 */
[C---:B------:R-:W-:Y:S02]  /*7210*/  ISETP.NE.U32.AND P2, PT, R2.reuse, RZ, PT ;  /* 0x000000ff0200720c */ /* 0x040fe40003f45070 */
[----:B------:R-:W-:Y:S02]  /*7220*/  ISETP.NE.U32.AND P1, PT, R2, RZ, PT ;  /* 0x000000ff0200720c */ /* 0x000fe40003f25070 */
[C---:B------:R-:W-:Y:S02]  /*7230*/  ISETP.NE.AND.EX P2, PT, R3.reuse, RZ, PT, P2 ;  /* 0x000000ff0300720c */ /* 0x040fe40003f45320 */
[----:B------:R-:W-:Y:S01]  /*7240*/  ISETP.NE.AND.EX P1, PT, R3, RZ, PT, P1 ;  /* 0x000000ff0300720c */ /* 0x000fe20003f25310 */
[----:B------:R-:W4:Y:S01]  /*7250*/  @!UP2 LDCU UR5, c[0x0][0xc0c] ;  /* 0x00018180ff05a7ac */ /* 0x000f220008000800 */
[----:B------:R-:W-:Y:S02]  /*7260*/  USHF.L.U32 UR25, UR22, 0x6, URZ ;  /* 0x0000000616197899 */ /* 0x000fe400080006ff */
[----:B--2---:R-:W-:Y:S07]  /*7270*/  UIMAD.WIDE.U32 UR6, UR16, UR8, URZ ;  /* 0x00000008100672a5 */ /* 0x004fee000f8e00ff */
[----:B------:R-:W-:Y:S01]  /*7280*/  @!UP2 UMOV UR4, UR7 ;  /* 0x000000070004ac82 */ /* 0x000fe20008000000 */
[----:B----4-:R-:W-:Y:S02]  /*7290*/  @!UP2 UISETP.NE.AND UP0, UPT, UR5, 0x1, UPT ;  /* 0x000000010500a88c */ /* 0x010fe4000bf05270 */
[----:B------:R-:W-:Y:S02]  /*72a0*/  @!UP2 USHF.R.U32.HI UR4, URZ, UR9, UR4 ;  /* 0x00000009ff04a299 */ /* 0x000fe40008011604 */
[----:B------:R-:W-:Y:S02]  /*72b0*/  UIMAD.WIDE.U32 UR6, UR15, UR11, URZ ;  /* 0x0000000b0f0672a5 */ /* 0x000fe4000f8e00ff */
[----:B------:R-:W-:Y:S02]  /*72c0*/  @!UP2 USEL UR8, UR16, UR4, !UP0 ;  /* 0x000000041008a287 */ /* 0x000fe4000c000000 */
[----:B------:R-:W-:Y:S03]  /*72d0*/  @!UP2 UISETP.NE.AND UP0, UPT, UR10, 0x1, UPT ;  /* 0x000000010a00a88c */ /* 0x000fe6000bf05270 */
[----:B------:R-:W-:Y:S02]  /*72e0*/  @!UP2 UMOV UR6, UR7 ;  /* 0x000000070006ac82 */ /* 0x000fe40008000000 */
[----:B------:R-:W2:Y:S02]  /*72f0*/  @!UP2 LDCU UR4, c[0x0][0xc20] ;  /* 0x00018400ff04a7ac */ /* 0x000ea40008000800 */
[----:B--2---:R-:W-:Y:S04]  /*7300*/  @!UP2 USHF.R.U32.HI UR6, URZ, UR4, UR6 ;  /* 0x00000004ff06a299 */ /* 0x004fe80008011606 */
[----:B------:R-:W-:Y:S04]  /*7310*/  @!UP2 USEL UR6, UR15, UR6, !UP0 ;  /* 0x000000060f06a287 */ /* 0x000fe8000c000000 */
[----:B------:R-:W-:Y:S02]  /*7320*/  @!UP2 UIADD3 UR4, UPT, UPT, -UR8, UR6, URZ ;  /* 0x000000060804a290 */ /* 0x000fe4000fffe1ff */
[----:B------:R-:W-:Y:S02]  /*7330*/  @!UP2 UIADD3 UR6, UPT, UPT, UR8, -UR6, URZ ;  /* 0x800000060806a290 */ /* 0x000fe4000fffe0ff */
[----:B------:R-:W-:Y:S02]  /*7340*/  @!UP2 UIMAD UR16, UR4, UR5, UR16 ;  /* 0x000000050410a2a4 */ /* 0x000fe4000f8e0210 */
[----:B------:R-:W-:Y:S01]  /*7350*/  @!UP2 UIMAD UR15, UR6, UR10, UR15 ;  /* 0x0000000a060fa2a4 */ /* 0x000fe2000f8e020f */
[----:B------:R-:W-:Y:S11]  /*7360*/  BRA.U UP4, `(.L_x_64) ;  /* 0x0000000104107547 */ /* 0x000ff6000b800000 */
[----:B------:R-:W-:Y:S04]  /*7370*/  MOV R0, UR46 ;  /* 0x0000002e00007c02 */ /* 0x000fe80008000f00 */
[----:B------:R-:W-:Y:S04]  /*7380*/  SHF.L.U32 R15, R0, 0x1f, RZ ;  /* 0x0000001f000f7819 */ /* 0x000fe800000006ff */
[----:B------:R-:W2:Y:S02]  /*7390*/  SYNCS.PHASECHK.TRANS64.TRYWAIT P3, [UR24+0x98], R15 ;  /* 0x0000980fff0075a7 */ /* 0x000ea40008061118 */
[----:B--2---:R-:W-:Y:S05]  /*73a0*/  @!P3 BRA `(.L_x_65) ;  /* 0x0000003800c8b947 */ /* 0x004fea0003800000 */
.L_x_64:
[----:B------:R-:W-:Y:S05]  /*73b0*/  @!P2 BRA `(.L_x_66) ;  /* 0x000000000030a947 */ /* 0x000fea0003800000 */
[----:B------:R-:W-:Y:S01]  /*73c0*/  UPLOP3.LUT UP3, UPT, UPT, UPT, UP5, 0x80, 0x8 ;  /* 0x000000000008789c */ /* 0x000fe20003f6f050 */
[----:B------:R-:W-:Y:S01]  /*73d0*/  HFMA2 R63, -RZ, RZ, 0, 5.9604644775390625e-08 ;  /* 0x00000001ff3f7431 */ /* 0x000fe200000001ff */
[----:B------:R-:W4:Y:S04]  /*73e0*/  LDCU.64 UR4, c[0x0][0x358] ;  /* 0x00006b00ff0477ac */ /* 0x000f280008000a00 */
[----:B------:R-:W-:Y:S11]  /*73f0*/  PLOP3.LUT P2, PT, PT, PT, UP3, 0x80, 0x8 ;  /* 0x000000000008781c */ /* 0x000ff60003f4f038 */
[----:B------:R-:W-:Y:S02]  /*7400*/  @!UPT UIADD3 URZ, UPT, UPT, URZ, URZ, URZ ;  /* 0x000000fffffff290 */ /* 0x000fe4000fffe0ff */
[----:B--2---:R-:W2:Y:S01]  /*7410*/  @P2 LDC.64 R14, c[0x0][0x988] ;  /* 0x00026200ff0e2b82 */ /* 0x004ea20000000a00 */
[----:B------:R-:W-:Y:S04]  /*7420*/  @P2 IMAD R0, R17, R2, RZ ;  /* 0x0000000211002224 */ /* 0x000fe800078e02ff */
[----:B--2---:R-:W-:Y:S01]  /*7430*/  @P2 IMAD.WIDE R14, R0, 0x4, R14 ;  /* 0x00000004000e2825 */ /* 0x004fe200078e020e */
[----:B------:R-:W-:Y:S04]  /*7440*/  MOV R0, 0x1 ;  /* 0x0000000100007802 */ /* 0x000fe80000000f00 */
[----:B----45:R4:W5:Y:S01]  /*7450*/  @P2 LDG.E R27, desc[UR4][R14.64] ;  /* 0x000000040e1b2981 */ /* 0x030962000c1e1900 */
[----:B------:R-:W-:Y:S01]  /*7460*/  @!P2 PRMT R63, R0, 0x7610, R63 ;  /* 0x00007610003fa816 */ /* 0x000fe2000000003f */
[----:B----4-:R-:W2:Y:S06]  /*7470*/  @!P2 LDC R27, c[0x0][0x980] ;  /* 0x00026000ff1bab82 */ /* 0x010eac0000000800 */
.L_x_66:
[----:B--2--5:R-:W-:Y:S01]  /*7480*/  @!P1 FSETP.EQ.AND P2, PT, R27, RZ, PT ;  /* 0x000000ff1b00920b */ /* 0x024fe20003f42000 */
[----:B------:R-:W-:Y:S01]  /*7490*/  @!UPT UIADD3 URZ, UPT, UPT, URZ, URZ, URZ ;  /* 0x000000fffffff290 */ /* 0x000fe2000fffe0ff */
[----:B------:R-:W-:Y:S11]  /*74a0*/  @!P1 BRA `(.L_x_67) ;  /* 0x0000000000149947 */ /* 0x000ff60003800000 */
[----:B------:R-:W-:Y:S02]  /*74b0*/  LOP3.LUT P1, RZ, R63, 0xff, RZ, 0xc0, !PT ;  /* 0x000000ff3fff7812 */ /* 0x000fe4000782c0ff */
[----:B------:R-:W-:Y:S04]  /*74c0*/  PLOP3.LUT P2, PT, PT, PT, UP3, 0x80, 0x8 ;  /* 0x000000000008781c */ /* 0x000fe80003f4f038 */
[----:B------:R-:W-:Y:S07]  /*74d0*/  PLOP3.LUT P2, PT, P2, PT, PT, 0x8, 0x80 ;  /* 0x000000000080781c */ /* 0x000fee000174e170 */
[----:B------:R-:W-:Y:S11]  /*74e0*/  @P1 FSETP.EQ.AND P2, PT, R27, RZ, PT ;  /* 0x000000ff1b00120b */ /* 0x000ff60003f42000 */
[----:B------:R-:W-:Y:S02]  /*74f0*/  @!UPT UIADD3 URZ, UPT, UPT, URZ, URZ, URZ ;  /* 0x000000fffffff290 */ /* 0x000fe4000fffe0ff */
.L_x_67:
[----:B------:R-:W-:Y:S01]  /*7500*/  ULEA UR7, UR23, UR24, 0x3 ;  /* 0x0000001817077291 */ /* 0x000fe2000f8e18ff */
[----:B------:R-:W-:Y:S01]  /*7510*/  SHF.L.U32 R15, R11, 0x1f, RZ ;  /* 0x0000001f0b0f7819 */ /* 0x000fe200000006ff */
[----:B------:R-:W-:Y:S02]  /*7520*/  USHF.L.U32 UR11, UR51, 0x6, URZ ;  /* 0x00000006330b7899 */ /* 0x000fe400080006ff */
[----:B------:R-:W-:Y:S02]  /*7530*/  UISETP.NE.AND UP0, UPT, UR32, 0x1, UPT ;  /* 0x000000012000788c */ /* 0x000fe4000bf05270 */
[----:B------:R-:W-:Y:S01]  /*7540*/  UIMAD.WIDE.U32 UR4, UR11, UR33, URZ ;  /* 0x000000210b0472a5 */ /* 0x000fe2000f8e00ff */
[----:B------:R-:W-:Y:S02]  /*7550*/  ELECT P3, URZ, PT ;  /* 0x0000000000ff782f */ /* 0x000fe40003860000 */
[----:B------:R-:W2:Y:S02]  /*7560*/  SYNCS.PHASECHK.TRANS64.TRYWAIT P1, [UR7+0x78], R15 ;  /* 0x0000780fff0075a7 */ /* 0x000ea40008021107 */
[----:B------:R-:W-:Y:S02]  /*7570*/  PLOP3.LUT P2, PT, P2, P3, PT, 0xf2, 0x2f ;  /* 0x00000000002f781c */ /* 0x000fe40001747e72 */
[----:B------:R-:W-:Y:S02]  /*7580*/  UMOV UR4, UR5 ;  /* 0x0000000500047c82 */ /* 0x000fe40008000000 */
[----:B------:R-:W-:Y:S04]  /*7590*/  USHF.R.U32.HI UR4, URZ, UR34, UR4 ;  /* 0x00000022ff047299 */ /* 0x000fe80008011604 */
[----:B------:R-:W-:Y:S02]  /*75a0*/  USEL UR12, UR11, UR4, !UP0 ;  /* 0x000000040b0c7287 */ /* 0x000fe4000c000000 */
[----:B------:R-:W-:Y:S02]  /*75b0*/  UISETP.NE.AND UP0, UPT, UR35, 0x1, UPT ;  /* 0x000000012300788c */ /* 0x000fe4000bf05270 */
[----:B------:R-:W-:Y:S02]  /*75c0*/  UIMAD.WIDE.U32 UR4, UR12, UR40, URZ ;  /* 0x000000280c0472a5 */ /* 0x000fe4000f8e00ff */
[----:B------:R-:W-:Y:S01]  /*75d0*/  UIADD3 UR6, UPT, UPT, -UR12, URZ, URZ ;  /* 0x000000ff0c067290 */ /* 0x000fe2000fffe1ff */
[----:B------:R-:W-:Y:S03]  /*75e0*/  @!P2 IMAD.MOV.U32 R0, RZ, 0x20, RZ ;  /* 0x00000020ff00a824 */ /* 0x000fe600078e00ff */
[----:B------:R-:W-:Y:S01]  /*75f0*/  UIMAD UR11, UR32, UR6, UR11 ;  /* 0x00000006200b72a4 */ /* 0x000fe2000f8e020b */
[----:B------:R-:W-:Y:S01]  /*7600*/  @!P2 IMAD.MOV.U32 R0, RZ, 0x400, R0 ;  /* 0x00000400ff00a824 */ /* 0x000fe200078e0000 */
[----:B------:R-:W-:Y:S02]  /*7610*/  UMOV UR4, UR5 ;  /* 0x0000000500047c82 */ /* 0x000fe40008000000 */
[----:B------:R-:W-:Y:S04]  /*7620*/  USHF.R.U32.HI UR4, URZ, UR41, UR4 ;  /* 0x00000029ff047299 */ /* 0x000fe80008011604 */
[----:B------:R-:W-:Y:S02]  /*7630*/  USEL UR13, UR12, UR4, !UP0 ;  /* 0x000000040c0d7287 */ /* 0x000fe4000c000000 */
[----:B------:R-:W-:Y:S02]  /*7640*/  UISETP.NE.AND UP0, UPT, UR42, 0x1, UPT ;  /* 0x000000012a00788c */ /* 0x000fe4000bf05270 */
[----:B------:R-:W-:Y:S07]  /*7650*/  UIMAD.WIDE.U32 UR4, UR13, UR43, URZ ;  /* 0x0000002b0d0472a5 */ /* 0x000fee000f8e00ff */
[----:B------:R-:W-:Y:S02]  /*7660*/  UMOV UR4, UR5 ;  /* 0x0000000500047c82 */ /* 0x000fe40008000000 */
[----:B-1----:R-:W-:Y:S04]  /*7670*/  USHF.R.U32.HI UR4, URZ, UR48, UR4 ;  /* 0x00000030ff047299 */ /* 0x002fe80008011604 */
[----:B------:R-:W-:Y:S02]  /*7680*/  USEL UR14, UR13, UR4, !UP0 ;  /* 0x000000040d0e7287 */ /* 0x000fe4000c000000 */
[----:B------:R-:W-:Y:S02]  /*7690*/  UIADD3 UR4, UPT, UPT, -UR13, URZ, URZ ;  /* 0x000000ff0d047290 */ /* 0x000fe4000fffe1ff */
[----:B------:R-:W-:Y:S02]  /*76a0*/  UIADD3 UR5, UPT, UPT, -UR14, URZ, URZ ;  /* 0x000000ff0e057290 */ /* 0x000fe4000fffe1ff */
[----:B------:R-:W-:Y:S02]  /*76b0*/  UIMAD UR12, UR35, UR4, UR12 ;  /* 0x00000004230c72a4 */ /* 0x000fe4000f8e020c */
[----:B------:R-:W-:Y:S01]  /*76c0*/  UIMAD UR13, UR42, UR5, UR13 ;  /* 0x000000052a0d72a4 */ /* 0x000fe2000f8e020d */
[----:B--2---:R-:W-:Y:S11]  /*76d0*/  @!P1 BRA `(.L_x_68) ;  /* 0x0000003800149947 */ /* 0x004ff60003800000 */
.L_x_140:
[----:B------:R-:W2:Y:S01]  /*76e0*/  S2UR UR49, SR_CgaCtaId ;  /* 0x00000000003179c3 */ /* 0x000ea20000008800 */
[----:B------:R-:W-:Y:S01]  /*76f0*/  @!P2 R2UR UR4, R0 ;  /* 0x000000000004a2ca */ /* 0x000fe200000e0000 */
[----:B------:R-:W-:Y:S01]  /*7700*/  VOTEU.ALL UP0, P2 ;  /* 0x0000000000ff7886 */ /* 0x000fe20001000000 */
[----:B-1----:R-:W-:Y:S02]  /*7710*/  @!P2 IADD3 R8, P1, PT, R12, 0x680, RZ ;  /* 0x000006800c08a810 */ /* 0x002fe40007f3e0ff */
[----:B------:R-:W-:Y:S02]  /*7720*/  @P0 SHF.R.U32.HI R17, RZ, 0x10, R5 ;  /* 0x00000010ff110819 */ /* 0x000fe40000011605 */
[----:B------:R-:W-:Y:S01]  /*7730*/  @!P2 R2UR UR6, R8 ;  /* 0x000000000806a2ca */ /* 0x000fe200000e0000 */
[----:B------:R-:W-:Y:S01]  /*7740*/  @!P2 IMAD.X R0, RZ, RZ, R13, P1 ;  /* 0x000000ffff00a224 */ /* 0x000fe200008e060d */
[----:B------:R-:W-:Y:S04]  /*7750*/  @!UP0 ULEA UR5, UR23, UR24, 0xd ;  /* 0x0000001817058291 */ /* 0x000fe8000f8e68ff */
[----:B------:R-:W-:Y:S02]  /*7760*/  @!UP0 UIADD3 UR8, UPT, UPT, UR5, 0x400, URZ ;  /* 0x0000040005088890 */ /* 0x000fe4000fffe0ff */
[----:B------:R-:W-:Y:S01]  /*7770*/  @!UP0 UPRMT UR22, UR4, 0x5410, URZ ;  /* 0x0000541004168896 */ /* 0x000fe200080000ff */
[----:B------:R-:W-:Y:S01]  /*7780*/  @!P2 R2UR UR4, R0 ;  /* 0x000000000004a2ca */ /* 0x000fe200000e0000 */
[----:B------:R-:W-:Y:S01]  /*7790*/  UIADD3 UR5, UPT, UPT, UR23, 0x1, URZ ;  /* 0x0000000117057890 */ /* 0x000fe2000fffe0ff */
[----:B------:R-:W-:Y:S02]  /*77a0*/  @!P2 IMAD.MOV.U32 R0, RZ, RZ, 0x2000 ;  /* 0x00002000ff00a424 */ /* 0x000fe400078e00ff */
[----:B------:R-:W-:Y:S01]  /*77b0*/  IMAD.U32 R18, RZ, RZ, UR6 ;  /* 0x00000006ff127e24 */ /* 0x000fe2000f8e00ff */
[----:B------:R-:W-:Y:S04]  /*77c0*/  UISETP.NE.AND UP0, UPT, UR5, 0x3, UPT ;  /* 0x000000030500788c */ /* 0x000fe8000bf05270 */
[----:B------:R-:W-:Y:S01]  /*77d0*/  @!P2 R2UR UR20, R18 ;  /* 0x000000001214a2ca */ /* 0x000fe200000e0000 */
[----:B------:R-:W-:Y:S02]  /*77e0*/  USEL UR5, UR5, URZ, UP0 ;  /* 0x000000ff05057287 */ /* 0x000fe40008000000 */
[----:B------:R-:W-:Y:S01]  /*77f0*/  USEL UR23, URZ, 0x1, UP0 ;  /* 0x00000001ff177887 */ /* 0x000fe20008000000 */
[----:B------:R-:W-:Y:S01]  /*7800*/  IMAD.U32 R19, RZ, RZ, UR4 ;  /* 0x00000004ff137e24 */ /* 0x000fe2000f8e00ff */
[----:B------:R-:W-:Y:S01]  /*7810*/  UIADD3 UR4, UPT, UPT, UR7, 0x60, URZ ;  /* 0x0000006007047890 */ /* 0x000fe2000fffe0ff */
[----:B------:R-:W-:Y:S03]  /*7820*/  VOTEU.ALL UP0, P2 ;  /* 0x0000000000ff7886 */ /* 0x000fe60001000000 */
[----:B------:R-:W-:Y:S01]  /*7830*/  @!P2 R2UR UR21, R19 ;  /* 0x000000001315a2ca */ /* 0x000fe200000e0000 */
[----:B--2---:R-:W-:Y:S01]  /*7840*/  UPRMT UR6, UR49, 0x654, UR4 ;  /* 0x0000065431067896 */ /* 0x004fe20008000004 */
[----:B------:R-:W-:Y:S01]  /*7850*/  LOP3.LUT R11, R11, UR23, RZ, 0x3c, !PT ;  /* 0x000000170b0b7c12 */ /* 0x000fe2000f8e3cff */
[----:B------:R-:W-:Y:S01]  /*7860*/  @!UP0 UMOV UR9, UR4 ;  /* 0x0000000400098c82 */ /* 0x000fe20008000000 */
[----:B------:R-:W-:Y:S01]  /*7870*/  @!UP0 UMOV UR10, UR25 ;  /* 0x00000019000a8c82 */ /* 0x000fe20008000000 */
[----:B------:R-:W-:Y:S01]  /*7880*/  ULEA UR4, UR5, UR24, 0x3 ;  /* 0x0000001805047291 */ /* 0x000fe2000f8e18ff */
[----:B------:R-:W-:Y:S07]  /*7890*/  SHF.L.U32 R14, R11, 0x1f, RZ ;  /* 0x0000001f0b0e7819 */ /* 0x000fee00000006ff */
[----:B------:R1:W-:Y:S01]  /*78a0*/  @!UP0 UTMALDG.5D.IM2COL [UR8], [UR20], UR22 ;  /* 0x00000008140083b4 */ /* 0x0003e20008060016 */
[----:B------:R1:W-:Y:S01]  /*78b0*/  @!P2 SYNCS.ARRIVE.TRANS64.RED.A0TR RZ, [UR7+0x60], R0 ;  /* 0x00006000ffffa9a7 */ /* 0x0003e20008300407 */
[----:B------:R-:W-:Y:S01]  /*78c0*/  SYNCS.ARRIVE.TRANS64.RED.A1T0 RZ, [UR6], RZ ;  /* 0x000000ffffff79a7 */ /* 0x000fe20008100406 */
[----:B------:R-:W2:Y:S02]  /*78d0*/  SYNCS.PHASECHK.TRANS64.TRYWAIT P1, [UR4+0x78], R14 ;  /* 0x0000780eff0075a7 */ /* 0x000ea40008021104 */
[----:B-12---:R-:W-:Y:S05]  /*78e0*/  @!P1 BRA `(.L_x_69) ;  /* 0x0000003400a89947 */ /* 0x006fea0003800000 */
.L_x_142:
[----:B------:R-:W2:Y:S01]  /*78f0*/  S2UR UR21, SR_CgaCtaId ;  /* 0x00000000001579c3 */ /* 0x000ea20000008800 */
[----:B------:R-:W-:Y:S01]  /*7900*/  UIADD3 UR6, UPT, UPT, UR5, 0x1, URZ ;  /* 0x0000000105067890 */ /* 0x000fe2000fffe0ff */
[----:B------:R-:W-:Y:S01]  /*7910*/  @!P2 IMAD.MOV.U32 R0, RZ, 0x20, RZ ;  /* 0x00000020ff00a824 */ /* 0x000fe200078e00ff */
[----:B------:R-:W-:Y:S01]  /*7920*/  UIADD3 UR22, UPT, UPT, UR15, UR45, URZ ;  /* 0x0000002d0f167290 */ /* 0x000fe2000fffe0ff */
[----:B------:R-:W-:Y:S01]  /*7930*/  @!P2 IADD3 R4, P1, PT, R12, 0x680, RZ ;  /* 0x000006800c04a810 */ /* 0x000fe20007f3e0ff */
[----:B------:R-:W-:Y:S01]  /*7940*/  UISETP.NE.AND UP0, UPT, UR6, 0x3, UPT ;  /* 0x000000030600788c */ /* 0x000fe2000bf05270 */
[----:B------:R-:W-:Y:S01]  /*7950*/  @!P2 IMAD.MOV.U32 R0, RZ, 0x400, R0 ;  /* 0x00000400ff00a824 */ /* 0x000fe200078e0000 */
[----:B------:R-:W-:Y:S01]  /*7960*/  LOP3.LUT R10, R10, 0x1, RZ, 0x3c, !PT ;  /* 0x000000010a0a7812 */ /* 0x000fe200078e3cff */
[----:B------:R-:W-:Y:S02]  /*7970*/  UIADD3 UR51, UPT, UPT, UR16, UR44, URZ ;  /* 0x0000002c10337290 */ /* 0x000fe4000fffe0ff */
[----:B------:R-:W-:Y:S01]  /*7980*/  USEL UR23, UR6, URZ, UP0 ;  /* 0x000000ff06177287 */ /* 0x000fe20008000000 */
[----:B------:R-:W-:Y:S01]  /*7990*/  @!P2 R2UR UR6, R0 ;  /* 0x000000000006a2ca */ /* 0x000fe200000e0000 */
[----:B------:R-:W-:Y:S01]  /*79a0*/  @!P2 IMAD.X R0, RZ, RZ, R13, P1 ;  /* 0x000000ffff00a224 */ /* 0x000fe200008e060d */
[----:B------:R-:W-:Y:S01]  /*79b0*/  PLOP3.LUT P0, PT, PT, PT, UP0, 0x80, 0x8 ;  /* 0x000000000008781c */ /* 0x000fe20003f0f008 */
[----:B------:R-:W-:Y:S01]  /*79c0*/  UPLOP3.LUT UP4, UPT, UPT, UPT, UPT, 0x80, 0x8 ;  /* 0x000000000008789c */ /* 0x000fe20003f8f070 */
[----:B------:R-:W-:Y:S05]  /*79d0*/  VOTEU.ALL UP0, P2 ;  /* 0x0000000000ff7886 */ /* 0x000fea0001000000 */
[----:B------:R-:W-:Y:S02]  /*79e0*/  @!UP0 ULEA UR5, UR5, UR24, 0xd ;  /* 0x0000001805058291 */ /* 0x000fe4000f8e68ff */
[----:B------:R-:W-:Y:S02]  /*79f0*/  @!UP0 UIADD3 UR10, UPT, UPT, UR25, 0x20, URZ ;  /* 0x00000020190a8890 */ /* 0x000fe4000fffe0ff */
[----:B------:R-:W-:Y:S02]  /*7a00*/  @!UP0 UIADD3 UR8, UPT, UPT, UR5, 0x400, URZ ;  /* 0x0000040005088890 */ /* 0x000fe4000fffe0ff */
[----:B------:R-:W-:Y:S01]  /*7a10*/  @!UP0 UPRMT UR20, UR6, 0x5410, URZ ;  /* 0x0000541006148896 */ /* 0x000fe200080000ff */
[----:B------:R-:W-:Y:S01]  /*7a20*/  @!P2 R2UR UR6, R4 ;  /* 0x000000000406a2ca */ /* 0x000fe200000e0000 */
[----:B------:R-:W-:Y:S01]  /*7a30*/  VOTEU.ALL UP0, P2 ;  /* 0x0000000000ff7886 */ /* 0x000fe20001000000 */
[----:B------:R-:W-:Y:S02]  /*7a40*/  @!P2 R2UR UR5, R0 ;  /* 0x000000000005a2ca */ /* 0x000fe400000e0000 */
[----:B------:R-:W-:Y:S04]  /*7a50*/  SEL R0, RZ, 0x1, P0 ;  /* 0x00000001ff007807 */ /* 0x000fe80000000000 */
[----:B------:R-:W-:Y:S05]  /*7a60*/  LOP3.LUT R11, R11, R0, RZ, 0x3c, !PT ;  /* 0x000000000b0b7212 */ /* 0x000fea00078e3cff */
[----:B------:R-:W-:Y:S02]  /*7a70*/  IMAD.U32 R4, RZ, RZ, UR6 ;  /* 0x00000006ff047e24 */ /* 0x000fe4000f8e00ff */
[----:B-1----:R-:W-:Y:S01]  /*7a80*/  IMAD.U32 R5, RZ, RZ, UR5 ;  /* 0x00000005ff057e24 */ /* 0x002fe2000f8e00ff */
[----:B------:R-:W-:Y:S02]  /*7a90*/  UIADD3 UR5, UPT, UPT, UR4, 0x60, URZ ;  /* 0x0000006004057890 */ /* 0x000fe4000fffe0ff */
[----:B------:R-:W-:Y:S02]  /*7aa0*/  @!P2 R2UR UR6, R4 ;  /* 0x000000000406a2ca */ /* 0x000fe400000e0000 */
[----:B------:R-:W-:Y:S03]  /*7ab0*/  @!P2 R2UR UR7, R5 ;  /* 0x000000000507a2ca */ /* 0x000fe600000e0000 */
[----:B------:R-:W-:Y:S01]  /*7ac0*/  @!UP0 UMOV UR9, UR5 ;  /* 0x0000000500098c82 */ /* 0x000fe20008000000 */
[----:B--2---:R-:W-:Y:S09]  /*7ad0*/  UPRMT UR5, UR21, 0x654, UR5 ;  /* 0x0000065415057896 */ /* 0x004ff20008000005 */
[----:B------:R2:W-:Y:S01]  /*7ae0*/  @!UP0 UTMALDG.5D.IM2COL [UR8], [UR6], UR20 ;  /* 0x00000008060083b4 */ /* 0x0005e20008060014 */
[----:B------:R2:W-:Y:S01]  /*7af0*/  @!P2 SYNCS.ARRIVE.TRANS64.RED.A0TR RZ, [UR4+0x60], R9 ;  /* 0x00006009ffffa9a7 */ /* 0x0005e20008300404 */
[----:B------:R-:W-:Y:S01]  /*7b00*/  SYNCS.ARRIVE.TRANS64.RED.A1T0 RZ, [UR5], RZ ;  /* 0x000000ffffff79a7 */ /* 0x000fe20008100405 */
[----:B------:R-:W-:Y:S05]  /*7b10*/  BRA.U UP1, `(.L_x_70) ;  /* 0xfffffff101a47547 */ /* 0x000fea000b83ffff */
[----:B------:R-:W-:Y:S01]  /*7b20*/  UIADD3 UR5, UPT, UPT, UR24, 0x78, URZ ;  /* 0x0000007818057890 */ /* 0x000fe2000fffe0ff */
[----:B------:R-:W-:-:S03]  /*7b30*/  SHF.L.U32 R3, R11, 0x1f, RZ ;  /* 0x0000001f0b037819 */ /* 0x000fc600000006ff */
[----:B------:R-:W-:-:S09]  /*7b40*/  ULEA UR4, UR23, UR5, 0x3 ;  /* 0x0000000517047291 */ /* 0x000fd2000f8e18ff */
[----:B------:R-:W1:Y:S02]  /*7b50*/  SYNCS.PHASECHK.TRANS64.TRYWAIT P0, [UR4], R3 ;  /* 0x00000003ff0075a7 */ /* 0x000e640008001104 */
[----:B-1----:R-:W-:Y:S05]  /*7b60*/  @!P0 BRA `(.L_x_71) ;  /* 0x0000003400208947 */ /* 0x002fea0003800000 */
.L_x_144:
[----:B------:R-:W-:-:S04]  /*7b70*/  UIADD3 UR4, UPT, UPT, UR23, 0x1, URZ ;  /* 0x0000000117047890 */ /* 0x000fc8000fffe0ff */
[----:B------:R-:W-:-:S04]  /*7b80*/  UISETP.NE.AND UP0, UPT, UR4, 0x3, UPT ;  /* 0x000000030400788c */ /* 0x000fc8000bf05270 */
[----:B------:R-:W-:Y:S02]  /*7b90*/  USEL UR4, UR4, URZ, UP0 ;  /* 0x000000ff04047287 */ /* 0x000fe40008000000 */
[----:B------:R-:W-:-:S04]  /*7ba0*/  PLOP3.LUT P0, PT, PT, PT, UP0, 0x80, 0x8 ;  /* 0x000000000008781c */ /* 0x000fc80003f0f008 */
[----:B------:R-:W-:Y:S01]  /*7bb0*/  SEL R2, RZ, 0x1, P0 ;  /* 0x00000001ff027807 */ /* 0x000fe20000000000 */
[----:B-1----:R-:W-:-:S03]  /*7bc0*/  IMAD.U32 R0, RZ, RZ, UR4 ;  /* 0x00000004ff007e24 */ /* 0x002fc6000f8e00ff */
[----:B------:R-:W-:Y:S01]  /*7bd0*/  LOP3.LUT R11, R11, R2, RZ, 0x3c, !PT ;  /* 0x000000020b0b7212 */ /* 0x000fe200078e3cff */
[C---:B------:R-:W-:Y:S01]  /*7be0*/  VIADD R4, R0.reuse, 0x1 ;  /* 0x0000000100047836 */ /* 0x040fe20000000000 */
[----:B------:R-:W-:Y:S02]  /*7bf0*/  LEA R2, R0, UR5, 0x3 ;  /* 0x0000000500027c11 */ /* 0x000fe4000f8e18ff */
[----:B------:R-:W-:Y:S02]  /*7c00*/  SHF.L.U32 R3, R11, 0x1f, RZ ;  /* 0x0000001f0b037819 */ /* 0x000fe400000006ff */
[----:B------:R-:W-:Y:S02]  /*7c10*/  ISETP.NE.AND P0, PT, R4, 0x3, PT ;  /* 0x000000030400780c */ /* 0x000fe40003f05270 */
[----:B------:R-:W1:Y:S02]  /*7c20*/  SYNCS.PHASECHK.TRANS64.TRYWAIT P1, [R2+URZ], R3 ;  /* 0x00000003020075a7 */ /* 0x000e6400080211ff */
[----:B------:R-:W-:-:S02]  /*7c30*/  SEL R0, RZ, 0x1, P0 ;  /* 0x00000001ff007807 */ /* 0x000fc40000000000 */
[----:B------:R-:W-:Y:S02]  /*7c40*/  SEL R4, R4, RZ, P0 ;  /* 0x000000ff04047207 */ /* 0x000fe40000000000 */
[----:B------:R-:W-:Y:S01]  /*7c50*/  LOP3.LUT R0, R11, R0, RZ, 0x3c, !PT ;  /* 0x000000000b007212 */ /* 0x000fe200078e3cff */
[----:B-1----:R-:W-:Y:S06]  /*7c60*/  @!P1 BRA `(.L_x_72) ;  /* 0x0000003000f89947 */ /* 0x002fec0003800000 */
.L_x_145:
[----:B------:R-:W-:Y:S02]  /*7c70*/  LEA R4, R4, UR5, 0x3 ;  /* 0x0000000504047c11 */ /* 0x000fe4000f8e18ff */
[----:B-1----:R-:W-:-:S07]  /*7c80*/  SHF.L.U32 R3, R0, 0x1f, RZ ;  /* 0x0000001f00037819 */ /* 0x002fce00000006ff */
.L_x_73:
[----:B-1----:R1:W4:Y:S02]  /*7c90*/  SYNCS.PHASECHK.TRANS64.TRYWAIT P0, [R4+URZ], R3 ;  /* 0x00000003040075a7 */ /* 0x00232400080011ff */
[----:B----4-:R-:W-:Y:S05]  /*7ca0*/  @!P0 NANOSLEEP.SYNCS 0x989680 ;  /* 0x009896800000895d */ /* 0x010fea0003900000 */
[----:B------:R-:W4:Y:S02]  /*7cb0*/  @!P0 SYNCS.PHASECHK.TRANS64 P0, [R4+URZ], R3 ;  /* 0x00000003040085a7 */ /* 0x000f2400080010ff */
[----:B--234-:R-:W-:Y:S05]  /*7cc0*/  @P0 EXIT ;  /* 0x000000000000094d */ /* 0x01cfea0003800000 */
[----:B------:R-:W-:Y:S05]  /*7cd0*/  BRA `(.L_x_73) ;  /* 0xfffffffc00ec7947 */ /* 0x000fea000383ffff */
.L_x_61:
[----:B------:R-:W-:-:S06]  /*7ce0*/  UISETP.GE.AND UP0, UPT, UR15, 0x4, UPT ;  /* 0x000000040f00788c */ /* 0x000fcc000bf06270 */
[----:B------:R-:W-:-:S13]  /*7cf0*/  PLOP3.LUT P0, PT, PT, PT, UP0, 0x80, 0x8 ;  /* 0x000000000008781c */ /* 0x000fda0003f0f008 */
[----:B-1----:R-:W-:Y:S05]  /*7d00*/  @!P0 EXIT ;  /* 0x000000000000894d */ /* 0x002fea0003800000 */
[----:B------:R-:W1:Y:S08]  /*7d10*/  S2UR UR4, SR_CgaCtaId ;  /* 0x00000000000479c3 */ /* 0x000e700000008800 */
[----:B------:R-:W-:Y:S01]  /*7d20*/  BAR.SYNC.DEFER_BLOCKING 0x6, 0xa0 ;  /* 0x0182800000007b1d */ /* 0x000fe20000010000 */
[----:B------:R-:W-:Y:S02]  /*7d30*/  IMAD.SHL.U32 R5, R62, 0x20, RZ ;  /* 0x000000203e057824 */ /* 0x000fe400078e00ff */
[----:B------:R-:W-:-:S02]  /*7d40*/  HFMA2 R76, -RZ, RZ, 0, 4.76837158203125e-07 ;  /* 0x00000008ff4c7431 */ /* 0x000fc400000001ff */
[----:B------:R-:W-:Y:S01]  /*7d50*/  IMAD.SHL.U32 R61, R62, 0x4, RZ ;  /* 0x000000043e3d7824 */ /* 0x000fe200078e00ff */
[----:B------:R-:W-:Y:S01]  /*7d60*/  SHF.R.U32.HI R6, RZ, 0x2, R62 ;  /* 0x00000002ff067819 */ /* 0x000fe2000001163e */
[----:B------:R-:W-:Y:S01]  /*7d70*/  IMAD.MOV.U32 R75, RZ, RZ, 0x10 ;  /* 0x00000010ff4b7424 */ /* 0x000fe200078e00ff */
[----:B------:R-:W-:Y:S01]  /*7d80*/  UMOV UR49, 0x400 ;  /* 0x0000040000317882 */ /* 0x000fe20000000000 */
[----:B------:R-:W2:Y:S01]  /*7d90*/  LDC.64 R52, c[0x0][0x988] ;  /* 0x00026200ff347b82 */ /* 0x000ea20000000a00 */
[C---:B------:R-:W-:Y:S01]  /*7da0*/  LOP3.LUT R4, R5.reuse, 0xe0, RZ, 0xc0, !PT ;  /* 0x000000e005047812 */ /* 0x040fe200078ec0ff */
[----:B------:R-:W-:Y:S01]  /*7db0*/  IMAD.MOV.U32 R60, RZ, RZ, 0x1 ;  /* 0x00000001ff3c7424 */ /* 0x000fe200078e00ff */
[----:B------:R-:W-:Y:S01]  /*7dc0*/  LOP3.LUT R5, R5, 0x100, RZ, 0xc0, !PT ;  /* 0x0000010005057812 */ /* 0x000fe200078ec0ff */
[----:B------:R-:W-:Y:S01]  /*7dd0*/  IMAD.MOV.U32 R22, RZ, RZ, RZ ;  /* 0x000000ffff167224 */ /* 0x000fe200078e00ff */
[----:B------:R-:W-:Y:S01]  /*7de0*/  LOP3.LUT R61, R4, 0x1c, R61, 0xf8, !PT ;  /* 0x0000001c043d7812 */ /* 0x000fe200078ef83d */
[C---:B------:R-:W-:Y:S01]  /*7df0*/  IMAD.SHL.U32 R4, R62.reuse, 0x10, RZ ;  /* 0x000000103e047824 */ /* 0x040fe200078e00ff */
[----:B------:R-:W-:Y:S01]  /*7e00*/  R2P PR, R62, 0x6 ;  /* 0x000000063e007804 */ /* 0x000fe20000000000 */
[----:B------:R-:W3:Y:S01]  /*7e10*/  LDC.64 R54, c[0x0][0x990] ;  /* 0x00026400ff367b82 */ /* 0x000ee20000000a00 */
[----:B------:R-:W-:-:S02]  /*7e20*/  LOP3.LUT R61, R61, 0x4, R6, 0x78, !PT ;  /* 0x000000043d3d7812 */ /* 0x000fc400078e7806 */
[----:B------:R-:W-:Y:S02]  /*7e30*/  CS2R R58, SRZ ;  /* 0x00000000003a7805 */ /* 0x000fe4000001ff00 */
[----:B------:R-:W-:Y:S01]  /*7e40*/  LOP3.LUT R4, R5, 0x600, R4, 0xf8, !PT ;  /* 0x0000060005047812 */ /* 0x000fe200078ef804 */
[----:B------:R-:W4:Y:S01]  /*7e50*/  LDCU UR55, c[0x0][0x370] ;  /* 0x00006e00ff3777ac */ /* 0x000f220008000800 */
[----:B------:R-:W-:Y:S02]  /*7e60*/  SHF.L.U32 R23, R62, 0x10, RZ ;  /* 0x000000103e177819 */ /* 0x000fe400000006ff */
[----:B------:R-:W-:Y:S01]  /*7e70*/  LOP3.LUT R61, R4, R61, RZ, 0xfc, !PT ;  /* 0x0000003d043d7212 */ /* 0x000fe200078efcff */
[----:B-1----:R-:W-:Y:S01]  /*7e80*/  ULEA UR49, UR4, UR49, 0x18 ;  /* 0x0000003104317291 */ /* 0x002fe2000f8ec0ff */
[----:B------:R-:W-:Y:S01]  /*7e90*/  LOP3.LUT R62, R62, 0x60, RZ, 0xc0, !PT ;  /* 0x000000603e3e7812 */ /* 0x000fe200078ec0ff */
[----:B------:R-:W1:Y:S01]  /*7ea0*/  LDCU.64 UR4, c[0x0][0x988] ;  /* 0x00013100ff0477ac */ /* 0x000e620008000a00 */
[----:B------:R-:W-:-:S02]  /*7eb0*/  LOP3.LUT R23, R23, 0x600000, RZ, 0xc0, !PT ;  /* 0x0060000017177812 */ /* 0x000fc400078ec0ff */
[----:B------:R-:W-:Y:S01]  /*7ec0*/  SEL R76, R76, 0xfffffff8, !P1 ;  /* 0xfffffff84c4c7807 */ /* 0x000fe20004800000 */
[----:B------:R-:W2:Y:S01]  /*7ed0*/  LDCU UR48, c[0x0][0xc0c] ;  /* 0x00018180ff3077ac */ /* 0x000ea20008000800 */
[----:B------:R-:W-:Y:S02]  /*7ee0*/  SEL R75, R75, 0xfffffff0, !P2 ;  /* 0xfffffff04b4b7807 */ /* 0x000fe40005000000 */
[----:B------:R-:W4:Y:S01]  /*7ef0*/  LDS R2, [UR49+0xf0] ;  /* 0x0000f031ff027984 */ /* 0x000f220008000800 */
[----:B------:R-:W2:Y:S01]  /*7f00*/  LDCU UR38, c[0x0][0xc30] ;  /* 0x00018600ff2677ac */ /* 0x000ea20008000800 */
[----:B------:R-:W2:Y:S01]  /*7f10*/  LDCU.64 UR46, c[0x0][0xc28] ;  /* 0x00018500ff2e77ac */ /* 0x000ea20008000a00 */
[----:B------:R-:W2:Y:S01]  /*7f20*/  LDCU.64 UR62, c[0x0][0x9b0] ;  /* 0x00013600ff3e77ac */ /* 0x000ea20008000a00 */
[----:B-1----:R-:W-:Y:S02]  /*7f30*/  IMAD.U32 R66, RZ, RZ, UR4 ;  /* 0x00000004ff427e24 */ /* 0x002fe4000f8e00ff */
[----:B------:R-:W-:Y:S01]  /*7f40*/  IMAD.U32 R65, RZ, RZ, UR5 ;  /* 0x00000005ff417e24 */ /* 0x000fe2000f8e00ff */
[----:B------:R-:W1:Y:S01]  /*7f50*/  LDCU.64 UR4, c[0x0][0x9a8] ;  /* 0x00013500ff0477ac */ /* 0x000e620008000a00 */
[----:B------:R-:W2:Y:S01]  /*7f60*/  LDCU.128 UR56, c[0x0][0xc10] ;  /* 0x00018200ff3877ac */ /* 0x000ea20008000c00 */
[----:B------:R-:W2:Y:S01]  /*7f70*/  LDCU UR54, c[0x0][0x374] ;  /* 0x00006e80ff3677ac */ /* 0x000ea20008000800 */
[----:B------:R-:W-:Y:S01]  /*7f80*/  UMOV UR50, URZ ;  /* 0x000000ff00327c82 */ /* 0x000fe20008000000 */
[----:B------:R-:W-:Y:S01]  /*7f90*/  UIADD3 UR61, UPT, UPT, UR49, 0x400, URZ ;  /* 0x00000400313d7890 */ /* 0x000fe2000fffe0ff */
[----:B------:R-:W-:Y:S01]  /*7fa0*/  UMOV UR52, URZ ;  /* 0x000000ff00347c82 */ /* 0x000fe20008000000 */
[----:B------:R-:W-:Y:S01]  /*7fb0*/  UMOV UR53, URZ ;  /* 0x000000ff00357c82 */ /* 0x000fe20008000000 */
[----:B-1----:R-:W-:-:S02]  /*7fc0*/  IMAD.U32 R68, RZ, RZ, UR4 ;  /* 0x00000004ff447e24 */ /* 0x002fc4000f8e00ff */
[----:B------:R-:W-:Y:S01]  /*7fd0*/  IMAD.U32 R67, RZ, RZ, UR5 ;  /* 0x00000005ff437e24 */ /* 0x000fe2000f8e00ff */
[----:B------:R-:W1:Y:S01]  /*7fe0*/  LDCU.128 UR4, c[0x0][0xb80] ;  /* 0x00017000ff0477ac */ /* 0x000e620008000c00 */
[C---:B----4-:R-:W-:Y:S01]  /*7ff0*/  VIADD R3, R2.reuse, 0x40 ;  /* 0x0000004002037836 */ /* 0x050fe20000000000 */
[----:B------:R-:W-:-:S04]  /*8000*/  LOP3.LUT R2, R2, 0xffff, RZ, 0xc0, !PT ;  /* 0x0000ffff02027812 */ /* 0x000fc800078ec0ff */
[----:B------:R-:W-:-:S05]  /*8010*/  LOP3.LUT R3, R3, 0xffff, RZ, 0xc0, !PT ;  /* 0x0000ffff03037812 */ /* 0x000fca00078ec0ff */
[----:B------:R4:W-:Y:S01]  /*8020*/  STL.64 [R1], R2 ;  /* 0x0000000201007387 */ /* 0x0009e20000100a00 */
[----:B-1----:R-:W-:Y:S02]  /*8030*/  IMAD.U32 R72, RZ, RZ, UR4 ;  /* 0x00000004ff487e24 */ /* 0x002fe4000f8e00ff */
[----:B------:R-:W-:Y:S02]  /*8040*/  IMAD.U32 R71, RZ, RZ, UR5 ;  /* 0x00000005ff477e24 */ /* 0x000fe4000f8e00ff */
[----:B------:R-:W-:Y:S02]  /*8050*/  IMAD.U32 R70, RZ, RZ, UR6 ;  /* 0x00000006ff467e24 */ /* 0x000fe4000f8e00ff */
[----:B--23--:R-:W-:-:S07]  /*8060*/  IMAD.U32 R69, RZ, RZ, UR7 ;  /* 0x00000007ff457e24 */ /* 0x00cfce000f8e00ff */
.L_x_104:
[----:B----4-:R-:W-:Y:S04]  /*8070*/  SHF.L.U32 R3, R58, 0x1f, RZ ;  /* 0x0000001f3a037819 */ /* 0x010fe800000006ff */
[----:B------:R-:W1:Y:S02]  /*8080*/  SYNCS.PHASECHK.TRANS64.TRYWAIT P0, [UR49+0xa0], R3 ;  /* 0x0000a003ff0075a7 */ /* 0x000e640008001131 */
[----:B-1----:R-:W-:Y:S05]  /*8090*/  @!P0 BRA `(.L_x_74) ;  /* 0x0000003000008947 */ /* 0x002fea0003800000 */
.L_x_147:
[----:B------:R-:W2:Y:S01]  /*80a0*/  LDS.128 R4, [UR49+0xe0] ;  /* 0x0000e031ff047984 */ /* 0x000ea20008000c00 */
[----:B------:R-:W-:Y:S01]  /*80b0*/  UIADD3 UR4, UPT, UPT, UR49, 0xa8, URZ ;  /* 0x000000a831047890 */ /* 0x000fe2000fffe0ff */
[----:B------:R-:W-:Y:S01]  /*80c0*/  IMAD R2, R22, 0x4, R1 ;  /* 0x0000000416027824 */ /* 0x000fe200078e0201 */
[----:B------:R-:W-:Y:S01]  /*80d0*/  UISETP.GE.AND UP0, UPT, UR39, 0x1, UPT ;  /* 0x000000012700788c */ /* 0x000fe2000bf06270 */
[----:B------:R-:W-:Y:S01]  /*80e0*/  @!PT LDS RZ, [RZ] ;  /* 0x00000000fffff984 */ /* 0x000fe20000000800 */
[----:B------:R-:W-:Y:S01]  /*80f0*/  @!PT LDS RZ, [RZ] ;  /* 0x00000000fffff984 */ /* 0x000fe20000000800 */
[----:B------:R-:W-:Y:S01]  /*8100*/  @!PT LDS RZ, [RZ] ;  /* 0x00000000fffff984 */ /* 0x000fe20000000800 */
[----:B------:R-:W-:Y:S01]  /*8110*/  @!PT LDS RZ, [RZ] ;  /* 0x00000000fffff984 */ /* 0x000fe20000000800 */
[----:B------:R3:W-:Y:S06]  /*8120*/  MEMBAR.ALL.CTA ;  /* 0x0000000000007992 */ /* 0x0007ec0000008000 */
[----:B---3--:R-:W3:Y:S01]  /*8130*/  FENCE.VIEW.ASYNC.S ;  /* 0x00000000000073c6 */ /* 0x008ee20000000000 */
[----:B------:R-:W-:Y:S09]  /*8140*/  UPRMT UR4, URZ, 0x654, UR4 ;  /* 0x00000654ff047896 */ /* 0x000ff20008000004 */
[----:B---3--:R-:W-:Y:S01]  /*8150*/  SYNCS.ARRIVE.TRANS64.RED.A1T0 RZ, [UR4], RZ ;  /* 0x000000ffffff79a7 */ /* 0x008fe20008100404 */
[----:B------:R-:W5:Y:S01]  /*8160*/  LDL R2, [R2] ;  /* 0x0000000002027983 */ /* 0x000f620000100800 */
[----:B--2---:R-:W-:Y:S11]  /*8170*/  LOP3.LUT P0, RZ, R6, 0x1, RZ, 0xc0, !PT ;  /* 0x0000000106ff7812 */ /* 0x004ff6000780c0ff */
[----:B------:R-:W-:Y:S02]  /*8180*/  @!UPT UIADD3 URZ, UPT, UPT, URZ, URZ, URZ ;  /* 0x000000fffffff290 */ /* 0x000fe4000fffe0ff */
[----:B------:R-:W-:Y:S01]  /*8190*/  VOTEU.ANY UP1, P0 ;  /* 0x0000000000ff7886 */ /* 0x000fe20000020100 */
[----:B------:R-:W-:Y:S01]  /*81a0*/  PLOP3.LUT P0, PT, PT, PT, UP1, 0x80, 0x8 ;  /* 0x000000000008781c */ /* 0x000fe20003f0f018 */
[----:B------:R-:W-:Y:S11]  /*81b0*/  UP2UR UR60, UPR, URZ, 0x2 ;  /* 0x00000002ff3c7883 */ /* 0x000ff60008000000 */
[----:B------:R-:W-:Y:S01]  /*81c0*/  @!UPT UIADD3 URZ, UPT, UPT, URZ, URZ, URZ ;  /* 0x000000fffffff290 */ /* 0x000fe2000fffe0ff */
[----:B-1----:R-:W-:Y:S02]  /*81d0*/  @P0 MOV R3, R4 ;  /* 0x0000000400030202 */ /* 0x002fe40000000f00 */
[----:B------:R-:W-:Y:S02]  /*81e0*/  @P0 LOP3.LUT R0, R5, 0xffff, RZ, 0xc0, !PT ;  /* 0x0000ffff05000812 */ /* 0x000fe400078ec0ff */
[----:B------:R-:W-:Y:S02]  /*81f0*/  @P0 R2UR UR5, R3 ;  /* 0x00000000030502ca */ /* 0x000fe400000e0000 */
[----:B------:R-:W-:Y:S11]  /*8200*/  @P0 R2UR UR4, R0 ;  /* 0x00000000000402ca */ /* 0x000ff600000e0000 */
[----:B------:R-:W-:Y:S02]  /*8210*/  @UP1 UMOV UR37, UR5 ;  /* 0x0000000500251c82 */ /* 0x000fe40008000000 */
[----:B------:R-:W-:Y:S01]  /*8220*/  @UP1 UMOV UR36, UR4 ;  /* 0x0000000400241c82 */ /* 0x000fe20008000000 */
[----:B------:R-:W-:Y:S05]  /*8230*/  BRA.U !UP0, `(.L_x_75) ;  /* 0x0000000108cc7547 */ /* 0x000fea000b800000 */
[----:B------:R-:W1:Y:S01]  /*8240*/  LDCU UR9, c[0x0][0xc20] ;  /* 0x00018400ff0977ac */ /* 0x000e620008000800 */
[----:B------:R-:W-:Y:S02]  /*8250*/  UIMAD.WIDE.U32 UR4, UR54, UR59, URZ ;  /* 0x0000003b360472a5 */ /* 0x000fe4000f8e00ff */
[----:B------:R-:W-:Y:S02]  /*8260*/  UIMAD.WIDE.U32 UR6, UR55, UR56, URZ ;  /* 0x00000038370672a5 */ /* 0x000fe4000f8e00ff */
[----:B------:R-:W-:Y:S02]  /*8270*/  UIMAD.WIDE.U32 UR10, UR36, UR59, URZ ;  /* 0x0000003b240a72a5 */ /* 0x000fe4000f8e00ff */
[----:B------:R-:W-:Y:S02]  /*8280*/  UISETP.NE.AND UP0, UPT, UR58, 0x1, UPT ;  /* 0x000000013a00788c */ /* 0x000fe4000bf05270 */
[----:B------:R-:W-:Y:S02]  /*8290*/  UISETP.NE.AND UP1, UPT, UR48, 0x1, UPT ;  /* 0x000000013000788c */ /* 0x000fe4000bf25270 */
[----:B------:R-:W-:Y:S02]  /*82a0*/  UISETP.NE.AND UP2, UPT, UR39, 0x1, UPT ;  /* 0x000000012700788c */ /* 0x000fe4000bf45270 */
[----:B------:R-:W-:Y:S01]  /*82b0*/  UIMAD.WIDE.U32 UR12, UR37, UR56, URZ ;  /* 0x00000038250c72a5 */ /* 0x000fe2000f8e00ff */
[----:B------:R-:W-:Y:S01]  /*82c0*/  UMOV UR4, UR5 ;  /* 0x0000000500047c82 */ /* 0x000fe20008000000 */
[----:B------:R-:W-:Y:S01]  /*82d0*/  UMOV UR6, UR11 ;  /* 0x0000000b00067c82 */ /* 0x000fe20008000000 */
[----:B-1----:R-:W-:Y:S03]  /*82e0*/  USHF.R.U32.HI UR8, URZ, UR9, UR4 ;  /* 0x00000009ff087299 */ /* 0x002fe60008011604 */
[----:B------:R-:W-:Y:S02]  /*82f0*/  UMOV UR4, UR7 ;  /* 0x0000000700047c82 */ /* 0x000fe40008000000 */
[----:B------:R-:W-:Y:S02]  /*8300*/  USHF.R.U32.HI UR5, URZ, UR57, UR4 ;  /* 0x00000039ff057299 */ /* 0x000fe40008011604 */
[----:B------:R-:W-:Y:S02]  /*8310*/  USEL UR4, UR54, UR8, !UP0 ;  /* 0x0000000836047287 */ /* 0x000fe4000c000000 */
[----:B------:R-:W-:Y:S02]  /*8320*/  USHF.R.U32.HI UR8, URZ, UR9, UR6 ;  /* 0x00000009ff087299 */ /* 0x000fe40008011606 */
[----:B------:R-:W-:Y:S02]  /*8330*/  UIMAD.WIDE.U32 UR6, UR4, UR46, URZ ;  /* 0x0000002e040672a5 */ /* 0x000fe4000f8e00ff */
[----:B------:R-:W-:Y:S02]  /*8340*/  USEL UR9, UR55, UR5, !UP1 ;  /* 0x0000000537097287 */ /* 0x000fe4000c800000 */
[----:B------:R-:W-:Y:S02]  /*8350*/  USEL UR8, UR36, UR8, !UP0 ;  /* 0x0000000824087287 */ /* 0x000fe4000c000000 */
[----:B------:R-:W-:Y:S01]  /*8360*/  UIMAD.WIDE.U32 UR10, UR9, UR46, URZ ;  /* 0x0000002e090a72a5 */ /* 0x000fe2000f8e00ff */
[----:B------:R-:W-:Y:S01]  /*8370*/  UMOV UR6, UR7 ;  /* 0x0000000700067c82 */ /* 0x000fe20008000000 */
[----:B------:R-:W-:Y:S01]  /*8380*/  UMOV UR5, UR13 ;  /* 0x0000000d00057c82 */ /* 0x000fe20008000000 */
[----:B------:R-:W-:Y:S02]  /*8390*/  @UP2 USHF.R.U32.HI UR4, URZ, UR47, UR6 ;  /* 0x0000002fff042299 */ /* 0x000fe40008011606 */
[----:B------:R-:W-:Y:S02]  /*83a0*/  USHF.R.U32.HI UR5, URZ, UR57, UR5 ;  /* 0x00000039ff057299 */ /* 0x000fe40008011605 */
[----:B------:R-:W-:Y:S02]  /*83b0*/  UIMAD UR4, UR39, UR4, URZ ;  /* 0x00000004270472a4 */ /* 0x000fe4000f8e02ff */
[----:B------:R-:W-:Y:S02]  /*83c0*/  USEL UR5, UR37, UR5, !UP1 ;  /* 0x0000000525057287 */ /* 0x000fe4000c800000 */
[----:B------:R-:W-:Y:S01]  /*83d0*/  UISETP.GE.AND UP0, UPT, UR8, UR4, UPT ;  /* 0x000000040800728c */ /* 0x000fe2000bf06270 */
[----:B------:R-:W-:Y:S01]  /*83e0*/  UMOV UR6, UR11 ;  /* 0x0000000b00067c82 */ /* 0x000fe20008000000 */
[----:B------:R-:W-:Y:S02]  /*83f0*/  UIMAD.WIDE.U32 UR10, UR8, UR46, URZ ;  /* 0x0000002e080a72a5 */ /* 0x000fe4000f8e00ff */
[----:B------:R-:W-:Y:S04]  /*8400*/  @UP2 USHF.R.U32.HI UR9, URZ, UR47, UR6 ;  /* 0x0000002fff092299 */ /* 0x000fe80008011606 */
[----:B------:R-:W-:Y:S01]  /*8410*/  UIMAD UR6, UR39, UR9, URZ ;  /* 0x00000009270672a4 */ /* 0x000fe2000f8e02ff */
[----:B------:R-:W-:Y:S03]  /*8420*/  UMOV UR4, UR11 ;  /* 0x0000000b00047c82 */ /* 0x000fe60008000000 */
[----:B------:R-:W-:Y:S02]  /*8430*/  UISETP.GE.OR UP0, UPT, UR5, UR6, UP0 ;  /* 0x000000060500728c */ /* 0x000fe40008706670 */
[----:B------:R-:W-:Y:S02]  /*8440*/  USHF.R.U32.HI UR4, URZ, UR47, UR4 ;  /* 0x0000002fff047299 */ /* 0x000fe40008011604 */
[----:B------:R-:W-:Y:S02]  /*8450*/  UIMAD.WIDE.U32 UR6, UR5, UR46, URZ ;  /* 0x0000002e050672a5 */ /* 0x000fe4000f8e00ff */
[----:B------:R-:W-:Y:S02]  /*8460*/  USEL UR11, UR8, UR4, !UP2 ;  /* 0x00000004080b7287 */ /* 0x000fe4000d000000 */
[----:B------:R-:W-:Y:S02]  /*8470*/  UIADD3 UR6, UPT, UPT, -UR5, URZ, URZ ;  /* 0x000000ff05067290 */ /* 0x000fe4000fffe1ff */
[----:B------:R-:W-:Y:S02]  /*8480*/  UIADD3 UR10, UPT, UPT, -UR11, URZ, URZ ;  /* 0x000000ff0b0a7290 */ /* 0x000fe4000fffe1ff */
[----:B------:R-:W-:Y:S02]  /*8490*/  UIMAD UR6, UR48, UR6, UR37 ;  /* 0x00000006300672a4 */ /* 0x000fe4000f8e0225 */
[----:B------:R-:W-:Y:S01]  /*84a0*/  UIMAD UR10, UR39, UR10, UR8 ;  /* 0x0000000a270a72a4 */ /* 0x000fe2000f8e0208 */
[----:B------:R-:W-:Y:S01]  /*84b0*/  @!UP0 UMOV UR4, UR7 ;  /* 0x0000000700048c82 */ /* 0x000fe20008000000 */
[----:B------:R-:W-:Y:S02]  /*84c0*/  UIADD3 UR7, UPT, UPT, -UR8, URZ, URZ ;  /* 0x000000ff08077290 */ /* 0x000fe4000fffe1ff */
[----:B------:R-:W-:Y:S04]  /*84d0*/  @!UP0 USHF.R.U32.HI UR4, URZ, UR47, UR4 ;  /* 0x0000002fff048299 */ /* 0x000fe80008011604 */
[----:B------:R-:W-:Y:S04]  /*84e0*/  @!UP0 USEL UR4, UR5, UR4, !UP2 ;  /* 0x0000000405048287 */ /* 0x000fe8000d000000 */
[----:B------:R-:W-:Y:S02]  /*84f0*/  @!UP0 UIMAD UR9, UR9, UR10, UR4 ;  /* 0x0000000a090982a4 */ /* 0x000fe4000f8e0204 */
[----:B------:R-:W-:Y:S02]  /*8500*/  @!UP0 UIADD3 UR10, UPT, UPT, UR11, -UR4, URZ ;  /* 0x800000040b0a8290 */ /* 0x000fe4000fffe0ff */
[----:B------:R-:W-:Y:S02]  /*8510*/  UIMAD UR4, UR58, UR7, UR36 ;  /* 0x000000073a0472a4 */ /* 0x000fe4000f8e0224 */
[----:B------:R-:W-:Y:S03]  /*8520*/  @!UP0 UIMAD UR8, UR10, UR39, UR5 ;  /* 0x000000270a0882a4 */ /* 0x000fe6000f8e0205 */
[----:B------:R-:W-:Y:S02]  /*8530*/  @!UP0 UMOV UR5, UR9 ;  /* 0x0000000900058c82 */ /* 0x000fe40008000000 */
[----:B------:R-:W-:Y:S02]  /*8540*/  UIMAD UR37, UR5, UR48, UR6 ;  /* 0x00000030052572a4 */ /* 0x000fe4000f8e0206 */
[----:B------:R-:W-:Y:S11]  /*8550*/  UIMAD UR36, UR8, UR58, UR4 ;  /* 0x0000003a082472a4 */ /* 0x000ff6000f8e0204 */
[----:B------:R-:W-:Y:S01]  /*8560*/  @!UPT UIADD3 URZ, UPT, UPT, URZ, URZ, URZ ;  /* 0x000000fffffff290 */ /* 0x000fe2000fffe0ff */
.L_x_75:
[----:B------:R-:W-:Y:S01]  /*8570*/  UISETP.NE.AND UP0, UPT, UR38, 0x1, UPT ;  /* 0x000000012600788c */ /* 0x000fe2000bf05270 */
[----:B------:R-:W-:Y:S01]  /*8580*/  @P0 SHF.R.U32.HI R74, RZ, 0x10, R5 ;  /* 0x00000010ff4a0819 */ /* 0x000fe20000011605 */
[----:B------:R-:W-:Y:S09]  /*8590*/  USHF.L.U32 UR41, UR22, 0x6, URZ ;  /* 0x0000000616297899 */ /* 0x000ff200080006ff */
[----:B------:R-:W1:Y:S01]  /*85a0*/  @!UP0 LDCU.128 UR12, c[0x0][0xc10] ;  /* 0x00018200ff0c87ac */ /* 0x000e620008000c00 */
[----:B------:R-:W2:Y:S01]  /*85b0*/  @!UP0 LDCU UR5, c[0x0][0xc0c] ;  /* 0x00018180ff0587ac */ /* 0x000ea20008000800 */
[----:B------:R-:W3:Y:S01]  /*85c0*/  @!UP0 LDCU UR10, c[0x0][0xc20] ;  /* 0x00018400ff0a87ac */ /* 0x000ee20008000800 */
[----:B-1----:R-:W-:Y:S02]  /*85d0*/  UIMAD.WIDE.U32 UR8, UR37, UR12, URZ ;  /* 0x0000000c250872a5 */ /* 0x002fe4000f8e00ff */
[----:B------:R-:W-:Y:S02]  /*85e0*/  UIMAD.WIDE.U32 UR6, UR36, UR15, URZ ;  /* 0x0000000f240672a5 */ /* 0x000fe4000f8e00ff */
[----:B------:R-:W-:Y:S03]  /*85f0*/  @!UP0 UISETP.NE.AND UP1, UPT, UR14, 0x1, UPT ;  /* 0x000000010e00888c */ /* 0x000fe6000bf25270 */
[----:B------:R-:W-:Y:S01]  /*8600*/  @!UP0 UMOV UR4, UR9 ;  /* 0x0000000900048c82 */ /* 0x000fe20008000000 */
[----:B--2---:R-:W-:Y:S02]  /*8610*/  @!UP0 UISETP.NE.AND UP2, UPT, UR5, 0x1, UPT ;  /* 0x000000010500888c */ /* 0x004fe4000bf45270 */
[----:B------:R-:W-:Y:S01]  /*8620*/  @!UP0 USHF.R.U32.HI UR4, URZ, UR13, UR4 ;  /* 0x0000000dff048299 */ /* 0x000fe20008011604 */
[----:B------:R-:W-:Y:S02]  /*8630*/  @!UP0 UMOV UR6, UR7 ;  /* 0x0000000700068c82 */ /* 0x000fe40008000000 */
[----:B---3--:R-:W-:Y:S02]  /*8640*/  @!UP0 USHF.R.U32.HI UR6, URZ, UR10, UR6 ;  /* 0x0000000aff068299 */ /* 0x008fe40008011606 */
[----:B------:R-:W-:Y:S02]  /*8650*/  @!UP0 USEL UR7, UR37, UR4, !UP2 ;  /* 0x0000000425078287 */ /* 0x000fe4000d000000 */
[----:B------:R-:W-:Y:S04]  /*8660*/  @!UP0 USEL UR6, UR36, UR6, !UP1 ;  /* 0x0000000624068287 */ /* 0x000fe8000c800000 */
[----:B------:R-:W-:Y:S02]  /*8670*/  @!UP0 UIADD3 UR4, UPT, UPT, -UR7, UR6, URZ ;  /* 0x0000000607048290 */ /* 0x000fe4000fffe1ff */
[----:B------:R-:W-:Y:S02]  /*8680*/  @!UP0 UIADD3 UR6, UPT, UPT, UR7, -UR6, URZ ;  /* 0x8000000607068290 */ /* 0x000fe4000fffe0ff */
[----:B------:R-:W-:Y:S02]  /*8690*/  @!UP0 UIMAD UR37, UR4, UR5, UR37 ;  /* 0x00000005042582a4 */ /* 0x000fe4000f8e0225 */
[----:B------:R-:W-:Y:S02]  /*86a0*/  @!UP0 UIMAD UR36, UR6, UR14, UR36 ;  /* 0x0000000e062482a4 */ /* 0x000fe4000f8e0224 */
[----:B------:R-:W-:Y:S09]  /*86b0*/  ULOP3.LUT UP0, URZ, UR61, 0x3f0, URZ, 0xc0, !UPT ;  /* 0x000003f03dff7892 */ /* 0x000ff2000f80c0ff */
[----:B------:R-:W-:Y:S05]  /*86c0*/  BRA.U !UP0, `(.L_x_76) ;  /* 0x00000001087c7547 */ /* 0x000fea000b800000 */
[----:B------:R-:W1:Y:S01]  /*86d0*/  LDCU.64 UR8, c[0x4][0x80] ;  /* 0x01001000ff0877ac */ /* 0x000e620008000a00 */
[----:B------:R-:W-:Y:S01]  /*86e0*/  MOV R16, 0x0 ;  /* 0x0000000000107802 */ /* 0x000fe20000000f00 */
[----:B------:R-:W-:Y:S02]  /*86f0*/  HFMA2 R12, -RZ, RZ, 0, 5.9604644775390625e-08 ;  /* 0x00000001ff0c7431 */ /* 0x000fe400000001ff */
[----:B------:R-:W-:Y:S01]  /*8700*/  IMAD.MOV.U32 R8, RZ, RZ, 0x70 ;  /* 0x00000070ff087424 */ /* 0x000fe200078e00ff */
[----:B------:R2:W3:Y:S01]  /*8710*/  LDC.64 R14, c[0x4][R16] ;  /* 0x01000000100e7b82 */ /* 0x0004e20000000a00 */
[----:B------:R-:W4:Y:S01]  /*8720*/  LDCU.64 UR6, c[0x4][0x88] ;  /* 0x01001100ff0677ac */ /* 0x000f220008000a00 */
[----:B------:R-:W-:Y:S01]  /*8730*/  IMAD.MOV.U32 R13, RZ, RZ, RZ ;  /* 0x000000ffff0d7224 */ /* 0x000fe200078e00ff */
[----:B------:R-:W2:Y:S01]  /*8740*/  LDCU.64 UR4, c[0x4][0x8] ;  /* 0x01000100ff0477ac */ /* 0x000ea20008000a00 */
[----:B-1----:R-:W-:Y:S01]  /*8750*/  MOV R5, UR9 ;  /* 0x0000000900057c02 */ /* 0x002fe20008000f00 */
[----:B------:R-:W-:Y:S01]  /*8760*/  IMAD.U32 R4, RZ, RZ, UR8 ;  /* 0x00000008ff047e24 */ /* 0x000fe2000f8e00ff */
[----:B----4-:R-:W-:Y:S01]  /*8770*/  MOV R7, UR7 ;  /* 0x0000000700077c02 */ /* 0x010fe20008000f00 */
[----:B------:R-:W-:Y:S01]  /*8780*/  IMAD.U32 R6, RZ, RZ, UR6 ;  /* 0x00000006ff067e24 */ /* 0x000fe2000f8e00ff */
[----:B--2---:R-:W-:Y:S01]  /*8790*/  MOV R11, UR5 ;  /* 0x00000005000b7c02 */ /* 0x004fe20008000f00 */
[----:B------:R-:W-:Y:S02]  /*87a0*/  IMAD.U32 R10, RZ, RZ, UR4 ;  /* 0x00000004ff0a7e24 */ /* 0x000fe4000f8e00ff */
[----:B------:R-:W-:Y:S07]  /*87b0*/  LEPC R20, `(.L_x_77) ;  /* 0x000000001014794e */ /* 0x000fee0000000000 */
[----:B---3-5:R-:W-:Y:S05]  /*87c0*/  CALL.ABS.NOINC R14 ;  /* 0x000000000e007343 */ /* 0x028fea0003c00000 */
.L_x_77:
[----:B------:R-:W1:Y:S01]  /*87d0*/  LDCU.64 UR8, c[0x4][0x80] ;  /* 0x01001000ff0877ac */ /* 0x000e620008000a00 */
[----:B------:R2:W3:Y:S01]  /*87e0*/  LDC.64 R14, c[0x4][R16] ;  /* 0x01000000100e7b82 */ /* 0x0004e20000000a00 */
[----:B------:R-:W-:Y:S02]  /*87f0*/  HFMA2 R12, -RZ, RZ, 0, 5.9604644775390625e-08 ;  /* 0x00000001ff0c7431 */ /* 0x000fe400000001ff */
[----:B------:R-:W-:Y:S02]  /*8800*/  IMAD.MOV.U32 R8, RZ, RZ, 0x70 ;  /* 0x00000070ff087424 */ /* 0x000fe400078e00ff */
[----:B------:R-:W-:Y:S01]  /*8810*/  IMAD.MOV.U32 R13, RZ, RZ, RZ ;  /* 0x000000ffff0d7224 */ /* 0x000fe200078e00ff */
[----:B------:R-:W4:Y:S01]  /*8820*/  LDCU.64 UR6, c[0x4][0x88] ;  /* 0x01001100ff0677ac */ /* 0x000f220008000a00 */
[----:B------:R-:W5:Y:S01]  /*8830*/  LDCU.64 UR4, c[0x4][0x8] ;  /* 0x01000100ff0477ac */ /* 0x000f620008000a00 */
[----:B-1----:R-:W-:Y:S02]  /*8840*/  MOV R4, UR8 ;  /* 0x0000000800047c02 */ /* 0x002fe40008000f00 */
[----:B------:R-:W-:Y:S02]  /*8850*/  MOV R5, UR9 ;  /* 0x0000000900057c02 */ /* 0x000fe40008000f00 */
[----:B----4-:R-:W-:Y:S01]  /*8860*/  MOV R7, UR7 ;  /* 0x0000000700077c02 */ /* 0x010fe20008000f00 */
[----:B------:R-:W-:Y:S01]  /*8870*/  IMAD.U32 R6, RZ, RZ, UR6 ;  /* 0x00000006ff067e24 */ /* 0x000fe2000f8e00ff */
[----:B-----5:R-:W-:Y:S01]  /*8880*/  MOV R11, UR5 ;  /* 0x00000005000b7c02 */ /* 0x020fe20008000f00 */
[----:B--2---:R-:W-:Y:S02]  /*8890*/  IMAD.U32 R10, RZ, RZ, UR4 ;  /* 0x00000004ff0a7e24 */ /* 0x004fe4000f8e00ff */
[----:B------:R-:W-:Y:S07]  /*88a0*/  LEPC R20, `(.L_x_76) ;  /* 0x000000001014794e */ /* 0x000fee0000000000 */
[----:B---3--:R-:W-:Y:S05]  /*88b0*/  CALL.ABS.NOINC R14 ;  /* 0x000000000e007343 */ /* 0x008fea0003c00000 */
.L_x_76:
[----:B------:R-:W-:Y:S01]  /*88c0*/  R2UR UR5, R66 ;  /* 0x00000000420572ca */ /* 0x000fe200000e0000 */
[----:B------:R-:W-:Y:S01]  /*88d0*/  UISETP.NE.U32.AND UP0, UPT, UR62, URZ, UPT ;  /* 0x000000ff3e00728c */ /* 0x000fe2000bf05070 */
[----:B------:R-:W-:Y:S02]  /*88e0*/  ISETP.NE.U32.AND P3, PT, R54, RZ, PT ;  /* 0x000000ff3600720c */ /* 0x000fe40003f65070 */
[----:B------:R-:W-:Y:S01]  /*88f0*/  R2UR UR4, R65 ;  /* 0x00000000410472ca */ /* 0x000fe200000e0000 */
[----:B------:R-:W-:Y:S01]  /*8900*/  UISETP.NE.AND.EX UP0, UPT, UR63, URZ, UPT, UP0 ;  /* 0x000000ff3f00728c */ /* 0x000fe2000bf05300 */
[----:B------:R-:W-:Y:S02]  /*8910*/  ISETP.NE.AND.EX P3, PT, R55, RZ, PT, P3 ;  /* 0x000000ff3700720c */ /* 0x000fe40003f65330 */
[----:B------:R-:W-:Y:S02]  /*8920*/  ISETP.NE.AND P6, PT, R73, RZ, PT ;  /* 0x000000ff4900720c */ /* 0x000fe40003fc5270 */
[----:B------:R-:W-:Y:S03]  /*8930*/  PLOP3.LUT P0, PT, PT, PT, PT, 0x8, 0x80 ;  /* 0x000000000080781c */ /* 0x000fe60003f0e170 */
[----:B------:R-:W-:Y:S04]  /*8940*/  ISETP.NE.U32.AND P1, PT, RZ, UR5, PT ;  /* 0x00000005ff007c0c */ /* 0x000fe8000bf25070 */
[----:B------:R-:W-:Y:S04]  /*8950*/  ISETP.NE.AND.EX P1, PT, RZ, UR4, PT, P1 ;  /* 0x00000004ff007c0c */ /* 0x000fe8000bf25310 */
[----:B------:R-:W-:Y:S01]  /*8960*/  @P6 PLOP3.LUT P0, PT, P3, PT, PT, 0x80, 0x8 ;  /* 0x000000000008681c */ /* 0x000fe20001f0f070 */
[----:B------:R-:W-:Y:S01]  /*8970*/  @!UPT UIADD3 URZ, UPT, UPT, URZ, URZ, URZ ;  /* 0x000000fffffff290 */ /* 0x000fe2000fffe0ff */
[----:B------:R-:W-:Y:S11]  /*8980*/  @!P3 BRA `(.L_x_78) ;  /* 0x000000000030b947 */ /* 0x000ff60003800000 */
[----:B------:R-:W-:Y:S01]  /*8990*/  ISETP.NE.U32.AND P2, PT, R52, RZ, PT ;  /* 0x000000ff3400720c */ /* 0x000fe20003f45070 */
[----:B------:R-:W1:Y:S01]  /*89a0*/  LDCU.64 UR4, c[0x0][0x358] ;  /* 0x00006b00ff0477ac */ /* 0x000e620008000a00 */
[----:B------:R-:W-:Y:S02]  /*89b0*/  IMAD.MOV.U32 R63, RZ, RZ, 0x1 ;  /* 0x00000001ff3f7424 */ /* 0x000fe400078e00ff */
[----:B------:R-:W-:Y:S11]  /*89c0*/  ISETP.NE.AND.EX P2, PT, R53, RZ, PT, P2 ;  /* 0x000000ff3500720c */ /* 0x000ff60003f45320 */
[----:B------:R-:W-:Y:S02]  /*89d0*/  @!UPT UIADD3 URZ, UPT, UPT, URZ, URZ, URZ ;  /* 0x000000fffffff290 */ /* 0x000fe4000fffe0ff */
[----:B------:R-:W2:Y:S01]  /*89e0*/  @P2 LDC.64 R4, c[0x0][0x988] ;  /* 0x00026200ff042b82 */ /* 0x000ea20000000a00 */
[----:B------:R-:W-:Y:S04]  /*89f0*/  @P2 IMAD R0, R17, R54, RZ ;  /* 0x0000003611002224 */ /* 0x000fe800078e02ff */
[----:B--2---:R-:W-:Y:S04]  /*8a00*/  @P2 IMAD.WIDE R4, R0, 0x4, R4 ;  /* 0x0000000400042825 */ /* 0x004fe800078e0204 */
[----:B------:R-:W-:Y:S01]  /*8a10*/  HFMA2 R0, -RZ, RZ, 0, 5.9604644775390625e-08 ;  /* 0x00000001ff007431 */ /* 0x000fe200000001ff */
[----:B-1---5:R1:W5:Y:S04]  /*8a20*/  @P2 LDG.E R27, desc[UR4][R4.64] ;  /* 0x00000004041b2981 */ /* 0x022368000c1e1900 */
[----:B------:R-:W-:Y:S01]  /*8a30*/  @!P2 PRMT R63, R0, 0x7610, R63 ;  /* 0x00007610003fa816 */ /* 0x000fe2000000003f */
[----:B-1----:R-:W2:Y:S06]  /*8a40*/  @!P2 LDC R27, c[0x0][0x980] ;  /* 0x00026000ff1bab82 */ /* 0x002eac0000000800 */
.L_x_78:
[----:B------:R-:W-:Y:S05]  /*8a50*/  BRA.U !UP0, `(.L_x_79) ;  /* 0x00000001082c7547 */ /* 0x000fea000b800000 */
[----:B------:R-:W-:Y:S02]  /*8a60*/  R2UR UR5, R68 ;  /* 0x00000000440572ca */ /* 0x000fe400000e0000 */
[----:B------:R-:W-:Y:S11]  /*8a70*/  R2UR UR4, R67 ;  /* 0x00000000430472ca */ /* 0x000ff600000e0000 */
[----:B------:R-:W-:Y:S04]  /*8a80*/  ISETP.NE.U32.AND P2, PT, RZ, UR5, PT ;  /* 0x00000005ff007c0c */ /* 0x000fe8000bf45070 */
[----:B------:R-:W-:Y:S01]  /*8a90*/  ISETP.NE.AND.EX P2, PT, RZ, UR4, PT, P2 ;  /* 0x00000004ff007c0c */ /* 0x000fe2000bf45320 */
[----:B------:R-:W1:Y:S11]  /*8aa0*/  LDCU.64 UR4, c[0x0][0x358] ;  /* 0x00006b00ff0477ac */ /* 0x000e760008000a00 */
[----:B------:R-:W-:Y:S01]  /*8ab0*/  @!UPT UIADD3 URZ, UPT, UPT, URZ, URZ, URZ ;  /* 0x000000fffffff290 */ /* 0x000fe2000fffe0ff */
[----:B------:R-:W3:Y:S01]  /*8ac0*/  @P2 LDC.64 R4, c[0x0][0x9a8] ;  /* 0x00026a00ff042b82 */ /* 0x000ee20000000a00 */
[----:B------:R-:W-:Y:S04]  /*8ad0*/  @P2 IMAD R3, R17, UR62, RZ ;  /* 0x0000003e11032c24 */ /* 0x000fe8000f8e02ff */
[----:B---3--:R-:W-:Y:S05]  /*8ae0*/  @P2 IMAD.WIDE R4, R3, 0x4, R4 ;  /* 0x0000000403042825 */ /* 0x008fea00078e0204 */
[----:B-1---5:R1:W5:Y:S02]  /*8af0*/  @P2 LDG.E R24, desc[UR4][R4.64] ;  /* 0x0000000404182981 */ /* 0x022364000c1e1900 */
[----:B-1----:R-:W3:Y:S02]  /*8b00*/  @!P2 LDC R24, c[0x0][0x9a0] ;  /* 0x00026800ff18ab82 */ /* 0x002ee40000000800 */
.L_x_79:
[----:B--2--5:R-:W-:Y:S01]  /*8b10*/  FSETP.NEU.AND P2, PT, R27, RZ, PT ;  /* 0x000000ff1b00720b */ /* 0x024fe20003f4d000 */
[----:B------:R-:W1:Y:S01]  /*8b20*/  LDCU.128 UR12, c[0x0][0xb90] ;  /* 0x00017200ff0c77ac */ /* 0x000e620008000c00 */
[----:B------:R-:W-:Y:S01]  /*8b30*/  SEL R4, RZ, 0xffffffff, P1 ;  /* 0xffffffffff047807 */ /* 0x000fe20000800000 */
[----:B------:R-:W-:Y:S01]  /*8b40*/  BSSY B1, `(.L_x_80) ;  /* 0x0000066000017945 */ /* 0x000fe20003800000 */
[----:B------:R-:W-:Y:S01]  /*8b50*/  @P6 LOP3.LUT P1, RZ, R63, 0xff, RZ, 0xc0, !PT ;  /* 0x000000ff3fff6812 */ /* 0x000fe2000782c0ff */
[----:B------:R-:W-:Y:S01]  /*8b60*/  IMAD.MOV.U32 R35, RZ, RZ, 0x1 ;  /* 0x00000001ff237424 */ /* 0x000fe200078e00ff */
[----:B------:R-:W-:Y:S01]  /*8b70*/  @P6 SEL R5, RZ, 0xffffffff, P2 ;  /* 0xffffffffff056807 */ /* 0x000fe20001000000 */
[----:B------:R-:W-:Y:S01]  /*8b80*/  IMAD.IADD R25, R23, 0x1, R2 ;  /* 0x0000000117197824 */ /* 0x000fe200078e0202 */
[----:B------:R-:W-:Y:S01]  /*8b90*/  LOP3.LUT R32, R60, 0x1, RZ, 0x3c, !PT ;  /* 0x000000013c207812 */ /* 0x000fe200078e3cff */
[----:B------:R-:W2:Y:S01]  /*8ba0*/  LDCU UR11, c[0x0][0xba0] ;  /* 0x00017400ff0b77ac */ /* 0x000ea20008000800 */
[----:B------:R-:W-:Y:S01]  /*8bb0*/  @P0 SEL R5, R4, R5, !P1 ;  /* 0x0000000504050207 */ /* 0x000fe20004800000 */
[----:B------:R-:W-:Y:S01]  /*8bc0*/  IMAD.U32 R34, RZ, RZ, UR50 ;  /* 0x00000032ff227e24 */ /* 0x000fe2000f8e00ff */
[----:B------:R-:W-:Y:S01]  /*8bd0*/  LEA R85, R22, UR49, 0x3 ;  /* 0x0000003116557c11 */ /* 0x000fe2000f8e18ff */
[----:B------:R-:W-:Y:S01]  /*8be0*/  USHF.L.U32 UR8, UR51, 0x6, URZ ;  /* 0x0000000633087899 */ /* 0x000fe200080006ff */
[----:B------:R-:W-:Y:S02]  /*8bf0*/  @P6 LOP3.LUT R5, R5, 0x1, RZ, 0xc0, !PT ;  /* 0x0000000105056812 */ /* 0x000fe400078ec0ff */
[----:B------:R-:W-:Y:S02]  /*8c00*/  CS2R R38, SRZ ;  /* 0x0000000000267805 */ /* 0x000fe4000001ff00 */
[----:B------:R-:W-:Y:S02]  /*8c10*/  SHF.L.U32 R0, R59, 0x1f, RZ ;  /* 0x0000001f3b007819 */ /* 0x000fe400000006ff */
[----:B------:R-:W-:Y:S02]  /*8c20*/  CS2R R36, SRZ ;  /* 0x0000000000247805 */ /* 0x000fe4000001ff00 */
[----:B------:R-:W-:Y:S01]  /*8c30*/  ISETP.NE.U32.OR P5, PT, R5, 0x1, !P6 ;  /* 0x000000010500780c */ /* 0x000fe200077a5470 */
[----:B------:R-:W-:Y:S01]  /*8c40*/  IMAD.U32 R5, RZ, RZ, UR50 ;  /* 0x00000032ff057e24 */ /* 0x000fe2000f8e00ff */
[----:B------:R-:W-:Y:S01]  /*8c50*/  R2UR UR4, R71 ;  /* 0x00000000470472ca */ /* 0x000fe200000e0000 */
[----:B------:R-:W-:Y:S01]  /*8c60*/  IMAD.U32 R80, RZ, RZ, UR8 ;  /* 0x00000008ff507e24 */ /* 0x000fe2000f8e00ff */
[----:B------:R-:W-:Y:S02]  /*8c70*/  R2UR UR6, R70 ;  /* 0x00000000460672ca */ /* 0x000fe400000e0000 */
[----:B------:R-:W-:Y:S02]  /*8c80*/  CS2R R42, SRZ ;  /* 0x00000000002a7805 */ /* 0x000fe4000001ff00 */
[----:B------:R-:W-:Y:S02]  /*8c90*/  LEA R3, R5, UR49, 0x3 ;  /* 0x0000003105037c11 */ /* 0x000fe4000f8e18ff */
[----:B------:R-:W-:Y:S02]  /*8ca0*/  CS2R R40, SRZ ;  /* 0x0000000000287805 */ /* 0x000fe4000001ff00 */
[----:B------:R-:W-:Y:S02]  /*8cb0*/  R2UR UR10, R72 ;  /* 0x00000000480a72ca */ /* 0x000fe400000e0000 */
[----:B------:R-:W-:Y:S02]  /*8cc0*/  CS2R R46, SRZ ;  /* 0x00000000002e7805 */ /* 0x000fe4000001ff00 */
[----:B------:R-:W-:Y:S02]  /*8cd0*/  R2UR UR9, R69 ;  /* 0x00000000450972ca */ /* 0x000fe400000e0000 */
[----:B------:R-:W-:Y:S02]  /*8ce0*/  CS2R R44, SRZ ;  /* 0x00000000002c7805 */ /* 0x000fe4000001ff00 */
[----:B------:R-:W-:Y:S02]  /*8cf0*/  LOP3.LUT P4, R81, R63, 0xff, RZ, 0xc0, !PT ;  /* 0x000000ff3f517812 */ /* 0x000fe4000788c0ff */
[----:B------:R-:W-:Y:S02]  /*8d00*/  CS2R R50, SRZ ;  /* 0x0000000000327805 */ /* 0x000fe4000001ff00 */
[----:B------:R-:W-:Y:S01]  /*8d10*/  @P5 SHF.L.U32 R8, R32, 0x1f, RZ ;  /* 0x0000001f20085819 */ /* 0x000fe200000006ff */
[----:B------:R-:W-:Y:S01]  /*8d20*/  UIMAD.WIDE.U32 UR4, UR8, UR4, URZ ;  /* 0x00000004080472a5 */ /* 0x000fe2000f8e00ff */
[----:B------:R-:W-:Y:S02]  /*8d30*/  SEL R5, RZ, 0xffffffff, P2 ;  /* 0xffffffffff057807 */ /* 0x000fe40001000000 */
[----:B------:R-:W-:Y:S01]  /*8d40*/  CS2R R48, SRZ ;  /* 0x0000000000307805 */ /* 0x000fe2000001ff00 */
[----:B------:R-:W4:Y:S01]  /*8d50*/  @P5 SYNCS.PHASECHK.TRANS64.TRYWAIT P1, [R3+URZ+0x60], R8 ;  /* 0x00006008030055a7 */ /* 0x000f2200080211ff */
[----:B------:R-:W-:Y:S01]  /*8d60*/  USHF.R.U32.HI UR5, URZ, UR6, UR5 ;  /* 0x00000006ff057299 */ /* 0x000fe20008011605 */
[----:B------:R-:W-:Y:S01]  /*8d70*/  @P3 SEL R5, R4, R5, !P4 ;  /* 0x0000000504053207 */ /* 0x000fe20006000000 */
[----:B------:R-:W-:Y:S01]  /*8d80*/  UISETP.NE.AND UP0, UPT, UR10, 0x1, UPT ;  /* 0x000000010a00788c */ /* 0x000fe2000bf05270 */
[----:B------:R-:W-:Y:S02]  /*8d90*/  P2R R82, PR, RZ, 0x20 ;  /* 0x00000020ff527803 */ /* 0x000fe40000000000 */
[----:B------:R-:W-:Y:S01]  /*8da0*/  LOP3.LUT R5, R5, 0x1, RZ, 0xc0, !PT ;  /* 0x0000000105057812 */ /* 0x000fe200078ec0ff */
[----:B------:R-:W-:Y:S02]  /*8db0*/  USEL UR5, UR8, UR5, !UP0 ;  /* 0x0000000508057287 */ /* 0x000fe4000c000000 */
[----:B------:R-:W-:Y:S04]  /*8dc0*/  UISETP.NE.AND UP0, UPT, UR9, 0x1, UPT ;  /* 0x000000010900788c */ /* 0x000fe8000bf05270 */
[----:B------:R-:W-:Y:S02]  /*8dd0*/  IMAD R7, RZ, RZ, -UR5 ;  /* 0x80000005ff077e24 */ /* 0x000fe4000f8e02ff */
[----:B------:R-:W-:Y:S01]  /*8de0*/  IMAD.U32 R79, RZ, RZ, UR5 ;  /* 0x00000005ff4f7e24 */ /* 0x000fe2000f8e00ff */
[----:B------:R2:W3:Y:S01]  /*8df0*/  SYNCS.PHASECHK.TRANS64.TRYWAIT P0, [R85+URZ+0xb0], R0 ;  /* 0x0000b000550075a7 */ /* 0x0004e200080011ff */
[----:B-1----:R-:W-:Y:S01]  /*8e00*/  UIMAD.WIDE.U32 UR6, UR5, UR12, URZ ;  /* 0x0000000c050672a5 */ /* 0x002fe2000f8e00ff */
[----:B------:R-:W-:Y:S06]  /*8e10*/  IMAD R80, R7, UR10, R80 ;  /* 0x0000000a07507c24 */ /* 0x000fec000f8e0250 */
[----:B------:R-:W-:Y:S02]  /*8e20*/  UMOV UR4, UR7 ;  /* 0x0000000700047c82 */ /* 0x000fe40008000000 */
[----:B------:R-:W-:Y:S04]  /*8e30*/  USHF.R.U32.HI UR4, URZ, UR13, UR4 ;  /* 0x0000000dff047299 */ /* 0x000fe80008011604 */
[----:B------:R-:W-:Y:S02]  /*8e40*/  USEL UR4, UR5, UR4, !UP0 ;  /* 0x0000000405047287 */ /* 0x000fe4000c000000 */
[----:B------:R-:W-:Y:S02]  /*8e50*/  UISETP.NE.AND UP0, UPT, UR14, 0x1, UPT ;  /* 0x000000010e00788c */ /* 0x000fe4000bf05270 */
[----:B------:R-:W-:Y:S02]  /*8e60*/  UIMAD.WIDE.U32 UR6, UR4, UR15, URZ ;  /* 0x0000000f040672a5 */ /* 0x000fe4000f8e00ff */
[----:B------:R-:W-:Y:S02]  /*8e70*/  IMAD.U32 R78, RZ, RZ, UR4 ;  /* 0x00000004ff4e7e24 */ /* 0x000fe4000f8e00ff */
[----:B------:R-:W-:Y:S01]  /*8e80*/  PLOP3.LUT P2, PT, PT, PT, UP0, 0x80, 0x8 ;  /* 0x000000000008781c */ /* 0x000fe20003f4f008 */
[----:B------:R-:W-:Y:S02]  /*8e90*/  IMAD R6, RZ, RZ, -UR4 ;  /* 0x80000004ff067e24 */ /* 0x000fe4000f8e02ff */
[----:B------:R-:W-:Y:S01]  /*8ea0*/  UMOV UR6, UR7 ;  /* 0x0000000700067c82 */ /* 0x000fe20008000000 */
[----:B------:R-:W-:Y:S01]  /*8eb0*/  IMAD.U32 R77, RZ, RZ, UR4 ;  /* 0x00000004ff4d7e24 */ /* 0x000fe2000f8e00ff */
[----:B--2---:R-:W-:Y:S01]  /*8ec0*/  USHF.R.U32.HI UR6, URZ, UR11, UR6 ;  /* 0x0000000bff067299 */ /* 0x004fe20008011606 */
[----:B------:R-:W-:Y:S05]  /*8ed0*/  IMAD R79, R6, UR9, R79 ;  /* 0x00000009064f7c24 */ /* 0x000fea000f8e024f */
[----:B------:R-:W-:Y:S02]  /*8ee0*/  SEL R78, R78, UR6, !P2 ;  /* 0x000000064e4e7c07 */ /* 0x000fe4000d000000 */
[----:B------:R-:W-:Y:S03]  /*8ef0*/  ISETP.NE.U32.AND P2, PT, R5, 0x1, PT ;  /* 0x000000010500780c */ /* 0x000fe60003f45070 */
[----:B------:R-:W-:Y:S01]  /*8f00*/  IMAD.MOV R4, RZ, RZ, -R78 ;  /* 0x000000ffff047224 */ /* 0x000fe200078e0a4e */
[----:B------:R-:W-:Y:S03]  /*8f10*/  P2R R86, PR, RZ, 0x4 ;  /* 0x00000004ff567803 */ /* 0x000fe60000000000 */
[----:B------:R-:W-:Y:S01]  /*8f20*/  IMAD R77, R4, UR14, R77 ;  /* 0x0000000e044d7c24 */ /* 0x000fe2000f8e024d */
[----:B----4-:R-:W-:Y:S01]  /*8f30*/  @P5 SEL R35, RZ, 0x1, !P1 ;  /* 0x00000001ff235807 */ /* 0x010fe20004800000 */
[----:B------:R-:W-:Y:S06]  /*8f40*/  @!P5 BRA `(.L_x_81) ;  /* 0x000000000094d947 */ /* 0x000fec0003800000 */
[----:B------:R-:W-:Y:S01]  /*8f50*/  HFMA2 R47, -RZ, RZ, 0, 0 ;  /* 0x00000000ff2f7431 */ /* 0x000fe200000001ff */
[----:B------:R-:W-:Y:S01]  /*8f60*/  ISETP.NE.AND P1, PT, R35, RZ, PT ;  /* 0x000000ff2300720c */ /* 0x000fe20003f25270 */
[----:B------:R-:W-:Y:S01]  /*8f70*/  IMAD.U32 R2, RZ, RZ, UR50 ;  /* 0x00000032ff027e24 */ /* 0x000fe2000f8e00ff */
[----:B------:R-:W-:Y:S11]  /*8f80*/  BSSY B0, `(.L_x_82) ;  /* 0x0000005000007945 */ /* 0x000ff60003800000 */
[----:B------:R-:W-:Y:S05]  /*8f90*/  @P1 BRA `(.L_x_83) ;  /* 0x00000000000c1947 */ /* 0x000fea0003800000 */
[----:B------:R-:W-:Y:S04]  /*8fa0*/  SHF.L.U32 R4, R32, 0x1f, RZ ;  /* 0x0000001f20047819 */ /* 0x000fe800000006ff */
[----:B------:R-:W1:Y:S02]  /*8fb0*/  SYNCS.PHASECHK.TRANS64.TRYWAIT P1, [R3+URZ+0x60], R4 ;  /* 0x00006004030075a7 */ /* 0x000e6400080211ff */
[----:B-1----:R-:W-:Y:S05]  /*8fc0*/  @!P1 BRA `(.L_x_84) ;  /* 0x00000020004c9947 */ /* 0x002fea0003800000 */
.L_x_83:
[----:B------:R-:W-:Y:S05]  /*8fd0*/  BSYNC B0 ;  /* 0x0000000000007941 */ /* 0x000fea0003800000 */
.L_x_82:
[----:B------:R-:W-:Y:S01]  /*8fe0*/  ISETP.NE.AND P1, PT, R86, RZ, PT ;  /* 0x000000ff5600720c */ /* 0x000fe20003f25270 */
[----:B------:R-:W-:Y:S01]  /*8ff0*/  IMAD.MOV.U32 R46, RZ, RZ, RZ ;  /* 0x000000ffff2e7224 */ /* 0x000fe200078e00ff */
[----:B------:R-:W-:Y:S02]  /*9000*/  CS2R R44, SRZ ;  /* 0x00000000002c7805 */ /* 0x000fe4000001ff00 */
[----:B------:R-:W-:Y:S02]  /*9010*/  CS2R R50, SRZ ;  /* 0x0000000000327805 */ /* 0x000fe4000001ff00 */
[----:B------:R-:W-:Y:S02]  /*9020*/  CS2R R48, SRZ ;  /* 0x0000000000307805 */ /* 0x000fe4000001ff00 */
[----:B------:R-:W-:Y:S02]  /*9030*/  CS2R R42, SRZ ;  /* 0x00000000002a7805 */ /* 0x000fe4000001ff00 */
[----:B------:R-:W-:Y:S02]  /*9040*/  CS2R R40, SRZ ;  /* 0x0000000000287805 */ /* 0x000fe4000001ff00 */
[----:B------:R-:W-:Y:S02]  /*9050*/  CS2R R38, SRZ ;  /* 0x0000000000267805 */ /* 0x000fe4000001ff00 */
[----:B------:R-:W-:Y:S01]  /*9060*/  CS2R R36, SRZ ;  /* 0x0000000000247805 */ /* 0x000fe2000001ff00 */
[----:B------:R-:W-:Y:S01]  /*9070*/  @P1 IMAD R5, R2, 0x800, R61 ;  /* 0x0000080002051824 */ /* 0x000fe200078e023d */
[----:B------:R-:W-:Y:S05]  /*9080*/  @P1 WARPSYNC.ALL ;  /* 0x0000000000001948 */ /* 0x000fea0003800000 */
[----:B------:R-:W-:Y:S01]  /*9090*/  @P1 LEA R5, R5, UR49, 0x2 ;  /* 0x0000003105051c11 */ /* 0x000fe2000f8e10ff */
[----:B------:R-:W-:Y:S04]  /*90a0*/  UIADD3 UR4, UPT, UPT, UR50, 0x1, URZ ;  /* 0x0000000132047890 */ /* 0x000fe8000fffe0ff */
[----:B------:R2:W4:Y:S01]  /*90b0*/  @P1 LDSM.16.M88.4 R48, [R5+0x400] ;  /* 0x000400000530183b */ /* 0x0005220000000200 */
[----:B------:R-:W-:Y:S01]  /*90c0*/  @P1 VIADD R2, R5, 0x400 ;  /* 0x0000040005021836 */ /* 0x000fe20000000000 */
[----:B------:R-:W-:Y:S01]  /*90d0*/  UISETP.NE.AND UP0, UPT, UR4, 0x3, UPT ;  /* 0x000000030400788c */ /* 0x000fe2000bf05270 */
[C-C-:B-1----:R-:W-:Y:S02]  /*90e0*/  @P1 IMAD R3, R76.reuse, 0x4, R5.reuse ;  /* 0x000000044c031824 */ /* 0x142fe400078e0205 */
[C---:B------:R-:W-:Y:S01]  /*90f0*/  @P1 IMAD R7, R75.reuse, 0x4, R2 ;  /* 0x000000044b071824 */ /* 0x040fe200078e0202 */
[----:B------:R-:W-:Y:S01]  /*9100*/  USEL UR4, UR4, URZ, UP0 ;  /* 0x000000ff04047287 */ /* 0x000fe20008000000 */
[----:B------:R-:W-:Y:S01]  /*9110*/  @P1 IMAD R2, R75, 0x4, R5 ;  /* 0x000000044b021824 */ /* 0x000fe200078e0205 */
[----:B------:R2:W1:Y:S01]  /*9120*/  @P1 LDSM.16.M88.4 R44, [R3+0x400] ;  /* 0x00040000032c183b */ /* 0x0004620000000200 */
[----:B------:R-:W-:Y:S03]  /*9130*/  @P1 IMAD R4, R76, 0x4, R7 ;  /* 0x000000044c041824 */ /* 0x000fe600078e0207 */
[----:B------:R-:W-:Y:S01]  /*9140*/  IMAD.U32 R34, RZ, RZ, UR4 ;  /* 0x00000004ff227e24 */ /* 0x000fe2000f8e00ff */
[----:B------:R2:W1:Y:S05]  /*9150*/  @P1 LDSM.16.M88.4 R40, [R2+0x400] ;  /* 0x000400000228183b */ /* 0x00046a0000000200 */
[----:B------:R2:W1:Y:S01]  /*9160*/  @P1 LDSM.16.M88.4 R36, [R4] ;  /* 0x000000000424183b */ /* 0x0004620000000200 */
[----:B------:R-:W-:Y:S04]  /*9170*/  PLOP3.LUT P1, PT, PT, PT, UP0, 0x80, 0x8 ;  /* 0x000000000008781c */ /* 0x000fe80003f2f008 */
[----:B------:R-:W-:Y:S04]  /*9180*/  SEL R7, RZ, 0x1, P1 ;  /* 0x00000001ff077807 */ /* 0x000fe80000800000 */
[----:B------:R-:W-:Y:S02]  /*9190*/  LOP3.LUT R32, R32, R7, RZ, 0x3c, !PT ;  /* 0x0000000720207212 */ /* 0x000fe400078e3cff */
.L_x_81:
[----:B------:R-:W-:Y:S05]  /*91a0*/  BSYNC B1 ;  /* 0x0000000000017941 */ /* 0x000fea0003800000 */
.L_x_80:
[----:B--2---:R-:W-:Y:S04]  /*91b0*/  SHF.R.U32.HI R3, RZ, 0x15, R25 ;  /* 0x00000015ff037819 */ /* 0x004fe80000011619 */
[----:B------:R-:W-:Y:S01]  /*91c0*/  LOP3.LUT P1, RZ, R3, 0x3, R64, 0x48, !PT ;  /* 0x0000000303ff7812 */ /* 0x000fe20007824840 */
[----:B------:R-:W-:Y:S01]  /*91d0*/  @!UPT UIADD3 URZ, UPT, UPT, URZ, URZ, URZ ;  /* 0x000000fffffff290 */ /* 0x000fe2000fffe0ff */
[----:B---3--:R-:W-:Y:S11]  /*91e0*/  @P0 BRA `(.L_x_85) ;  /* 0x0000000000080947 */ /* 0x008ff60003800000 */
[----:B------:R-:W2:Y:S02]  /*91f0*/  SYNCS.PHASECHK.TRANS64.TRYWAIT P0, [R85+URZ+0xb0], R0 ;  /* 0x0000b000550075a7 */ /* 0x000ea400080011ff */
[----:B--2---:R-:W-:Y:S05]  /*9200*/  @!P0 BRA `(.L_x_86) ;  /* 0x0000001c00d08947 */ /* 0x004fea0003800000 */
.L_x_85:
[----:B------:R-:W-:Y:S05]  /*9210*/  @!P1 BRA `(.L_x_87) ;  /* 0x0000000000409947 */ /* 0x000fea0003800000 */
[----:B------:R-:W3:Y:S01]  /*9220*/  LDCU.64 UR8, c[0x4][0x70] ;  /* 0x01000e00ff0877ac */ /* 0x000ee20008000a00 */
[----:B------:R-:W-:Y:S01]  /*9230*/  MOV R3, 0x0 ;  /* 0x0000000000037802 */ /* 0x000fe20000000f00 */
[----:B------:R-:W-:Y:S02]  /*9240*/  HFMA2 R12, -RZ, RZ, 0, 5.9604644775390625e-08 ;  /* 0x00000001ff0c7431 */ /* 0x000fe400000001ff */
[----:B------:R-:W-:Y:S02]  /*9250*/  IMAD.MOV.U32 R8, RZ, RZ, 0x192 ;  /* 0x00000192ff087424 */ /* 0x000fe400078e00ff */
[----:B------:R-:W-:Y:S01]  /*9260*/  IMAD.MOV.U32 R13, RZ, RZ, RZ ;  /* 0x000000ffff0d7224 */ /* 0x000fe200078e00ff */
[----:B------:R-:W5:Y:S01]  /*9270*/  LDCU.64 UR6, c[0x4][0x78] ;  /* 0x01000f00ff0677ac */ /* 0x000f620008000a00 */
[----:B------:R-:W1:Y:S01]  /*9280*/  LDC.64 R2, c[0x4][R3] ;  /* 0x0100000003027b82 */ /* 0x000e620000000a00 */
[----:B------:R-:W2:Y:S01]  /*9290*/  LDCU.64 UR4, c[0x4][0x10] ;  /* 0x01000200ff0477ac */ /* 0x000ea20008000a00 */
[----:B---3--:R-:W-:Y:S01]  /*92a0*/  MOV R5, UR9 ;  /* 0x0000000900057c02 */ /* 0x008fe20008000f00 */
[----:B------:R-:W-:Y:S01]  /*92b0*/  IMAD.U32 R4, RZ, RZ, UR8 ;  /* 0x00000008ff047e24 */ /* 0x000fe2000f8e00ff */
[----:B-----5:R-:W-:Y:S01]  /*92c0*/  MOV R7, UR7 ;  /* 0x0000000700077c02 */ /* 0x020fe20008000f00 */
[----:B------:R-:W-:Y:S01]  /*92d0*/  IMAD.U32 R6, RZ, RZ, UR6 ;  /* 0x00000006ff067e24 */ /* 0x000fe2000f8e00ff */
[----:B--2---:R-:W-:Y:S01]  /*92e0*/  MOV R11, UR5 ;  /* 0x00000005000b7c02 */ /* 0x004fe20008000f00 */
[----:B------:R-:W-:Y:S02]  /*92f0*/  IMAD.U32 R10, RZ, RZ, UR4 ;  /* 0x00000004ff0a7e24 */ /* 0x000fe4000f8e00ff */
[----:B------:R-:W-:Y:S07]  /*9300*/  LEPC R20, `(.L_x_87) ;  /* 0x000000001014794e */ /* 0x000fee0000000000 */
[----:B-1--4-:R-:W-:Y:S05]  /*9310*/  CALL.ABS.NOINC R2 ;  /* 0x0000000002007343 */ /* 0x012fea0003c00000 */
.L_x_87:
[----:B----4-:R-:W-:Y:S01]  /*9320*/  LOP3.LUT R20, R48, 0xffffe000, RZ, 0xc0, !PT ;  /* 0xffffe00030147812 */ /* 0x010fe200078ec0ff */
[----:B------:R-:W-:Y:S05]  /*9330*/  WARPSYNC.ALL ;  /* 0x0000000000007948 */ /* 0x000fea0003800000 */
[----:B------:R-:W-:Y:S01]  /*9340*/  R2UR UR4, R25 ;  /* 0x00000000190472ca */ /* 0x000fe200000e0000 */
[----:B------:R-:W-:Y:S01]  /*9350*/  IMAD.SHL.U32 R83, R75, 0x4, RZ ;  /* 0x000000044b537824 */ /* 0x000fe200078e00ff */
[----:B------:R-:W-:Y:S01]  /*9360*/  LOP3.LUT R21, R49, 0xffffe000, RZ, 0xc0, !PT ;  /* 0xffffe00031157812 */ /* 0x000fe200078ec0ff */
[----:B------:R-:W-:Y:S01]  /*9370*/  IMAD.U32 R84, RZ, RZ, UR50 ;  /* 0x00000032ff547e24 */ /* 0x000fe2000f8e00ff */
[----:B------:R-:W-:Y:S01]  /*9380*/  LOP3.LUT R26, R50, 0xffffe000, RZ, 0xc0, !PT ;  /* 0xffffe000321a7812 */ /* 0x000fe200078ec0ff */
[----:B------:R-:W-:Y:S01]  /*9390*/  BSSY.RECONVERGENT B0, `(.L_x_88) ;  /* 0x000005d000007945 */ /* 0x000fe20003800200 */
[----:B-1----:R-:W-:Y:S01]  /*93a0*/  LOP3.LUT R33, R46, 0xffffe000, RZ, 0xc0, !PT ;  /* 0xffffe0002e217812 */ /* 0x002fe200078ec0ff */
[----:B------:R-:W-:Y:S01]  /*93b0*/  IMAD R84, R84, 0x800, R61 ;  /* 0x0000080054547824 */ /* 0x000fe200078e023d */
[----:B------:R-:W-:Y:S04]  /*93c0*/  ISETP.NE.AND P0, PT, R62, RZ, PT ;  /* 0x000000ff3e00720c */ /* 0x000fe80003f05270 */
[----:B------:R-:W-:Y:S01]  /*93d0*/  LEA R87, R84, UR49, 0x2 ;  /* 0x0000003154577c11 */ /* 0x000fe2000f8e10ff */
[----:B------:R-:W2:Y:S01]  /*93e0*/  LDTM.16dp128bit.x8 R4, tmem[UR4] ;  /* 0x00000004000479ee */ /* 0x000ea20008180000 */
[----:B------:R-:W-:Y:S02]  /*93f0*/  IMAD.SHL.U32 R84, R76, 0x4, RZ ;  /* 0x000000044c547824 */ /* 0x000fe400078e00ff */
[--C-:B------:R-:W-:Y:S03]  /*9400*/  IADD3 R89, PT, PT, R83, 0x400, R87.reuse ;  /* 0x0000040053597810 */ /* 0x100fe60007ffe057 */
[C---:B------:R-:W-:Y:S02]  /*9410*/  IADD3 R90, PT, PT, R84.reuse, 0x400, R87 ;  /* 0x00000400545a7810 */ /* 0x040fe40007ffe057 */
[----:B------:R-:W-:Y:S02]  /*9420*/  IMAD.IADD R88, R84, 0x1, R89 ;  /* 0x0000000154587824 */ /* 0x000fe400078e0259 */
[C---:B--2---:R-:W-:Y:S01]  /*9430*/  FMUL R0, R24.reuse, R4 ;  /* 0x0000000418007220 */ /* 0x044fe20000400000 */
[C---:B------:R-:W-:Y:S01]  /*9440*/  FMUL R2, R24.reuse, R5 ;  /* 0x0000000518027220 */ /* 0x040fe20000400000 */
[C---:B------:R-:W-:Y:S01]  /*9450*/  FMUL R3, R24.reuse, R6 ;  /* 0x0000000618037220 */ /* 0x040fe20000400000 */
[----:B------:R-:W-:Y:S01]  /*9460*/  FMUL R7, R24, R7 ;  /* 0x0000000718077220 */ /* 0x000fe20000400000 */
[----:B------:R-:W-:Y:S01]  /*9470*/  FFMA R28, R27, R20, R0 ;  /* 0x000000141b1c7223 */ /* 0x000fe20000000000 */
[----:B------:R-:W-:Y:S01]  /*9480*/  LOP3.LUT R20, R51, 0xffffe000, RZ, 0xc0, !PT ;  /* 0xffffe00033147812 */ /* 0x000fe200078ec0ff */
[C---:B------:R-:W-:Y:S01]  /*9490*/  FFMA R29, R27.reuse, R21, R2 ;  /* 0x000000151b1d7223 */ /* 0x040fe20000000002 */
[----:B------:R-:W-:Y:S01]  /*94a0*/  LOP3.LUT R21, R44, 0xffffe000, RZ, 0xc0, !PT ;  /* 0xffffe0002c157812 */ /* 0x000fe200078ec0ff */
[----:B------:R-:W-:Y:S01]  /*94b0*/  FFMA R30, R27, R26, R3 ;  /* 0x0000001a1b1e7223 */ /* 0x000fe20000000003 */
[----:B------:R-:W-:Y:S01]  /*94c0*/  LOP3.LUT R26, R45, 0xffffe000, RZ, 0xc0, !PT ;  /* 0xffffe0002d1a7812 */ /* 0x000fe200078ec0ff */
[C---:B------:R-:W-:Y:S01]  /*94d0*/  FMUL R4, R24.reuse, R8 ;  /* 0x0000000818047220 */ /* 0x040fe20000400000 */
[----:B------:R-:W-:Y:S01]  /*94e0*/  F2FP.TF32.F32.PACK_B R28, R28 ;  /* 0x0000001cff1c723e */ /* 0x000fe200024050ff */
[----:B------:R-:W-:Y:S01]  /*94f0*/  FFMA R31, R27, R20, R7 ;  /* 0x000000141b1f7223 */ /* 0x000fe20000000007 */
[----:B------:R-:W-:Y:S01]  /*9500*/  LOP3.LUT R20, R47, 0xffffe000, RZ, 0xc0, !PT ;  /* 0xffffe0002f147812 */ /* 0x000fe200078ec0ff */
[C---:B------:R-:W-:Y:S01]  /*9510*/  FMUL R5, R24.reuse, R9 ;  /* 0x0000000918057220 */ /* 0x040fe20000400000 */
[----:B------:R-:W-:Y:S01]  /*9520*/  F2FP.TF32.F32.PACK_B R29, R29 ;  /* 0x0000001dff1d723e */ /* 0x000fe200024050ff */
[C---:B------:R-:W-:Y:S01]  /*9530*/  FMUL R6, R24.reuse, R10 ;  /* 0x0000000a18067220 */ /* 0x040fe20000400000 */
[----:B------:R-:W-:Y:S01]  /*9540*/  F2FP.TF32.F32.PACK_B R30, R30 ;  /* 0x0000001eff1e723e */ /* 0x000fe200024050ff */
[----:B------:R-:W-:Y:S01]  /*9550*/  FMUL R11, R24, R11 ;  /* 0x0000000b180b7220 */ /* 0x000fe20000400000 */
[----:B------:R-:W-:Y:S01]  /*9560*/  F2FP.TF32.F32.PACK_B R31, R31 ;  /* 0x0000001fff1f723e */ /* 0x000fe200024050ff */
[C---:B------:R-:W-:Y:S01]  /*9570*/  FFMA R4, R27.reuse, R21, R4 ;  /* 0x000000151b047223 */ /* 0x040fe20000000004 */
[----:B------:R-:W-:Y:S01]  /*9580*/  LOP3.LUT R21, R40, 0xffffe000, RZ, 0xc0, !PT ;  /* 0xffffe00028157812 */ /* 0x000fe200078ec0ff */
[----:B------:R-:W-:Y:S01]  /*9590*/  FFMA R5, R27, R26, R5 ;  /* 0x0000001a1b057223 */ /* 0x000fe20000000005 */
[----:B------:R-:W-:Y:S01]  /*95a0*/  LOP3.LUT R26, R43, 0xffffe000, RZ, 0xc0, !PT ;  /* 0xffffe0002b1a7812 */ /* 0x000fe200078ec0ff */
[C---:B------:R-:W-:Y:S01]  /*95b0*/  FFMA R6, R27.reuse, R33, R6 ;  /* 0x000000211b067223 */ /* 0x040fe20000000006 */
[----:B------:R-:W-:Y:S01]  /*95c0*/  LOP3.LUT R33, R42, 0xffffe000, RZ, 0xc0, !PT ;  /* 0xffffe0002a217812 */ /* 0x000fe200078ec0ff */
[C---:B------:R-:W-:Y:S01]  /*95d0*/  FMUL R8, R24.reuse, R12 ;  /* 0x0000000c18087220 */ /* 0x040fe20000400000 */
[----:B------:R-:W-:Y:S01]  /*95e0*/  F2FP.TF32.F32.PACK_B R4, R4 ;  /* 0x00000004ff04723e */ /* 0x000fe200024050ff */
[----:B------:R-:W-:Y:S01]  /*95f0*/  FFMA R7, R27, R20, R11 ;  /* 0x000000141b077223 */ /* 0x000fe2000000000b */
[----:B------:R-:W-:Y:S01]  /*9600*/  LOP3.LUT R20, R41, 0xffffe000, RZ, 0xc0, !PT ;  /* 0xffffe00029147812 */ /* 0x000fe200078ec0ff */
[----:B------:R-:W-:Y:S01]  /*9610*/  FMUL R9, R24, R13 ;  /* 0x0000000d18097220 */ /* 0x000fe20000400000 */
[----:B------:R-:W-:Y:S01]  /*9620*/  F2FP.TF32.F32.PACK_B R5, R5 ;  /* 0x00000005ff05723e */ /* 0x000fe200024050ff */
[----:B------:R1:W-:Y:S01]  /*9630*/  STSM.16.M88.4 [R87+0x400], R28 ;  /* 0x0004001c57007844 */ /* 0x0003e20000000200 */
[----:B------:R-:W-:Y:S01]  /*9640*/  F2FP.TF32.F32.PACK_B R6, R6 ;  /* 0x00000006ff06723e */ /* 0x000fe200024050ff */
[C---:B------:R-:W-:Y:S01]  /*9650*/  FFMA R8, R27.reuse, R21, R8 ;  /* 0x000000151b087223 */ /* 0x040fe20000000008 */
[----:B------:R-:W-:Y:S01]  /*9660*/  LOP3.LUT R21, R36, 0xffffe000, RZ, 0xc0, !PT ;  /* 0xffffe00024157812 */ /* 0x000fe200078ec0ff */
[C---:B------:R-:W-:Y:S01]  /*9670*/  FMUL R10, R24.reuse, R14 ;  /* 0x0000000e180a7220 */ /* 0x040fe20000400000 */
[C---:B------:R-:W-:Y:S01]  /*9680*/  FMUL R15, R24.reuse, R15 ;  /* 0x0000000f180f7220 */ /* 0x040fe20000400000 */
[C---:B------:R-:W-:Y:S01]  /*9690*/  FMUL R12, R24.reuse, R16 ;  /* 0x00000010180c7220 */ /* 0x040fe20000400000 */
[C---:B------:R-:W-:Y:S01]  /*96a0*/  FFMA R9, R27.reuse, R20, R9 ;  /* 0x000000141b097223 */ /* 0x040fe20000000009 */
[C---:B------:R-:W-:Y:S01]  /*96b0*/  FFMA R10, R27.reuse, R33, R10 ;  /* 0x000000211b0a7223 */ /* 0x040fe2000000000a */
[C---:B------:R-:W-:Y:S01]  /*96c0*/  FFMA R11, R27.reuse, R26, R15 ;  /* 0x0000001a1b0b7223 */ /* 0x040fe2000000000f */
[----:B------:R-:W-:Y:S01]  /*96d0*/  FFMA R12, R27, R21, R12 ;  /* 0x000000151b0c7223 */ /* 0x000fe2000000000c */
[----:B------:R-:W-:Y:S01]  /*96e0*/  LOP3.LUT R20, R37, 0xffffe000, RZ, 0xc0, !PT ;  /* 0xffffe00025147812 */ /* 0x000fe200078ec0ff */
[----:B------:R-:W-:Y:S01]  /*96f0*/  FMUL R13, R24, R17 ;  /* 0x00000011180d7220 */ /* 0x000fe20000400000 */
[----:B------:R-:W-:Y:S01]  /*9700*/  LOP3.LUT R21, R38, 0xffffe000, RZ, 0xc0, !PT ;  /* 0xffffe00026157812 */ /* 0x000fe200078ec0ff */
[C---:B------:R-:W-:Y:S01]  /*9710*/  FMUL R14, R24.reuse, R18 ;  /* 0x00000012180e7220 */ /* 0x040fe20000400000 */
[----:B------:R-:W-:Y:S01]  /*9720*/  LOP3.LUT R26, R39, 0xffffe000, RZ, 0xc0, !PT ;  /* 0xffffe000271a7812 */ /* 0x000fe200078ec0ff */
[----:B------:R-:W-:Y:S01]  /*9730*/  FMUL R19, R24, R19 ;  /* 0x0000001318137220 */ /* 0x000fe20000400000 */
[----:B------:R-:W-:Y:S01]  /*9740*/  F2FP.TF32.F32.PACK_B R7, R7 ;  /* 0x00000007ff07723e */ /* 0x000fe200024050ff */
[C---:B------:R-:W-:Y:S01]  /*9750*/  FFMA R13, R27.reuse, R20, R13 ;  /* 0x000000141b0d7223 */ /* 0x040fe2000000000d */
[C---:B------:R-:W-:Y:S01]  /*9760*/  FFMA R14, R27.reuse, R21, R14 ;  /* 0x000000151b0e7223 */ /* 0x040fe2000000000e */
[----:B------:R-:W-:Y:S01]  /*9770*/  FFMA R15, R27, R26, R19 ;  /* 0x0000001a1b0f7223 */ /* 0x000fe20000000013 */
[----:B------:R-:W-:Y:S01]  /*9780*/  F2FP.TF32.F32.PACK_B R8, R8 ;  /* 0x00000008ff08723e */ /* 0x000fe200024050ff */
[----:B------:R1:W-:Y:S01]  /*9790*/  STSM.16.M88.4 [R90], R4 ;  /* 0x000000045a007844 */ /* 0x0003e20000000200 */
[----:B------:R-:W-:Y:S02]  /*97a0*/  F2FP.TF32.F32.PACK_B R9, R9 ;  /* 0x00000009ff09723e */ /* 0x000fe400024050ff */
[----:B------:R-:W-:Y:S02]  /*97b0*/  F2FP.TF32.F32.PACK_B R10, R10 ;  /* 0x0000000aff0a723e */ /* 0x000fe400024050ff */
[----:B------:R-:W-:Y:S02]  /*97c0*/  F2FP.TF32.F32.PACK_B R11, R11 ;  /* 0x0000000bff0b723e */ /* 0x000fe400024050ff */
[----:B------:R-:W-:Y:S02]  /*97d0*/  F2FP.TF32.F32.PACK_B R12, R12 ;  /* 0x0000000cff0c723e */ /* 0x000fe400024050ff */
[----:B------:R-:W-:Y:S01]  /*97e0*/  F2FP.TF32.F32.PACK_B R13, R13 ;  /* 0x0000000dff0d723e */ /* 0x000fe200024050ff */
[----:B------:R1:W-:Y:S01]  /*97f0*/  STSM.16.M88.4 [R89], R8 ;  /* 0x0000000859007844 */ /* 0x0003e20000000200 */
[----:B------:R-:W-:Y:S02]  /*9800*/  F2FP.TF32.F32.PACK_B R14, R14 ;  /* 0x0000000eff0e723e */ /* 0x000fe400024050ff */
[----:B------:R-:W-:Y:S05]  /*9810*/  F2FP.TF32.F32.PACK_B R15, R15 ;  /* 0x0000000fff0f723e */ /* 0x000fea00024050ff */
[----:B------:R1:W-:Y:S01]  /*9820*/  STSM.16.M88.4 [R88], R12 ;  /* 0x0000000c58007844 */ /* 0x0003e20000000200 */
[----:B------:R-:W-:Y:S01]  /*9830*/  @!PT LDS RZ, [RZ] ;  /* 0x00000000fffff984 */ /* 0x000fe20000000800 */
[----:B------:R-:W-:Y:S01]  /*9840*/  @!PT LDS RZ, [RZ] ;  /* 0x00000000fffff984 */ /* 0x000fe20000000800 */
[----:B------:R-:W-:Y:S01]  /*9850*/  @!PT LDS RZ, [RZ] ;  /* 0x00000000fffff984 */ /* 0x000fe20000000800 */
[----:B------:R-:W-:Y:S01]  /*9860*/  @!PT LDS RZ, [RZ] ;  /* 0x00000000fffff984 */ /* 0x000fe20000000800 */
[----:B------:R2:W-:Y:S07]  /*9870*/  MEMBAR.ALL.CTA ;  /* 0x0000000000007992 */ /* 0x0005ee0000008000 */
[----:B--2---:R-:W2:Y:S02]  /*9880*/  FENCE.VIEW.ASYNC.S ;  /* 0x00000000000073c6 */ /* 0x004ea40000000000 */
[----:B--2---:R-:W-:Y:S06]  /*9890*/  BAR.SYNC.DEFER_BLOCKING 0x1, 0x80 ;  /* 0x0042000000007b1d */ /* 0x004fec0000010000 */
[----:B------:R-:W-:Y:S05]  /*98a0*/  @P0 BRA `(.L_x_89) ;  /* 0x00000000002c0947 */ /* 0x000fea0003800000 */
[----:B------:R-:W2:Y:S01]  /*98b0*/  LDCU.64 UR6, c[0x0][0x348] ;  /* 0x00006900ff0677ac */ /* 0x000ea20008000a00 */
[----:B------:R-:W-:Y:S02]  /*98c0*/  R2UR UR42, R80 ;  /* 0x00000000502a72ca */ /* 0x000fe400000e0000 */
[----:B------:R-:W-:Y:S01]  /*98d0*/  R2UR UR43, R79 ;  /* 0x000000004f2b72ca */ /* 0x000fe200000e0000 */
[----:B------:R-:W-:Y:S01]  /*98e0*/  ULEA UR5, UR50, UR49, 0xd ;  /* 0x0000003132057291 */ /* 0x000fe2000f8e68ff */
[----:B------:R-:W-:Y:S02]  /*98f0*/  R2UR UR44, R77 ;  /* 0x000000004d2c72ca */ /* 0x000fe400000e0000 */
[----:B------:R-:W-:Y:S01]  /*9900*/  R2UR UR45, R78 ;  /* 0x000000004e2d72ca */ /* 0x000fe200000e0000 */
[----:B------:R-:W-:Y:S02]  /*9910*/  UIADD3 UR40, UPT, UPT, UR5, 0x400, URZ ;  /* 0x0000040005287890 */ /* 0x000fe4000fffe0ff */
[----:B--2---:R-:W-:Y:S04]  /*9920*/  UIADD3 UR4, UP0, UPT, UR6, 0x780, URZ ;  /* 0x0000078006047890 */ /* 0x004fe8000ff1e0ff */
[----:B------:R-:W-:Y:S09]  /*9930*/  UIADD3.X UR5, UPT, UPT, URZ, UR7, URZ, UP0, !UPT ;  /* 0x00000007ff057290 */ /* 0x000ff200087fe4ff */
[----:B------:R2:W-:Y:S02]  /*9940*/  UTMASTG.5D.IM2COL [UR40], [UR4] ;  /* 0x00000028040073b5 */ /* 0x0005e40008060000 */
[----:B--2---:R0:W-:Y:S02]  /*9950*/  UTMACMDFLUSH ;  /* 0x00000000000079b7 */ /* 0x0041e40000000000 */
.L_x_89:
[----:B------:R-:W-:Y:S05]  /*9960*/  BSYNC.RECONVERGENT B0 ;  /* 0x0000000000007941 */ /* 0x000fea0003800200 */
.L_x_88:
[----:B------:R-:W-:Y:S01]  /*9970*/  UIADD3 UR42, UPT, UPT, UR50, 0x1, URZ ;  /* 0x00000001322a7890 */ /* 0x000fe2000fffe0ff */
[----:B------:R-:W-:Y:S03]  /*9980*/  BSSY.RECONVERGENT B0, `(.L_x_90) ;  /* 0x0000005000007945 */ /* 0x000fe60003800200 */
[----:B------:R-:W-:Y:S04]  /*9990*/  UISETP.NE.AND UP0, UPT, UR42, 0x3, UPT ;  /* 0x000000032a00788c */ /* 0x000fe8000bf05270 */
[----:B------:R-:W-:Y:S01]  /*99a0*/  USEL UR40, UR42, URZ, UP0 ;  /* 0x000000ff2a287287 */ /* 0x000fe20008000000 */
[----:B------:R-:W-:Y:S11]  /*99b0*/  @P0 BRA `(.L_x_91) ;  /* 0x0000000000040947 */ /* 0x000ff60003800000 */
[----:B------:R-:W-:Y:S04]  /*99c0*/  DEPBAR.LE SB0, 0x1 ;  /* 0x000080400000791a */ /* 0x000fe80000000000 */
.L_x_91:
[----:B------:R-:W-:Y:S05]  /*99d0*/  BSYNC.RECONVERGENT B0 ;  /* 0x0000000000007941 */ /* 0x000fea0003800200 */
.L_x_90:
[----:B------:R-:W-:Y:S01]  /*99e0*/  BAR.SYNC.DEFER_BLOCKING 0x1, 0x80 ;  /* 0x0042000000007b1d */ /* 0x000fe20000010000 */
[----:B------:R-:W-:Y:S01]  /*99f0*/  ISETP.NE.AND P1, PT, R82, RZ, PT ;  /* 0x000000ff5200720c */ /* 0x000fe20003f25270 */
[----:B------:R-:W-:Y:S01]  /*9a00*/  UISETP.NE.AND UP0, UPT, UR52, URZ, UPT ;  /* 0x000000ff3400728c */ /* 0x000fe2000bf05270 */
[----:B------:R-:W-:Y:S11]  /*9a10*/  LEA R3, R34, UR49, 0x3 ;  /* 0x0000003122037c11 */ /* 0x000ff6000f8e18ff */
[----:B-1----:R-:W-:Y:S01]  /*9a20*/  @P1 SHF.L.U32 R4, R32, 0x1f, RZ ;  /* 0x0000001f20041819 */ /* 0x002fe200000006ff */
[----:B------:R-:W-:Y:S06]  /*9a30*/  BRA.U !UP0, `(.L_x_92) ;  /* 0x0000000108287547 */ /* 0x000fec000b800000 */
[----:B------:R-:W1:Y:S01]  /*9a40*/  S2R R0, SR_CgaCtaId ;  /* 0x0000000000007919 */ /* 0x000e620000008800 */
[----:B------:R-:W-:Y:S05]  /*9a50*/  IMAD.U32 R2, RZ, RZ, UR53 ;  /* 0x00000035ff027e24 */ /* 0x000fea000f8e00ff */
[C---:B------:R-:W-:Y:S01]  /*9a60*/  @P1 LEA R5, R2.reuse, UR49, 0x3 ;  /* 0x0000003102051c11 */ /* 0x040fe2000f8e18ff */
[----:B------:R-:W-:Y:S04]  /*9a70*/  VIADD R2, R2, 0x1 ;  /* 0x0000000102027836 */ /* 0x000fe80000000000 */
[----:B------:R-:W-:Y:S01]  /*9a80*/  @P1 VIADD R5, R5, 0x78 ;  /* 0x0000007805051836 */ /* 0x000fe20000000000 */
[C---:B------:R-:W-:Y:S04]  /*9a90*/  ISETP.NE.AND P0, PT, R2.reuse, 0x3, PT ;  /* 0x000000030200780c */ /* 0x040fe80003f05270 */
[----:B------:R-:W-:Y:S04]  /*9aa0*/  SEL R2, R2, RZ, P0 ;  /* 0x000000ff02027207 */ /* 0x000fe80000000000 */
[----:B------:R-:W-:Y:S02]  /*9ab0*/  R2UR UR53, R2 ;  /* 0x00000000023572ca */ /* 0x000fe400000e0000 */
[----:B-1----:R-:W-:Y:S04]  /*9ac0*/  @P1 PRMT R0, R0, 0x654, R5 ;  /* 0x0000065400001816 */ /* 0x002fe80000000005 */
[----:B------:R1:W-:Y:S09]  /*9ad0*/  @P1 SYNCS.ARRIVE.TRANS64.RED.A1T0 RZ, [R0+URZ], RZ ;  /* 0x000000ff00ff19a7 */ /* 0x0003f200081004ff */
.L_x_92:
[----:B------:R-:W2:Y:S01]  /*9ae0*/  @P1 SYNCS.PHASECHK.TRANS64.TRYWAIT P0, [R3+URZ+0x60], R4 ;  /* 0x00006004030015a7 */ /* 0x000ea200080011ff */
[----:B------:R-:W-:Y:S01]  /*9af0*/  BSSY B1, `(.L_x_93) ;  /* 0x0000017000017945 */ /* 0x000fe20003800000 */
[----:B--2---:R-:W-:Y:S03]  /*9b00*/  @P1 SEL R35, RZ, 0x1, !P0 ;  /* 0x00000001ff231807 */ /* 0x004fe60004000000 */
[----:B------:R-:W-:Y:S05]  /*9b10*/  @!P1 BRA `(.L_x_94) ;  /* 0x0000000000509947 */ /* 0x000fea0003800000 */
[----:B------:R-:W-:Y:S01]  /*9b20*/  ISETP.NE.AND P1, PT, R86, RZ, PT ;  /* 0x000000ff5600720c */ /* 0x000fe20003f25270 */
[----:B------:R-:W-:Y:S01]  /*9b30*/  BSSY B0, `(.L_x_95) ;  /* 0x000000a000007945 */ /* 0x000fe20003800000 */
[----:B------:R-:W-:Y:S11]  /*9b40*/  ISETP.NE.AND P0, PT, R35, RZ, PT ;  /* 0x000000ff2300720c */ /* 0x000ff60003f05270 */
[----:B------:R-:W-:Y:S05]  /*9b50*/  @P1 IMAD R2, R34, 0x800, R61 ;  /* 0x0000080022021824 */ /* 0x000fea00078e023d */
[----:B------:R-:W-:Y:S05]  /*9b60*/  @P1 LEA R2, R2, UR49, 0x2 ;  /* 0x0000003102021c11 */ /* 0x000fea000f8e10ff */
[--C-:B------:R-:W-:Y:S02]  /*9b70*/  @P1 IMAD.IADD R5, R83, 0x1, R2.reuse ;  /* 0x0000000153051824 */ /* 0x100fe400078e0202 */
[----:B-1----:R-:W-:Y:S01]  /*9b80*/  @P1 IMAD.IADD R0, R84, 0x1, R2 ;  /* 0x0000000154001824 */ /* 0x002fe200078e0202 */
[----:B------:R-:W-:Y:S06]  /*9b90*/  @P0 BRA `(.L_x_96) ;  /* 0x00000000000c0947 */ /* 0x000fec0003800000 */
[----:B------:R-:W-:Y:S04]  /*9ba0*/  SHF.L.U32 R32, R32, 0x1f, RZ ;  /* 0x0000001f20207819 */ /* 0x000fe800000006ff */
[----:B------:R-:W1:Y:S02]  /*9bb0*/  SYNCS.PHASECHK.TRANS64.TRYWAIT P0, [R3+URZ+0x60], R32 ;  /* 0x00006020030075a7 */ /* 0x000e6400080011ff */
[----:B-1----:R-:W-:Y:S05]  /*9bc0*/  @!P0 BRA `(.L_x_97) ;  /* 0x0000001400748947 */ /* 0x002fea0003800000 */
.L_x_96:
[----:B------:R-:W-:Y:S05]  /*9bd0*/  BSYNC B0 ;  /* 0x0000000000007941 */ /* 0x000fea0003800000 */
.L_x_95:
[----:B------:R-:W-:Y:S11]  /*9be0*/  ISETP.NE.AND P0, PT, R86, RZ, PT ;  /* 0x000000ff5600720c */ /* 0x000ff60003f05270 */
[----:B------:R-:W-:Y:S02]  /*9bf0*/  @!UPT UIADD3 URZ, UPT, UPT, URZ, URZ, URZ ;  /* 0x000000fffffff290 */ /* 0x000fe4000fffe0ff */
[----:B-1----:R-:W-:Y:S01]  /*9c00*/  @P0 IADD3 R3, PT, PT, R84, R5, RZ ;  /* 0x0000000554030210 */ /* 0x002fe20007ffe0ff */
[----:B------:R-:W-:Y:S05]  /*9c10*/  @P0 WARPSYNC.ALL ;  /* 0x0000000000000948 */ /* 0x000fea0003800000 */
[----:B------:R2:W3:Y:S04]  /*9c20*/  @P0 LDSM.16.M88.4 R48, [R2+0x400] ;  /* 0x000400000230083b */ /* 0x0004e80000000200 */
[----:B------:R2:W4:Y:S04]  /*9c30*/  @P0 LDSM.16.M88.4 R44, [R0+0x400] ;  /* 0x00040000002c083b */ /* 0x0005280000000200 */
[----:B------:R2:W1:Y:S04]  /*9c40*/  @P0 LDSM.16.M88.4 R40, [R5+0x400] ;  /* 0x000400000528083b */ /* 0x0004680000000200 */
[----:B------:R2:W1:Y:S02]  /*9c50*/  @P0 LDSM.16.M88.4 R36, [R3+0x400] ;  /* 0x000400000324083b */ /* 0x0004640000000200 */
.L_x_94:
[----:B------:R-:W-:Y:S05]  /*9c60*/  BSYNC B1 ;  /* 0x0000000000017941 */ /* 0x000fea0003800000 */
.L_x_93:
[----:B--2---:R-:W-:Y:S05]  /*9c70*/  VIADD R3, R25, 0x20 ;  /* 0x0000002019037836 */ /* 0x004fea0000000000 */
[----:B------:R-:W-:Y:S04]  /*9c80*/  SHF.R.U32.HI R3, RZ, 0x15, R3 ;  /* 0x00000015ff037819 */ /* 0x000fe80000011603 */
[----:B------:R-:W-:Y:S11]  /*9c90*/  LOP3.LUT P0, RZ, R3, 0x3, R64, 0x48, !PT ;  /* 0x0000000303ff7812 */ /* 0x000ff60007804840 */
[----:B------:R-:W-:Y:S02]  /*9ca0*/  @!UPT UIADD3 URZ, UPT, UPT, URZ, URZ, URZ ;  /* 0x000000fffffff290 */ /* 0x000fe4000fffe0ff */
[----:B------:R-:W-:Y:S05]  /*9cb0*/  @!P0 BRA `(.L_x_98) ;  /* 0x0000000000408947 */ /* 0x000fea0003800000 */
[----:B------:R-:W2:Y:S01]  /*9cc0*/  LDCU.64 UR8, c[0x4][0x70] ;  /* 0x01000e00ff0877ac */ /* 0x000ea20008000a00 */
[----:B------:R-:W-:Y:S01]  /*9cd0*/  MOV R3, 0x0 ;  /* 0x0000000000037802 */ /* 0x000fe20000000f00 */
[----:B------:R-:W-:Y:S02]  /*9ce0*/  HFMA2 R12, -RZ, RZ, 0, 5.9604644775390625e-08 ;  /* 0x00000001ff0c7431 */ /* 0x000fe400000001ff */
[----:B------:R-:W-:Y:S02]  /*9cf0*/  IMAD.MOV.U32 R8, RZ, RZ, 0x192 ;  /* 0x00000192ff087424 */ /* 0x000fe400078e00ff */
[----:B------:R-:W-:Y:S01]  /*9d00*/  IMAD.MOV.U32 R13, RZ, RZ, RZ ;  /* 0x000000ffff0d7224 */ /* 0x000fe200078e00ff */
[----:B------:R-:W5:Y:S01]  /*9d10*/  LDCU.64 UR6, c[0x4][0x78] ;  /* 0x01000f00ff0677ac */ /* 0x000f620008000a00 */
[----:B------:R-:W1:Y:S01]  /*9d20*/  LDC.64 R2, c[0x4][R3] ;  /* 0x0100000003027b82 */ /* 0x000e620000000a00 */
[----:B------:R-:W3:Y:S01]  /*9d30*/  LDCU.64 UR4, c[0x4][0x10] ;  /* 0x01000200ff0477ac */ /* 0x000ee20008000a00 */
[----:B--2---:R-:W-:Y:S01]  /*9d40*/  MOV R5, UR9 ;  /* 0x0000000900057c02 */ /* 0x004fe20008000f00 */
[----:B------:R-:W-:Y:S01]  /*9d50*/  IMAD.U32 R4, RZ, RZ, UR8 ;  /* 0x00000008ff047e24 */ /* 0x000fe2000f8e00ff */
[----:B-----5:R-:W-:Y:S01]  /*9d60*/  MOV R7, UR7 ;  /* 0x0000000700077c02 */ /* 0x020fe20008000f00 */
[----:B------:R-:W-:Y:S01]  /*9d70*/  IMAD.U32 R6, RZ, RZ, UR6 ;  /* 0x00000006ff067e24 */ /* 0x000fe2000f8e00ff */
[----:B---3--:R-:W-:Y:S01]  /*9d80*/  MOV R11, UR5 ;  /* 0x00000005000b7c02 */ /* 0x008fe20008000f00 */
[----:B------:R-:W-:Y:S02]  /*9d90*/  IMAD.U32 R10, RZ, RZ, UR4 ;  /* 0x00000004ff0a7e24 */ /* 0x000fe4000f8e00ff */
[----:B------:R-:W-:Y:S07]  /*9da0*/  LEPC R20, `(.L_x_98) ;  /* 0x000000001014794e */ /* 0x000fee0000000000 */
[----:B-1--4-:R-:W-:Y:S05]  /*9db0*/  CALL.ABS.NOINC R2 ;  /* 0x0000000002007343 */ /* 0x012fea0003c00000 */
.L_x_98:
[----:B------:R-:W-:Y:S01]  /*9dc0*/  ISETP.NE.AND P1, PT, R62, RZ, PT ;  /* 0x000000ff3e00720c */ /* 0x000fe20003f25270 */
[----:B------:R-:W-:Y:S05]  /*9dd0*/  WARPSYNC.ALL ;  /* 0x0000000000007948 */ /* 0x000fea0003800000 */
[----:B------:R-:W-:Y:S01]  /*9de0*/  R2UR UR4, R25 ;  /* 0x00000000190472ca */ /* 0x000fe200000e0000 */
[----:B------:R-:W2:Y:S01]  /*9df0*/  S2UR UR5, SR_CgaCtaId ;  /* 0x00000000000579c3 */ /* 0x000ea20000008800 */
[----:B-1-3--:R-:W-:Y:S01]  /*9e00*/  LOP3.LUT R0, R48, 0xffffe000, RZ, 0xc0, !PT ;  /* 0xffffe00030007812 */ /* 0x00afe200078ec0ff */
[----:B------:R-:W-:Y:S01]  /*9e10*/  IMAD.U32 R86, RZ, RZ, UR40 ;  /* 0x00000028ff567e24 */ /* 0x000fe2000f8e00ff */
[----:B------:R-:W-:Y:S01]  /*9e20*/  LOP3.LUT R2, R49, 0xffffe000, RZ, 0xc0, !PT ;  /* 0xffffe00031027812 */ /* 0x000fe200078ec0ff */
[----:B------:R-:W-:Y:S01]  /*9e30*/  BSSY.RECONVERGENT B0, `(.L_x_99) ;  /* 0x0000062000007945 */ /* 0x000fe20003800200 */
[----:B------:R-:W-:Y:S01]  /*9e40*/  LOP3.LUT R3, R50, 0xffffe000, RZ, 0xc0, !PT ;  /* 0xffffe00032037812 */ /* 0x000fe200078ec0ff */
[----:B------:R-:W-:Y:S01]  /*9e50*/  IMAD R86, R86, 0x800, R61 ;  /* 0x0000080056567824 */ /* 0x000fe200078e023d */
[----:B------:R-:W-:Y:S02]  /*9e60*/  LOP3.LUT R20, R51, 0xffffe000, RZ, 0xc0, !PT ;  /* 0xffffe00033147812 */ /* 0x000fe400078ec0ff */
[----:B----4-:R-:W-:Y:S02]  /*9e70*/  LOP3.LUT R21, R44, 0xffffe000, RZ, 0xc0, !PT ;  /* 0xffffe0002c157812 */ /* 0x010fe400078ec0ff */
[----:B------:R-:W-:Y:S01]  /*9e80*/  LOP3.LUT R26, R45, 0xffffe000, RZ, 0xc0, !PT ;  /* 0xffffe0002d1a7812 */ /* 0x000fe200078ec0ff */
[----:B------:R-:W1:Y:S01]  /*9e90*/  LDTM.16dp128bit.x8 R4, tmem[UR4+0x20] ;  /* 0x00002004000479ee */ /* 0x000e620008180000 */
[----:B------:R-:W-:Y:S01]  /*9ea0*/  R2UR UR4, R85 ;  /* 0x00000000550472ca */ /* 0x000fe200000e0000 */
[----:B------:R-:W-:Y:S01]  /*9eb0*/  NOP ;  /* 0x0000000000007918 */ /* 0x000fe20000000000 */
[----:B------:R-:W-:Y:S02]  /*9ec0*/  LOP3.LUT R29, R46, 0xffffe000, RZ, 0xc0, !PT ;  /* 0xffffe0002e1d7812 */ /* 0x000fe400078ec0ff */
[----:B------:R-:W-:Y:S02]  /*9ed0*/  LOP3.LUT R28, R47, 0xffffe000, RZ, 0xc0, !PT ;  /* 0xffffe0002f1c7812 */ /* 0x000fe400078ec0ff */
[----:B------:R-:W-:Y:S02]  /*9ee0*/  LOP3.LUT R31, R40, 0xffffe000, RZ, 0xc0, !PT ;  /* 0xffffe000281f7812 */ /* 0x000fe400078ec0ff */
[----:B------:R-:W-:Y:S02]  /*9ef0*/  LOP3.LUT R30, R41, 0xffffe000, RZ, 0xc0, !PT ;  /* 0xffffe000291e7812 */ /* 0x000fe400078ec0ff */
[----:B------:R-:W-:Y:S02]  /*9f00*/  LOP3.LUT R33, R42, 0xffffe000, RZ, 0xc0, !PT ;  /* 0xffffe0002a217812 */ /* 0x000fe400078ec0ff */
[----:B------:R-:W-:Y:S01]  /*9f10*/  LOP3.LUT R32, R43, 0xffffe000, RZ, 0xc0, !PT ;  /* 0xffffe0002b207812 */ /* 0x000fe200078ec0ff */
[----:B------:R-:W-:Y:S01]  /*9f20*/  UIADD3 UR4, UPT, UPT, UR4, 0xc0, URZ ;  /* 0x000000c004047890 */ /* 0x000fe2000fffe0ff */
[----:B------:R-:W-:Y:S02]  /*9f30*/  LOP3.LUT R35, R36, 0xffffe000, RZ, 0xc0, !PT ;  /* 0xffffe00024237812 */ /* 0x000fe400078ec0ff */
[----:B------:R-:W-:Y:S02]  /*9f40*/  LOP3.LUT R34, R37, 0xffffe000, RZ, 0xc0, !PT ;  /* 0xffffe00025227812 */ /* 0x000fe400078ec0ff */
[----:B------:R-:W-:Y:S02]  /*9f50*/  LEA R86, R86, UR49, 0x2 ;  /* 0x0000003156567c11 */ /* 0x000fe4000f8e10ff */
[----:B------:R-:W-:Y:S02]  /*9f60*/  LOP3.LUT R37, R38, 0xffffe000, RZ, 0xc0, !PT ;  /* 0xffffe00026257812 */ /* 0x000fe400078ec0ff */
[----:B------:R-:W-:Y:S01]  /*9f70*/  LOP3.LUT R36, R39, 0xffffe000, RZ, 0xc0, !PT ;  /* 0xffffe00027247812 */ /* 0x000fe200078ec0ff */
[----:B-1----:R-:W-:Y:S01]  /*9f80*/  FMUL R4, R24, R4 ;  /* 0x0000000418047220 */ /* 0x002fe20000400000 */
[--C-:B------:R-:W-:Y:S01]  /*9f90*/  IADD3 R85, PT, PT, R84, 0x400, R86.reuse ;  /* 0x0000040054557810 */ /* 0x100fe20007ffe056 */
[C---:B------:R-:W-:Y:S01]  /*9fa0*/  FMUL R5, R24.reuse, R5 ;  /* 0x0000000518057220 */ /* 0x040fe20000400000 */
[----:B------:R-:W-:Y:S01]  /*9fb0*/  IADD3 R83, PT, PT, R83, 0x400, R86 ;  /* 0x0000040053537810 */ /* 0x000fe20007ffe056 */
[C---:B------:R-:W-:Y:S01]  /*9fc0*/  FMUL R6, R24.reuse, R6 ;  /* 0x0000000618067220 */ /* 0x040fe20000400000 */
[C---:B------:R-:W-:Y:S01]  /*9fd0*/  FMUL R7, R24.reuse, R7 ;  /* 0x0000000718077220 */ /* 0x040fe20000400000 */
[C---:B------:R-:W-:Y:S01]  /*9fe0*/  FFMA R4, R27.reuse, R0, R4 ;  /* 0x000000001b047223 */ /* 0x040fe20000000004 */
[C---:B------:R-:W-:Y:S01]  /*9ff0*/  FMUL R8, R24.reuse, R8 ;  /* 0x0000000818087220 */ /* 0x040fe20000400000 */
[C---:B------:R-:W-:Y:S01]  /*a000*/  FFMA R5, R27.reuse, R2, R5 ;  /* 0x000000021b057223 */ /* 0x040fe20000000005 */
[C---:B------:R-:W-:Y:S01]  /*a010*/  FMUL R9, R24.reuse, R9 ;  /* 0x0000000918097220 */ /* 0x040fe20000400000 */
[C---:B------:R-:W-:Y:S01]  /*a020*/  FFMA R6, R27.reuse, R3, R6 ;  /* 0x000000031b067223 */ /* 0x040fe20000000006 */
[----:B------:R-:W-:Y:S01]  /*a030*/  F2FP.TF32.F32.PACK_B R4, R4 ;  /* 0x00000004ff04723e */ /* 0x000fe200024050ff */
[C---:B------:R-:W-:Y:S01]  /*a040*/  FMUL R10, R24.reuse, R10 ;  /* 0x0000000a180a7220 */ /* 0x040fe20000400000 */
[----:B------:R-:W-:Y:S01]  /*a050*/  F2FP.TF32.F32.PACK_B R5, R5 ;  /* 0x00000005ff05723e */ /* 0x000fe200024050ff */
[C---:B------:R-:W-:Y:S01]  /*a060*/  FFMA R7, R27.reuse, R20, R7 ;  /* 0x000000141b077223 */ /* 0x040fe20000000007 */
[C---:B------:R-:W-:Y:S01]  /*a070*/  FMUL R11, R24.reuse, R11 ;  /* 0x0000000b180b7220 */ /* 0x040fe20000400000 */
[----:B--2---:R-:W-:Y:S01]  /*a080*/  UPRMT UR4, UR5, 0x654, UR4 ;  /* 0x0000065405047896 */ /* 0x004fe20008000004 */
[C---:B------:R-:W-:Y:S01]  /*a090*/  FFMA R8, R27.reuse, R21, R8 ;  /* 0x000000151b087223 */ /* 0x040fe20000000008 */
[C---:B------:R-:W-:Y:S01]  /*a0a0*/  FMUL R12, R24.reuse, R12 ;  /* 0x0000000c180c7220 */ /* 0x040fe20000400000 */
[C---:B------:R-:W-:Y:S01]  /*a0b0*/  FFMA R9, R27.reuse, R26, R9 ;  /* 0x0000001a1b097223 */ /* 0x040fe20000000009 */
[C---:B------:R-:W-:Y:S01]  /*a0c0*/  FMUL R13, R24.reuse, R13 ;  /* 0x0000000d180d7220 */ /* 0x040fe20000400000 */
[C---:B------:R-:W-:Y:S01]  /*a0d0*/  FFMA R10, R27.reuse, R29, R10 ;  /* 0x0000001d1b0a7223 */ /* 0x040fe2000000000a */
[C---:B------:R-:W-:Y:S01]  /*a0e0*/  FMUL R14, R24.reuse, R14 ;  /* 0x0000000e180e7220 */ /* 0x040fe20000400000 */
[C---:B------:R-:W-:Y:S01]  /*a0f0*/  FFMA R11, R27.reuse, R28, R11 ;  /* 0x0000001c1b0b7223 */ /* 0x040fe2000000000b */
[C---:B------:R-:W-:Y:S01]  /*a100*/  FMUL R15, R24.reuse, R15 ;  /* 0x0000000f180f7220 */ /* 0x040fe20000400000 */
[----:B------:R-:W-:Y:S01]  /*a110*/  F2FP.TF32.F32.PACK_B R6, R6 ;  /* 0x00000006ff06723e */ /* 0x000fe200024050ff */
[C---:B------:R-:W-:Y:S01]  /*a120*/  FFMA R12, R27.reuse, R31, R12 ;  /* 0x0000001f1b0c7223 */ /* 0x040fe2000000000c */
[----:B------:R-:W-:Y:S01]  /*a130*/  F2FP.TF32.F32.PACK_B R7, R7 ;  /* 0x00000007ff07723e */ /* 0x000fe200024050ff */
[C---:B------:R-:W-:Y:S01]  /*a140*/  FMUL R16, R24.reuse, R16 ;  /* 0x0000001018107220 */ /* 0x040fe20000400000 */
[C---:B------:R-:W-:Y:S01]  /*a150*/  FFMA R13, R27.reuse, R30, R13 ;  /* 0x0000001e1b0d7223 */ /* 0x040fe2000000000d */
[C---:B------:R-:W-:Y:S01]  /*a160*/  FMUL R17, R24.reuse, R17 ;  /* 0x0000001118117220 */ /* 0x040fe20000400000 */
[C---:B------:R-:W-:Y:S01]  /*a170*/  FFMA R14, R27.reuse, R33, R14 ;  /* 0x000000211b0e7223 */ /* 0x040fe2000000000e */
[C---:B------:R-:W-:Y:S01]  /*a180*/  FMUL R18, R24.reuse, R18 ;  /* 0x0000001218127220 */ /* 0x040fe20000400000 */
[C---:B------:R-:W-:Y:S01]  /*a190*/  FFMA R15, R27.reuse, R32, R15 ;  /* 0x000000201b0f7223 */ /* 0x040fe2000000000f */
[----:B------:R-:W-:Y:S01]  /*a1a0*/  FMUL R19, R24, R19 ;  /* 0x0000001318137220 */ /* 0x000fe20000400000 */
[----:B------:R-:W-:Y:S01]  /*a1b0*/  F2FP.TF32.F32.PACK_B R8, R8 ;  /* 0x00000008ff08723e */ /* 0x000fe200024050ff */
[C---:B------:R-:W-:Y:S01]  /*a1c0*/  FFMA R16, R27.reuse, R35, R16 ;  /* 0x000000231b107223 */ /* 0x040fe20000000010 */
[----:B------:R-:W-:Y:S01]  /*a1d0*/  F2FP.TF32.F32.PACK_B R9, R9 ;  /* 0x00000009ff09723e */ /* 0x000fe200024050ff */
[----:B------:R-:W-:Y:S01]  /*a1e0*/  SYNCS.ARRIVE.TRANS64.RED.A1T0 RZ, [UR4], RZ ;  /* 0x000000ffffff79a7 */ /* 0x000fe20008100404 */
[----:B------:R1:W-:Y:S01]  /*a1f0*/  STSM.16.M88.4 [R86+0x400], R4 ;  /* 0x0004000456007844 */ /* 0x0003e20000000200 */
[----:B------:R-:W-:Y:S01]  /*a200*/  F2FP.TF32.F32.PACK_B R10, R10 ;  /* 0x0000000aff0a723e */ /* 0x000fe200024050ff */
[C---:B------:R-:W-:Y:S01]  /*a210*/  FFMA R17, R27.reuse, R34, R17 ;  /* 0x000000221b117223 */ /* 0x040fe20000000011 */
[----:B------:R-:W-:Y:S01]  /*a220*/  F2FP.TF32.F32.PACK_B R11, R11 ;  /* 0x0000000bff0b723e */ /* 0x000fe200024050ff */
[C---:B------:R-:W-:Y:S01]  /*a230*/  FFMA R18, R27.reuse, R37, R18 ;  /* 0x000000251b127223 */ /* 0x040fe20000000012 */
[----:B------:R-:W-:Y:S01]  /*a240*/  FFMA R19, R27, R36, R19 ;  /* 0x000000241b137223 */ /* 0x000fe20000000013 */
[----:B------:R-:W-:Y:S01]  /*a250*/  F2FP.TF32.F32.PACK_B R12, R12 ;  /* 0x0000000cff0c723e */ /* 0x000fe200024050ff */
[----:B------:R-:W-:Y:S01]  /*a260*/  IMAD.IADD R84, R84, 0x1, R83 ;  /* 0x0000000154547824 */ /* 0x000fe200078e0253 */
        /* <DEDUP_REMOVED lines=22> */
[----:B------:R-:W-:Y:S01]  /*a3d0*/  R2UR UR12, R77 ;  /* 0x000000004d0c72ca */ /* 0x000fe200000e0000 */
[----:B------:R-:W-:Y:S01]  /*a3e0*/  UIADD3 UR9, UPT, UPT, UR41, 0x20, URZ ;  /* 0x0000002029097890 */ /* 0x000fe2000fffe0ff */
[----:B------:R-:W-:Y:S01]  /*a3f0*/  R2UR UR13, R78 ;  /* 0x000000004e0d72ca */ /* 0x000fe200000e0000 */
[----:B------:R-:W-:Y:S02]  /*a400*/  UIADD3 UR8, UPT, UPT, UR5, 0x400, URZ ;  /* 0x0000040005087890 */ /* 0x000fe4000fffe0ff */
[----:B--2---:R-:W-:Y:S04]  /*a410*/  UIADD3 UR4, UP0, UPT, UR6, 0x780, URZ ;  /* 0x0000078006047890 */ /* 0x004fe8000ff1e0ff */
[----:B------:R-:W-:Y:S09]  /*a420*/  UIADD3.X UR5, UPT, UPT, URZ, UR7, URZ, UP0, !UPT ;  /* 0x00000007ff057290 */ /* 0x000ff200087fe4ff */
[----:B------:R2:W-:Y:S02]  /*a430*/  UTMASTG.5D.IM2COL [UR8], [UR4] ;  /* 0x00000008040073b5 */ /* 0x0005e40008060000 */
[----:B--2---:R0:W-:Y:S02]  /*a440*/  UTMACMDFLUSH ;  /* 0x00000000000079b7 */ /* 0x0041e40000000000 */
.L_x_100:
[----:B------:R-:W-:Y:S05]  /*a450*/  BSYNC.RECONVERGENT B0 ;  /* 0x0000000000007941 */ /* 0x000fea0003800200 */
.L_x_99:
[----:B------:R-:W-:Y:S01]  /*a460*/  UIADD3 UR4, UPT, UPT, UR40, 0x1, URZ ;  /* 0x0000000128047890 */ /* 0x000fe2000fffe0ff */
[----:B------:R-:W-:Y:S03]  /*a470*/  BSSY.RECONVERGENT B0, `(.L_x_101) ;  /* 0x0000008000007945 */ /* 0x000fe60003800200 */
[----:B------:R-:W-:Y:S04]  /*a480*/  UISETP.NE.AND UP0, UPT, UR4, 0x3, UPT ;  /* 0x000000030400788c */ /* 0x000fe8000bf05270 */
[----:B------:R-:W-:Y:S02]  /*a490*/  UISETP.EQ.XOR UP1, UPT, UR42, 0x3, !UP0 ;  /* 0x000000032a00788c */ /* 0x000fe4000c722a70 */
[----:B------:R-:W-:Y:S04]  /*a4a0*/  USEL UR50, UR4, URZ, UP0 ;  /* 0x000000ff04327287 */ /* 0x000fe80008000000 */
[----:B------:R-:W-:Y:S01]  /*a4b0*/  PLOP3.LUT P0, PT, PT, PT, UP1, 0x80, 0x8 ;  /* 0x000000000008781c */ /* 0x000fe20003f0f018 */
[----:B------:R-:W-:Y:S01]  /*a4c0*/  @!UPT UIADD3 URZ, UPT, UPT, URZ, URZ, URZ ;  /* 0x000000fffffff290 */ /* 0x000fe2000fffe0ff */
[----:B------:R-:W-:Y:S11]  /*a4d0*/  @P1 BRA `(.L_x_102) ;  /* 0x0000000000041947 */ /* 0x000ff60003800000 */
[----:B------:R-:W-:Y:S04]  /*a4e0*/  DEPBAR.LE SB0, 0x1 ;  /* 0x000080400000791a */ /* 0x000fe80000000000 */
.L_x_102:
[----:B------:R-:W-:Y:S05]  /*a4f0*/  BSYNC.RECONVERGENT B0 ;  /* 0x0000000000007941 */ /* 0x000fea0003800200 */
.L_x_101:
[----:B------:R-:W-:Y:S01]  /*a500*/  BAR.SYNC.DEFER_BLOCKING 0x1, 0x80 ;  /* 0x0042000000007b1d */ /* 0x000fe20000010000 */
[----:B------:R-:W-:Y:S01]  /*a510*/  SEL R3, RZ, 0x1, !P0 ;  /* 0x00000001ff037807 */ /* 0x000fe20004000000 */
[----:B------:R-:W-:Y:S01]  /*a520*/  UISETP.NE.AND UP0, UPT, UR52, -0x2, UPT ;  /* 0xfffffffe3400788c */ /* 0x000fe2000bf05270 */
[----:B------:R-:W-:Y:S02]  /*a530*/  VIADD R0, R22, 0x1 ;  /* 0x0000000116007836 */ /* 0x000fe40000000000 */
[----:B------:R-:W-:Y:S06]  /*a540*/  LOP3.LUT R60, R60, R3, RZ, 0x3c, !PT ;  /* 0x000000033c3c7212 */ /* 0x000fec00078e3cff */
[----:B------:R-:W-:Y:S05]  /*a550*/  BRA.U !UP0, `(.L_x_103) ;  /* 0x00000001082c7547 */ /* 0x000fea000b800000 */
[----:B------:R-:W-:Y:S01]  /*a560*/  ISETP.NE.AND P1, PT, R82, RZ, PT ;  /* 0x000000ff5200720c */ /* 0x000fe20003f25270 */
[----:B------:R-:W2:Y:S01]  /*a570*/  S2R R2, SR_CgaCtaId ;  /* 0x0000000000027919 */ /* 0x000ea20000008800 */
[----:B------:R-:W-:Y:S11]  /*a580*/  IMAD.U32 R3, RZ, RZ, UR53 ;  /* 0x00000035ff037e24 */ /* 0x000ff6000f8e00ff */
[C---:B-1----:R-:W-:Y:S01]  /*a590*/  @P1 LEA R5, R3.reuse, UR49, 0x3 ;  /* 0x0000003103051c11 */ /* 0x042fe2000f8e18ff */
[----:B------:R-:W-:Y:S04]  /*a5a0*/  VIADD R3, R3, 0x1 ;  /* 0x0000000103037836 */ /* 0x000fe80000000000 */
[----:B------:R-:W-:Y:S01]  /*a5b0*/  @P1 VIADD R5, R5, 0x78 ;  /* 0x0000007805051836 */ /* 0x000fe20000000000 */
[C---:B------:R-:W-:Y:S04]  /*a5c0*/  ISETP.NE.AND P0, PT, R3.reuse, 0x3, PT ;  /* 0x000000030300780c */ /* 0x040fe80003f05270 */
[----:B------:R-:W-:Y:S04]  /*a5d0*/  SEL R3, R3, RZ, P0 ;  /* 0x000000ff03037207 */ /* 0x000fe80000000000 */
[----:B------:R-:W-:Y:S02]  /*a5e0*/  R2UR UR53, R3 ;  /* 0x00000000033572ca */ /* 0x000fe400000e0000 */
[----:B--2---:R-:W-:Y:S04]  /*a5f0*/  @P1 PRMT R2, R2, 0x654, R5 ;  /* 0x0000065402021816 */ /* 0x004fe80000000005 */
[----:B------:R2:W-:Y:S09]  /*a600*/  @P1 SYNCS.ARRIVE.TRANS64.RED.A1T0 RZ, [R2+URZ], RZ ;  /* 0x000000ff02ff19a7 */ /* 0x0005f200081004ff */
.L_x_103:
[----:B------:R-:W-:Y:S01]  /*a610*/  R2UR UR5, R56 ;  /* 0x00000000380572ca */ /* 0x000fe200000e0000 */
[----:B------:R-:W-:Y:S01]  /*a620*/  UISETP.NE.AND UP0, UPT, UR60, URZ, UPT ;  /* 0x000000ff3c00728c */ /* 0x000fe2000bf05270 */
[----:B------:R-:W-:Y:S01]  /*a630*/  R2UR UR4, R57 ;  /* 0x00000000390472ca */ /* 0x000fe200000e0000 */
[----:B-1----:R-:W-:Y:S01]  /*a640*/  IMAD.MOV.U32 R17, RZ, RZ, R74 ;  /* 0x000000ffff117224 */ /* 0x002fe200078e004a */
[----:B------:R-:W-:Y:S01]  /*a650*/  ISETP.NE.AND P0, PT, R0, 0x2, PT ;  /* 0x000000020000780c */ /* 0x000fe20003f05270 */
[----:B------:R-:W-:Y:S01]  /*a660*/  UIADD3 UR52, UPT, UPT, UR52, 0x2, URZ ;  /* 0x0000000234347890 */ /* 0x000fe2000fffe0ff */
[----:B------:R-:W-:Y:S02]  /*a670*/  LOP3.LUT R58, R58, 0x1, RZ, 0x3c, !PT ;  /* 0x000000013a3a7812 */ /* 0x000fe400078e3cff */
[----:B--2---:R-:W-:Y:S02]  /*a680*/  SEL R2, RZ, 0x1, P0 ;  /* 0x00000001ff027807 */ /* 0x004fe40000000000 */
[----:B------:R-:W-:Y:S02]  /*a690*/  SEL R22, R0, RZ, P0 ;  /* 0x000000ff00167207 */ /* 0x000fe40000000000 */
[----:B------:R-:W-:Y:S01]  /*a6a0*/  LOP3.LUT R59, R59, R2, RZ, 0x3c, !PT ;  /* 0x000000023b3b7212 */ /* 0x000fe200078e3cff */
[----:B------:R-:W-:Y:S02]  /*a6b0*/  UIADD3 UR22, UPT, UPT, UR36, UR5, URZ ;  /* 0x0000000524167290 */ /* 0x000fe4000fffe0ff */
[----:B------:R-:W-:Y:S01]  /*a6c0*/  UIADD3 UR51, UPT, UPT, UR37, UR4, URZ ;  /* 0x0000000425337290 */ /* 0x000fe2000fffe0ff */
[----:B------:R-:W-:Y:S11]  /*a6d0*/  BRA.U UP0, `(.L_x_104) ;  /* 0xffffffd900647547 */ /* 0x000ff6000b83ffff */
[----:B------:R-:W-:-:S13]  /*a6e0*/  ISETP.NE.AND P1, PT, R73, RZ, PT ;  /* 0x000000ff4900720c */ /* 0x000fda0003f25270 */
[----:B------:R-:W-:Y:S05]  /*a6f0*/  @!P1 BRA `(.L_x_105) ;  /* 0x0000000000489947 */ /* 0x000fea0003800000 */
[----:B------:R-:W1:Y:S02]  /*a700*/  LDCU.64 UR4, c[0x0][0x990] ;  /* 0x00013200ff0477ac */ /* 0x000e640008000a00 */
[----:B-1----:R-:W-:-:S04]  /*a710*/  UISETP.NE.U32.AND UP0, UPT, UR4, URZ, UPT ;  /* 0x000000ff0400728c */ /* 0x002fc8000bf05070 */
[----:B------:R-:W-:-:S09]  /*a720*/  UISETP.NE.AND.EX UP0, UPT, UR5, URZ, UPT, UP0 ;  /* 0x000000ff0500728c */ /* 0x000fd2000bf05300 */
[----:B------:R-:W-:Y:S05]  /*a730*/  BRA.U UP0, `(.L_x_106) ;  /* 0x00000001000c7547 */ /* 0x000fea000b800000 */
[----:B------:R-:W-:-:S13]  /*a740*/  FSETP.NEU.AND P0, PT, R27, RZ, PT ;  /* 0x000000ff1b00720b */ /* 0x000fda0003f0d000 */
[----:B------:R-:W-:Y:S05]  /*a750*/  @!P0 EXIT ;  /* 0x000000000000894d */ /* 0x000fea0003800000 */
[----:B------:R-:W-:Y:S05]  /*a760*/  BRA `(.L_x_105) ;  /* 0x00000000002c7947 */ /* 0x000fea0003800000 */
.L_x_106:
[----:B------:R-:W-:Y:S01]  /*a770*/  ISETP.NE.AND P0, PT, R81, RZ, PT ;  /* 0x000000ff5100720c */ /* 0x000fe20003f05270 */
[----:B------:R-:W-:-:S12]  /*a780*/  BSSY.RECONVERGENT B0, `(.L_x_105) ;  /* 0x0000009000007945 */ /* 0x000fd80003800200 */
[----:B------:R-:W-:Y:S05]  /*a790*/  @P0 BRA `(.L_x_107) ;  /* 0x0000000000140947 */ /* 0x000fea0003800000 */
[----:B------:R-:W1:Y:S02]  /*a7a0*/  LDCU.64 UR4, c[0x0][0x988] ;  /* 0x00013100ff0477ac */ /* 0x000e640008000a00 */
[----:B-1----:R-:W-:-:S04]  /*a7b0*/  ISETP.NE.U32.AND P0, PT, RZ, UR4, PT ;  /* 0x00000004ff007c0c */ /* 0x002fc8000bf05070 */
[----:B------:R-:W-:-:S13]  /*a7c0*/  ISETP.NE.AND.EX P0, PT, RZ, UR5, PT, P0 ;  /* 0x00000005ff007c0c */ /* 0x000fda000bf05300 */
[----:B------:R-:W-:Y:S05]  /*a7d0*/  @!P0 EXIT ;  /* 0x000000000000894d */ /* 0x000fea0003800000 */
[----:B------:R-:W-:Y:S05]  /*a7e0*/  BRA `(.L_x_108) ;  /* 0x0000000000087947 */ /* 0x000fea0003800000 */
.L_x_107:
[----:B------:R-:W-:-:S13]  /*a7f0*/  FSETP.NEU.AND P0, PT, R27, RZ, PT ;  /* 0x000000ff1b00720b */ /* 0x000fda0003f0d000 */
[----:B------:R-:W-:Y:S05]  /*a800*/  @!P0 EXIT ;  /* 0x000000000000894d */ /* 0x000fea0003800000 */
.L_x_108:
[----:B------:R-:W-:Y:S05]  /*a810*/  BSYNC.RECONVERGENT B0 ;  /* 0x0000000000007941 */ /* 0x000fea0003800200 */
.L_x_105:
[----:B------:R-:W1:Y:S01]  /*a820*/  S2UR UR5, SR_CgaCtaId ;  /* 0x00000000000579c3 */ /* 0x000e620000008800 */
[----:B------:R-:W-:Y:S01]  /*a830*/  ULEA UR4, UR53, UR49, 0x3 ;  /* 0x0000003135047291 */ /* 0x000fe2000f8e18ff */
[----:B------:R-:W-:-:S04]  /*a840*/  DEPBAR.LE SB0, 0x0 ;  /* 0x000080000000791a */ /* 0x000fc80000000000 */
[----:B------:R-:W-:-:S04]  /*a850*/  UIADD3 UR4, UPT, UPT, UR4, 0x78, URZ ;  /* 0x0000007804047890 */ /* 0x000fc8000fffe0ff */
[----:B-1----:R-:W-:-:S09]  /*a860*/  UPRMT UR4, UR5, 0x654, UR4 ;  /* 0x0000065405047896 */ /* 0x002fd20008000004 */
[----:B------:R-:W-:Y:S01]  /*a870*/  SYNCS.ARRIVE.TRANS64.RED.A1T0 RZ, [UR4], RZ ;  /* 0x000000ffffff79a7 */ /* 0x000fe20008100404 */
[----:B------:R-:W-:Y:S05]  /*a880*/  EXIT ;  /* 0x000000000000794d */ /* 0x000fea0003800000 */
.L_x_19:
[----:B------:R-:W-:Y:S11]  /*a890*/  R2UR UR7, R3 ;  /* 0x00000000030772ca */ /* 0x000ff600000e0000 */
[----:B------:R-:W-:Y:S02]  /*a8a0*/  @!UPT UIADD3 URZ, UPT, UPT, URZ, URZ, URZ ;  /* 0x000000fffffff290 */ /* 0x000fe4000fffe0ff */
[----:B------:R-:W-:Y:S07]  /*a8b0*/  MOV R26, UR7 ;  /* 0x00000007001a7c02 */ /* 0x000fee0008000f00 */
.L_x_109:
[----:B---3--:R3:W1:Y:S02]  /*a8c0*/  SYNCS.PHASECHK.TRANS64.TRYWAIT P0, [R26+URZ+0x30], R29 ;  /* 0x0000301d1a0075a7 */ /* 0x00866400080011ff */
[----:B-1----:R-:W-:Y:S05]  /*a8d0*/  @!P0 NANOSLEEP.SYNCS 0x989680 ;  /* 0x009896800000895d */ /* 0x002fea0003900000 */
[----:B------:R-:W1:Y:S02]  /*a8e0*/  @!P0 SYNCS.PHASECHK.TRANS64 P0, [R26+URZ+0x30], R29 ;  /* 0x0000301d1a0085a7 */ /* 0x000e6400080010ff */
[----:B-1----:R-:W-:Y:S05]  /*a8f0*/  @!P0 BRA `(.L_x_109) ;  /* 0xfffffffc00f08947 */ /* 0x002fea000383ffff */
[----:B------:R-:W-:Y:S05]  /*a900*/  BRA `(.L_x_18) ;  /* 0xffffff7800c87947 */ /* 0x000fea000383ffff */
.L_x_25:
[----:B------:R-:W-:Y:S11]  /*a910*/  R2UR UR7, R16 ;  /* 0x00000000100772ca */ /* 0x000ff600000e0000 */
[----:B------:R-:W-:Y:S02]  /*a920*/  @!UPT UIADD3 URZ, UPT, UPT, URZ, URZ, URZ ;  /* 0x000000fffffff290 */ /* 0x000fe4000fffe0ff */
[----:B------:R-:W-:Y:S07]  /*a930*/  MOV R26, UR7 ;  /* 0x00000007001a7c02 */ /* 0x000fee0008000f00 */
.L_x_110:
[----:B---3--:R3:W1:Y:S02]  /*a940*/  SYNCS.PHASECHK.TRANS64.TRYWAIT P0, [R26+URZ+0x30], R29 ;  /* 0x0000301d1a0075a7 */ /* 0x00866400080011ff */
[----:B-1----:R-:W-:Y:S05]  /*a950*/  @!P0 NANOSLEEP.SYNCS 0x989680 ;  /* 0x009896800000895d */ /* 0x002fea0003900000 */
[----:B------:R-:W1:Y:S02]  /*a960*/  @!P0 SYNCS.PHASECHK.TRANS64 P0, [R26+URZ+0x30], R29 ;  /* 0x0000301d1a0085a7 */ /* 0x000e6400080010ff */
[----:B-1----:R-:W-:Y:S05]  /*a970*/  @!P0 BRA `(.L_x_110) ;  /* 0xfffffffc00f08947 */ /* 0x002fea000383ffff */
[----:B------:R-:W-:Y:S05]  /*a980*/  BRA `(.L_x_24) ;  /* 0xffffff94008c7947 */ /* 0x000fea000383ffff */
.L_x_29:
[----:B------:R-:W-:-:S07]  /*a990*/  MOV R0, UR63 ;  /* 0x0000003f00007c02 */ /* 0x000fce0008000f00 */
.L_x_111:
[----:B--2---:R2:W3:Y:S02]  /*a9a0*/  SYNCS.PHASECHK.TRANS64.TRYWAIT P0, [R0+URZ+0xa0], R3 ;  /* 0x0000a003000075a7 */ /* 0x0044e400080011ff */
[----:B---3--:R-:W-:Y:S05]  /*a9b0*/  @!P0 NANOSLEEP.SYNCS 0x989680 ;  /* 0x009896800000895d */ /* 0x008fea0003900000 */
[----:B------:R-:W3:Y:S02]  /*a9c0*/  @!P0 SYNCS.PHASECHK.TRANS64 P0, [R0+URZ+0xa0], R3 ;  /* 0x0000a003000085a7 */ /* 0x000ee400080010ff */
[----:B---3--:R-:W-:Y:S05]  /*a9d0*/  @!P0 BRA `(.L_x_111) ;  /* 0xfffffffc00f08947 */ /* 0x008fea000383ffff */
[----:B------:R-:W-:Y:S05]  /*a9e0*/  BRA `(.L_x_112) ;  /* 0xffffffa000a47947 */ /* 0x000fea000383ffff */
.L_x_33:
[----:B------:R-:W-:-:S07]  /*a9f0*/  MOV R0, UR4 ;  /* 0x0000000400007c02 */ /* 0x000fce0008000f00 */
.L_x_113:
[----:B-1----:R1:W2:Y:S02]  /*aa00*/  SYNCS.PHASECHK.TRANS64.TRYWAIT P0, [R0+URZ], R3 ;  /* 0x00000003000075a7 */ /* 0x0022a400080011ff */
[----:B--2---:R-:W-:Y:S05]  /*aa10*/  @!P0 NANOSLEEP.SYNCS 0x989680 ;  /* 0x009896800000895d */ /* 0x004fea0003900000 */
[----:B------:R-:W2:Y:S02]  /*aa20*/  @!P0 SYNCS.PHASECHK.TRANS64 P0, [R0+URZ], R3 ;  /* 0x00000003000085a7 */ /* 0x000ea400080010ff */
[----:B--2---:R-:W-:Y:S05]  /*aa30*/  @!P0 BRA `(.L_x_113) ;  /* 0xfffffffc00f08947 */ /* 0x004fea000383ffff */
[----:B------:R-:W-:Y:S05]  /*aa40*/  BRA `(.L_x_114) ;  /* 0xffffffa8007c7947 */ /* 0x000fea000383ffff */
.L_x_34:
[----:B------:R-:W-:-:S07]  /*aa50*/  MOV R0, UR5 ;  /* 0x0000000500007c02 */ /* 0x000fce0008000f00 */
.L_x_115:
[----:B-1----:R1:W2:Y:S02]  /*aa60*/  SYNCS.PHASECHK.TRANS64.TRYWAIT P0, [R0+URZ], R3 ;  /* 0x00000003000075a7 */ /* 0x0022a400080011ff */
[----:B--2---:R-:W-:Y:S05]  /*aa70*/  @!P0 NANOSLEEP.SYNCS 0x989680 ;  /* 0x009896800000895d */ /* 0x004fea0003900000 */
[----:B------:R-:W2:Y:S02]  /*aa80*/  @!P0 SYNCS.PHASECHK.TRANS64 P0, [R0+URZ], R3 ;  /* 0x00000003000085a7 */ /* 0x000ea400080010ff */
[----:B--2---:R-:W-:Y:S05]  /*aa90*/  @!P0 BRA `(.L_x_115) ;  /* 0xfffffffc00f08947 */ /* 0x004fea000383ffff */
[----:B------:R-:W-:Y:S05]  /*aaa0*/  BRA `(.L_x_116) ;  /* 0xffffffa8008c7947 */ /* 0x000fea000383ffff */
.L_x_35:
[----:B------:R-:W-:-:S07]  /*aab0*/  MOV R0, UR5 ;  /* 0x0000000500007c02 */ /* 0x000fce0008000f00 */
.L_x_117:
[----:B-1----:R1:W2:Y:S02]  /*aac0*/  SYNCS.PHASECHK.TRANS64.TRYWAIT P0, [R0+URZ], R3 ;  /* 0x00000003000075a7 */ /* 0x0022a400080011ff */
[----:B--2---:R-:W-:Y:S05]  /*aad0*/  @!P0 NANOSLEEP.SYNCS 0x989680 ;  /* 0x009896800000895d */ /* 0x004fea0003900000 */
[----:B------:R-:W2:Y:S02]  /*aae0*/  @!P0 SYNCS.PHASECHK.TRANS64 P0, [R0+URZ], R3 ;  /* 0x00000003000085a7 */ /* 0x000ea400080010ff */
[----:B--2---:R-:W-:Y:S05]  /*aaf0*/  @!P0 BRA `(.L_x_117) ;  /* 0xfffffffc00f08947 */ /* 0x004fea000383ffff */
[----:B------:R-:W-:Y:S05]  /*ab00*/  BRA `(.L_x_118) ;  /* 0xffffffa8009c7947 */ /* 0x000fea000383ffff */
.L_x_36:
[----:B------:R-:W-:-:S07]  /*ab10*/  MOV R0, UR5 ;  /* 0x0000000500007c02 */ /* 0x000fce0008000f00 */
.L_x_119:
[----:B-1----:R1:W2:Y:S02]  /*ab20*/  SYNCS.PHASECHK.TRANS64.TRYWAIT P0, [R0+URZ], R3 ;  /* 0x00000003000075a7 */ /* 0x0022a400080011ff */
[----:B--2---:R-:W-:Y:S05]  /*ab30*/  @!P0 NANOSLEEP.SYNCS 0x989680 ;  /* 0x009896800000895d */ /* 0x004fea0003900000 */
[----:B------:R-:W2:Y:S02]  /*ab40*/  @!P0 SYNCS.PHASECHK.TRANS64 P0, [R0+URZ], R3 ;  /* 0x00000003000085a7 */ /* 0x000ea400080010ff */
[----:B--2---:R-:W-:Y:S05]  /*ab50*/  @!P0 BRA `(.L_x_119) ;  /* 0xfffffffc00f08947 */ /* 0x004fea000383ffff */
[----:B------:R-:W-:Y:S05]  /*ab60*/  BRA `(.L_x_120) ;  /* 0xffffffa800ac7947 */ /* 0x000fea000383ffff */
.L_x_37:
[----:B------:R-:W-:-:S07]  /*ab70*/  MOV R0, UR5 ;  /* 0x0000000500007c02 */ /* 0x000fce0008000f00 */
.L_x_121:
[----:B-1----:R1:W2:Y:S02]  /*ab80*/  SYNCS.PHASECHK.TRANS64.TRYWAIT P0, [R0+URZ], R3 ;  /* 0x00000003000075a7 */ /* 0x0022a400080011ff */
[----:B--2---:R-:W-:Y:S05]  /*ab90*/  @!P0 NANOSLEEP.SYNCS 0x989680 ;  /* 0x009896800000895d */ /* 0x004fea0003900000 */
[----:B------:R-:W2:Y:S02]  /*aba0*/  @!P0 SYNCS.PHASECHK.TRANS64 P0, [R0+URZ], R3 ;  /* 0x00000003000085a7 */ /* 0x000ea400080010ff */
[----:B--2---:R-:W-:Y:S05]  /*abb0*/  @!P0 BRA `(.L_x_121) ;  /* 0xfffffffc00f08947 */ /* 0x004fea000383ffff */
[----:B------:R-:W-:Y:S05]  /*abc0*/  BRA `(.L_x_122) ;  /* 0xffffffa800bc7947 */ /* 0x000fea000383ffff */
.L_x_40:
[----:B------:R-:W-:-:S07]  /*abd0*/  MOV R4, UR4 ;  /* 0x0000000400047c02 */ /* 0x000fce0008000f00 */
.L_x_123:
[----:B--2---:R2:W3:Y:S02]  /*abe0*/  SYNCS.PHASECHK.TRANS64.TRYWAIT P1, [R4+URZ+0xa8], R7 ;  /* 0x0000a807040075a7 */ /* 0x0044e400080211ff */
[----:B---3--:R-:W-:Y:S05]  /*abf0*/  @!P1 NANOSLEEP.SYNCS 0x989680 ;  /* 0x009896800000995d */ /* 0x008fea0003900000 */
[----:B------:R-:W3:Y:S02]  /*ac00*/  @!P1 SYNCS.PHASECHK.TRANS64 P1, [R4+URZ+0xa8], R7 ;  /* 0x0000a807040095a7 */ /* 0x000ee400080210ff */
[----:B---3--:R-:W-:Y:S05]  /*ac10*/  @!P1 BRA `(.L_x_123) ;  /* 0xfffffffc00f09947 */ /* 0x008fea000383ffff */
[----:B------:R-:W-:Y:S05]  /*ac20*/  BRA `(.L_x_124) ;  /* 0xffffffac002c7947 */ /* 0x000fea000383ffff */
.L_x_41:
[----:B--2---:R-:W-:-:S07]  /*ac30*/  MOV R4, UR4 ;  /* 0x0000000400047c02 */ /* 0x004fce0008000f00 */
.L_x_125:
[----:B--2---:R2:W3:Y:S02]  /*ac40*/  SYNCS.PHASECHK.TRANS64.TRYWAIT P1, [R4+URZ+0xa0], R5 ;  /* 0x0000a005040075a7 */ /* 0x0044e400080211ff */
[----:B---3--:R-:W-:Y:S05]  /*ac50*/  @!P1 NANOSLEEP.SYNCS 0x989680 ;  /* 0x009896800000995d */ /* 0x008fea0003900000 */
[----:B------:R-:W3:Y:S02]  /*ac60*/  @!P1 SYNCS.PHASECHK.TRANS64 P1, [R4+URZ+0xa0], R5 ;  /* 0x0000a005040095a7 */ /* 0x000ee400080210ff */
[----:B---3--:R-:W-:Y:S05]  /*ac70*/  @!P1 BRA `(.L_x_125) ;  /* 0xfffffffc00f09947 */ /* 0x008fea000383ffff */
[----:B------:R-:W-:Y:S05]  /*ac80*/  BRA `(.L_x_126) ;  /* 0xffffffac00347947 */ /* 0x000fea000383ffff */
.L_x_49:
[----:B------:R-:W-:-:S07]  /*ac90*/  MOV R0, UR23 ;  /* 0x0000001700007c02 */ /* 0x000fce0008000f00 */
.L_x_127:
[----:B-1----:R1:W2:Y:S02]  /*aca0*/  SYNCS.PHASECHK.TRANS64.TRYWAIT P0, [R0+URZ+0xa0], R5 ;  /* 0x0000a005000075a7 */ /* 0x0022a400080011ff */
[----:B--2---:R-:W-:Y:S05]  /*acb0*/  @!P0 NANOSLEEP.SYNCS 0x989680 ;  /* 0x009896800000895d */ /* 0x004fea0003900000 */
[----:B------:R-:W2:Y:S02]  /*acc0*/  @!P0 SYNCS.PHASECHK.TRANS64 P0, [R0+URZ+0xa0], R5 ;  /* 0x0000a005000085a7 */ /* 0x000ea400080010ff */
[----:B--2---:R-:W-:Y:S05]  /*acd0*/  @!P0 BRA `(.L_x_127) ;  /* 0xfffffffc00f08947 */ /* 0x004fea000383ffff */
[----:B------:R-:W-:Y:S05]  /*ace0*/  BRA `(.L_x_128) ;  /* 0xffffffb000e07947 */ /* 0x000fea000383ffff */
.L_x_50:
[----:B------:R-:W-:-:S07]  /*acf0*/  MOV R5, UR27 ;  /* 0x0000001b00057c02 */ /* 0x000fce0008000f00 */
.L_x_129:
[----:B-1----:R1:W2:Y:S02]  /*ad00*/  SYNCS.PHASECHK.TRANS64.TRYWAIT P0, [R5+URZ+0xc0], R0 ;  /* 0x0000c000050075a7 */ /* 0x0022a400080011ff */
[----:B--2---:R-:W-:Y:S05]  /*ad10*/  @!P0 NANOSLEEP.SYNCS 0x989680 ;  /* 0x009896800000895d */ /* 0x004fea0003900000 */
[----:B------:R-:W2:Y:S02]  /*ad20*/  @!P0 SYNCS.PHASECHK.TRANS64 P0, [R5+URZ+0xc0], R0 ;  /* 0x0000c000050085a7 */ /* 0x000ea400080010ff */
[----:B--2---:R-:W-:Y:S05]  /*ad30*/  @!P0 BRA `(.L_x_129) ;  /* 0xfffffffc00f08947 */ /* 0x004fea000383ffff */
[----:B------:R-:W-:Y:S05]  /*ad40*/  BRA `(.L_x_130) ;  /* 0xffffffb000fc7947 */ /* 0x000fea000383ffff */
.L_x_53:
[----:B-1----:R-:W-:Y:S07]  /*ad50*/  MOV R0, UR21 ;  /* 0x0000001500007c02 */ /* 0x002fee0008000f00 */
.L_x_131:
[----:B-1----:R1:W2:Y:S02]  /*ad60*/  SYNCS.PHASECHK.TRANS64.TRYWAIT P0, [R0+URZ], R5 ;  /* 0x00000005000075a7 */ /* 0x0022a400080011ff */
[----:B--2---:R-:W-:Y:S05]  /*ad70*/  @!P0 NANOSLEEP.SYNCS 0x989680 ;  /* 0x009896800000895d */ /* 0x004fea0003900000 */
[----:B------:R-:W2:Y:S02]  /*ad80*/  @!P0 SYNCS.PHASECHK.TRANS64 P0, [R0+URZ], R5 ;  /* 0x00000005000085a7 */ /* 0x000ea400080010ff */
[----:B--2---:R-:W-:Y:S05]  /*ad90*/  @!P0 BRA `(.L_x_131) ;  /* 0xfffffffc00f08947 */ /* 0x004fea000383ffff */
[----:B------:R-:W-:Y:S05]  /*ada0*/  BRA `(.L_x_52) ;  /* 0xffffffb400207947 */ /* 0x000fea000383ffff */
.L_x_56:
[----:B------:R-:W-:-:S07]  /*adb0*/  MOV R0, UR4 ;  /* 0x0000000400007c02 */ /* 0x000fce0008000f00 */
.L_x_132:
[----:B-1----:R1:W3:Y:S02]  /*adc0*/  SYNCS.PHASECHK.TRANS64.TRYWAIT P0, [R0+URZ], R3 ;  /* 0x00000003000075a7 */ /* 0x0022e400080011ff */
[----:B---3--:R-:W-:Y:S05]  /*add0*/  @!P0 NANOSLEEP.SYNCS 0x989680 ;  /* 0x009896800000895d */ /* 0x008fea0003900000 */
[----:B------:R-:W3:Y:S02]  /*ade0*/  @!P0 SYNCS.PHASECHK.TRANS64 P0, [R0+URZ], R3 ;  /* 0x00000003000085a7 */ /* 0x000ee400080010ff */
[----:B---3--:R-:W-:Y:S05]  /*adf0*/  @!P0 BRA `(.L_x_132) ;  /* 0xfffffffc00f08947 */ /* 0x008fea000383ffff */
[----:B------:R-:W-:Y:S05]  /*ae00*/  BRA `(.L_x_133) ;  /* 0xffffffb8007c7947 */ /* 0x000fea000383ffff */
.L_x_57:
[----:B------:R-:W-:-:S07]  /*ae10*/  MOV R0, UR4 ;  /* 0x0000000400007c02 */ /* 0x000fce0008000f00 */
.L_x_134:
[----:B-1----:R1:W2:Y:S02]  /*ae20*/  SYNCS.PHASECHK.TRANS64.TRYWAIT P0, [R0+URZ], R3 ;  /* 0x00000003000075a7 */ /* 0x0022a400080011ff */
[----:B--2---:R-:W-:Y:S05]  /*ae30*/  @!P0 NANOSLEEP.SYNCS 0x989680 ;  /* 0x009896800000895d */ /* 0x004fea0003900000 */
[----:B------:R-:W2:Y:S02]  /*ae40*/  @!P0 SYNCS.PHASECHK.TRANS64 P0, [R0+URZ], R3 ;  /* 0x00000003000085a7 */ /* 0x000ea400080010ff */
[----:B--2---:R-:W-:Y:S05]  /*ae50*/  @!P0 BRA `(.L_x_134) ;  /* 0xfffffffc00f08947 */ /* 0x004fea000383ffff */
[----:B------:R-:W-:Y:S05]  /*ae60*/  BRA `(.L_x_135) ;  /* 0xffffffb800887947 */ /* 0x000fea000383ffff */
.L_x_62:
[----:B------:R-:W-:Y:S07]  /*ae70*/  MOV R0, UR24 ;  /* 0x0000001800007c02 */ /* 0x000fee0008000f00 */
.L_x_136:
[----:B--2---:R2:W4:Y:S02]  /*ae80*/  SYNCS.PHASECHK.TRANS64.TRYWAIT P0, [R0+URZ+0xa0], R5 ;  /* 0x0000a005000075a7 */ /* 0x00452400080011ff */
[----:B----4-:R-:W-:Y:S05]  /*ae90*/  @!P0 NANOSLEEP.SYNCS 0x989680 ;  /* 0x009896800000895d */ /* 0x010fea0003900000 */
[----:B------:R-:W4:Y:S02]  /*aea0*/  @!P0 SYNCS.PHASECHK.TRANS64 P0, [R0+URZ+0xa0], R5 ;  /* 0x0000a005000085a7 */ /* 0x000f2400080010ff */
[----:B----4-:R-:W-:Y:S05]  /*aeb0*/  @!P0 BRA `(.L_x_136) ;  /* 0xfffffffc00f08947 */ /* 0x010fea000383ffff */
[----:B------:R-:W-:Y:S05]  /*aec0*/  BRA `(.L_x_137) ;  /* 0xffffffbc00c47947 */ /* 0x000fea000383ffff */
.L_x_65:
[----:B------:R-:W-:Y:S07]  /*aed0*/  MOV R0, UR24 ;  /* 0x0000001800007c02 */ /* 0x000fee0008000f00 */
.L_x_138:
[----:B--2---:R2:W4:Y:S02]  /*aee0*/  SYNCS.PHASECHK.TRANS64.TRYWAIT P3, [R0+URZ+0x98], R15 ;  /* 0x0000980f000075a7 */ /* 0x00452400080611ff */
[----:B----4-:R-:W-:Y:S05]  /*aef0*/  @!P3 NANOSLEEP.SYNCS 0x989680 ;  /* 0x009896800000b95d */ /* 0x010fea0003900000 */
[----:B------:R-:W4:Y:S02]  /*af00*/  @!P3 SYNCS.PHASECHK.TRANS64 P3, [R0+URZ+0x98], R15 ;  /* 0x0000980f0000b5a7 */ /* 0x000f2400080610ff */
[----:B----4-:R-:W-:Y:S05]  /*af10*/  @!P3 BRA `(.L_x_138) ;  /* 0xfffffffc00f0b947 */ /* 0x010fea000383ffff */
[----:B------:R-:W-:Y:S05]  /*af20*/  BRA `(.L_x_64) ;  /* 0xffffffc400207947 */ /* 0x000fea000383ffff */
.L_x_68:
[----:B------:R-:W-:Y:S07]  /*af30*/  MOV R8, UR7 ;  /* 0x0000000700087c02 */ /* 0x000fee0008000f00 */
.L_x_139:
[----:B-1----:R1:W2:Y:S02]  /*af40*/  SYNCS.PHASECHK.TRANS64.TRYWAIT P1, [R8+URZ+0x78], R15 ;  /* 0x0000780f080075a7 */ /* 0x0022a400080211ff */
[----:B--2---:R-:W-:Y:S05]  /*af50*/  @!P1 NANOSLEEP.SYNCS 0x989680 ;  /* 0x009896800000995d */ /* 0x004fea0003900000 */
[----:B------:R-:W2:Y:S02]  /*af60*/  @!P1 SYNCS.PHASECHK.TRANS64 P1, [R8+URZ+0x78], R15 ;  /* 0x0000780f080095a7 */ /* 0x000ea400080210ff */
[----:B--2---:R-:W-:Y:S05]  /*af70*/  @!P1 BRA `(.L_x_139) ;  /* 0xfffffffc00f09947 */ /* 0x004fea000383ffff */
[----:B------:R-:W-:Y:S05]  /*af80*/  BRA `(.L_x_140) ;  /* 0xffffffc400d47947 */ /* 0x000fea000383ffff */
.L_x_69:
[----:B------:R-:W-:Y:S07]  /*af90*/  MOV R5, UR4 ;  /* 0x0000000400057c02 */ /* 0x000fee0008000f00 */
.L_x_141:
[----:B-1----:R1:W2:Y:S02]  /*afa0*/  SYNCS.PHASECHK.TRANS64.TRYWAIT P0, [R5+URZ+0x78], R14 ;  /* 0x0000780e050075a7 */ /* 0x0022a400080011ff */
[----:B--2---:R-:W-:Y:S05]  /*afb0*/  @!P0 NANOSLEEP.SYNCS 0x989680 ;  /* 0x009896800000895d */ /* 0x004fea0003900000 */
[----:B------:R-:W2:Y:S02]  /*afc0*/  @!P0 SYNCS.PHASECHK.TRANS64 P0, [R5+URZ+0x78], R14 ;  /* 0x0000780e050085a7 */ /* 0x000ea400080010ff */
[----:B--2---:R-:W-:Y:S05]  /*afd0*/  @!P0 BRA `(.L_x_141) ;  /* 0xfffffffc00f08947 */ /* 0x004fea000383ffff */
[----:B------:R-:W-:Y:S05]  /*afe0*/  BRA `(.L_x_142) ;  /* 0xffffffc800407947 */ /* 0x000fea000383ffff */
.L_x_71:
[----:B------:R-:W-:-:S07]  /*aff0*/  MOV R0, UR4 ;  /* 0x0000000400007c02 */ /* 0x000fce0008000f00 */
.L_x_143:
[----:B-1----:R1:W4:Y:S02]  /*b000*/  SYNCS.PHASECHK.TRANS64.TRYWAIT P0, [R0+URZ], R3 ;  /* 0x00000003000075a7 */ /* 0x00232400080011ff */
[----:B----4-:R-:W-:Y:S05]  /*b010*/  @!P0 NANOSLEEP.SYNCS 0x989680 ;  /* 0x009896800000895d */ /* 0x010fea0003900000 */
[----:B------:R-:W4:Y:S02]  /*b020*/  @!P0 SYNCS.PHASECHK.TRANS64 P0, [R0+URZ], R3 ;  /* 0x00000003000085a7 */ /* 0x000f2400080010ff */
[----:B----4-:R-:W-:Y:S05]  /*b030*/  @!P0 BRA `(.L_x_143) ;  /* 0xfffffffc00f08947 */ /* 0x010fea000383ffff */
[----:B------:R-:W-:Y:S05]  /*b040*/  BRA `(.L_x_144) ;  /* 0xffffffc800c87947 */ /* 0x000fea000383ffff */
.L_x_72:
[----:B-1----:R1:W4:Y:S02]  /*b050*/  SYNCS.PHASECHK.TRANS64.TRYWAIT P0, [R2+URZ], R3 ;  /* 0x00000003020075a7 */ /* 0x00232400080011ff */
[----:B----4-:R-:W-:Y:S05]  /*b060*/  @!P0 NANOSLEEP.SYNCS 0x989680 ;  /* 0x009896800000895d */ /* 0x010fea0003900000 */
[----:B------:R-:W4:Y:S02]  /*b070*/  @!P0 SYNCS.PHASECHK.TRANS64 P0, [R2+URZ], R3 ;  /* 0x00000003020085a7 */ /* 0x000f2400080010ff */
[----:B----4-:R-:W-:Y:S05]  /*b080*/  @!P0 BRA `(.L_x_72) ;  /* 0xfffffffc00f08947 */ /* 0x010fea000383ffff */
[----:B------:R-:W-:Y:S05]  /*b090*/  BRA `(.L_x_145) ;  /* 0xffffffc800f47947 */ /* 0x000fea000383ffff */
.L_x_74:
[----:B------:R-:W-:Y:S07]  /*b0a0*/  MOV R0, UR49 ;  /* 0x0000003100007c02 */ /* 0x000fee0008000f00 */
.L_x_146:
[----:B-1----:R1:W2:Y:S02]  /*b0b0*/  SYNCS.PHASECHK.TRANS64.TRYWAIT P0, [R0+URZ+0xa0], R3 ;  /* 0x0000a003000075a7 */ /* 0x0022a400080011ff */
[----:B--2---:R-:W-:Y:S05]  /*b0c0*/  @!P0 NANOSLEEP.SYNCS 0x989680 ;  /* 0x009896800000895d */ /* 0x004fea0003900000 */
[----:B------:R-:W2:Y:S02]  /*b0d0*/  @!P0 SYNCS.PHASECHK.TRANS64 P0, [R0+URZ+0xa0], R3 ;  /* 0x0000a003000085a7 */ /* 0x000ea400080010ff */
[----:B--2---:R-:W-:Y:S05]  /*b0e0*/  @!P0 BRA `(.L_x_146) ;  /* 0xfffffffc00f08947 */ /* 0x004fea000383ffff */
[----:B------:R-:W-:Y:S05]  /*b0f0*/  BRA `(.L_x_147) ;  /* 0xffffffcc00e87947 */ /* 0x000fea000383ffff */
.L_x_84:
[----:B-1----:R1:W2:Y:S02]  /*b100*/  SYNCS.PHASECHK.TRANS64.TRYWAIT P1, [R3+URZ+0x60], R4 ;  /* 0x00006004030075a7 */ /* 0x0022a400080211ff */
[----:B--2---:R-:W-:Y:S05]  /*b110*/  @!P1 NANOSLEEP.SYNCS 0x989680 ;  /* 0x009896800000995d */ /* 0x004fea0003900000 */
[----:B------:R-:W2:Y:S02]  /*b120*/  @!P1 SYNCS.PHASECHK.TRANS64 P1, [R3+URZ+0x60], R4 ;  /* 0x00006004030095a7 */ /* 0x000ea400080210ff */
[----:B--2---:R-:W-:Y:S05]  /*b130*/  @!P1 BRA `(.L_x_84) ;  /* 0xfffffffc00f09947 */ /* 0x004fea000383ffff */
[----:B------:R-:W-:Y:S05]  /*b140*/  BRA `(.L_x_83) ;  /* 0xffffffdc00a07947 */ /* 0x000fea000383ffff */
.L_x_86:
[----:B--2---:R2:W3:Y:S02]  /*b150*/  SYNCS.PHASECHK.TRANS64.TRYWAIT P0, [R85+URZ+0xb0], R0 ;  /* 0x0000b000550075a7 */ /* 0x0044e400080011ff */
[----:B---3--:R-:W-:Y:S05]  /*b160*/  @!P0 NANOSLEEP.SYNCS 0x989680 ;  /* 0x009896800000895d */ /* 0x008fea0003900000 */
[----:B------:R-:W3:Y:S02]  /*b170*/  @!P0 SYNCS.PHASECHK.TRANS64 P0, [R85+URZ+0xb0], R0 ;  /* 0x0000b000550085a7 */ /* 0x000ee400080010ff */
[----:B---3--:R-:W-:Y:S05]  /*b180*/  @!P0 BRA `(.L_x_86) ;  /* 0xfffffffc00f08947 */ /* 0x008fea000383ffff */
[----:B------:R-:W-:Y:S05]  /*b190*/  BRA `(.L_x_85) ;  /* 0xffffffe0001c7947 */ /* 0x000fea000383ffff */
.L_x_97:
[----:B-1----:R1:W2:Y:S02]  /*b1a0*/  SYNCS.PHASECHK.TRANS64.TRYWAIT P0, [R3+URZ+0x60], R32 ;  /* 0x00006020030075a7 */ /* 0x0022a400080011ff */
[----:B--2---:R-:W-:Y:S05]  /*b1b0*/  @!P0 NANOSLEEP.SYNCS 0x989680 ;  /* 0x009896800000895d */ /* 0x004fea0003900000 */
[----:B------:R-:W2:Y:S02]  /*b1c0*/  @!P0 SYNCS.PHASECHK.TRANS64 P0, [R3+URZ+0x60], R32 ;  /* 0x00006020030085a7 */ /* 0x000ea400080010ff */
[----:B--2---:R-:W-:Y:S05]  /*b1d0*/  @!P0 BRA `(.L_x_97) ;  /* 0xfffffffc00f08947 */ /* 0x004fea000383ffff */
[----:B------:R-:W-:Y:S05]  /*b1e0*/  BRA `(.L_x_96) ;  /* 0xffffffe800787947 */ /* 0x000fea000383ffff */
        .weak           $__internal_0_$__cuda_sm10x_tcgen05_guardrail_trap_col_being_dealloced_not_returned_by_alloc
        .type           $__internal_0_$__cuda_sm10x_tcgen05_guardrail_trap_col_being_dealloced_not_returned_by_alloc,@function
        .size           $__internal_0_$__cuda_sm10x_tcgen05_guardrail_trap_col_being_dealloced_not_returned_by_alloc,($__internal_1_$__cuda_sm10x_tcgen05_guardrail_trap_phase_invalid_during_alloc - $__internal_0_$__cuda_sm10x_tcgen05_guardrail_trap_col_being_dealloced_not_returned_by_alloc)
$__internal_0_$__cuda_sm10x_tcgen05_guardrail_trap_col_being_dealloced_not_returned_by_alloc:
[----:B------:R-:W-:Y:S05]  /*b1f0*/  BPT.TRAP 0x1 ;  /* 0x000000040000795c */ /* 0x000fea0000300000 */
[----:B------:R-:W-:-:S04]  /*b200*/  MOV R3, 0x0 ;  /* 0x0000000000037802 */ /* 0x000fc80000000f00 */
[----:B------:R-:W-:Y:S05]  /*b210*/  RET.REL.NODEC R2 `(_ZN7cutlass13device_kernelINS_4conv6kernel13ConvUniversalINS1_16ConvProblemShapeILNS1_8OperatorE1ELi3EEENS1_10collective14CollectiveConvINS1_47MainloopSm100TmaUmmaWarpSpecializedImplicitGemmILS5_1ELi6ELi3ELi1ELi2EN4cute5tupleIJNSA_1CILi1EEESD_SD_EEEEENSB_IJNSC_ILi64EEESG_NSB_IJSG_EEEEEENS_10tfloat32_tESJ_NSA_8TiledMMAINSA_8MMA_AtomIJNSA_17SM100_MMA_TF32_SSISJ_SJ_fLi64ELi64ELNSA_4UMMA5MajorE0ELSO_1ELNSN_7ScaleInE0ELSP_0EEEEEENSA_6LayoutISE_NSB_IJNSC_ILi0EEEST_ST_EEEEENSB_IJNSA_10UnderscoreESW_SW_EEEEENS7_6detail27Sm100ImplicitGemmTileTraitsINSA_20SM90_TMA_LOAD_IM2COLENSA_14ComposedLayoutINSA_7SwizzleILi3ELi4ELi3EEENSA_18smem_ptr_flag_bitsILi32EEENSS_INSB_IJNSC_ILi8EEENSC_ILi32EEEEEENSB_IJS18_SD_EEEEEEEvEENS10_INSA_13SM90_TMA_LOADENS12_INS13_ILi2ELi5ELi2EEES16_NSS_INSB_IJS18_NSC_ILi4EEEEEENSB_IJSD_S18_EEEEEEEvEEEENS_8epilogue10collective18CollectiveEpilogueINS1N_23Sm100TmaWarpSpecializedILi3ELi2ELi16ELb1ELb0EEEJSI_NSB_IJNSS_ISG_SD_EENSS_IS18_SD_EEEEESJ_NSB_IJNSB_IJllllEEESD_ST_EEESJ_S1W_NS1N_6fusion15FusionCallbacksIS1R_NS1X_17LinearCombinationISJ_fSJ_fLNS_15FloatRoundStyleE2EEESI_S1U_JEEENSA_5SM1004TMEM4LOAD26SM100_TMEM_LOAD_16dp128b8xES11_S1C_NSA_17SM75_U32x4_LDSM_NENSA_21SM90_TMA_STORE_IM2COLES1C_NSA_17SM90_U32x4_STSM_NENSA_39AutoVectorizingCopyWithAssumedAlignmentILi128EEEEEEvvEEEEvNT_6ParamsE) ;  /* 0xffffff4c02787950 */ /* 0x000fea0003c3ffff */
        .weak           $__internal_1_$__cuda_sm10x_tcgen05_guardrail_trap_phase_invalid_during_alloc
        .type           $__internal_1_$__cuda_sm10x_tcgen05_guardrail_trap_phase_invalid_during_alloc,@function
        .size           $__internal_1_$__cuda_sm10x_tcgen05_guardrail_trap_phase_invalid_during_alloc,($__internal_2_$__cuda_sm10x_tcgen05_guardrail_trap_unallocated_columns_being_dealloced - $__internal_1_$__cuda_sm10x_tcgen05_guardrail_trap_phase_invalid_during_alloc)
$__internal_1_$__cuda_sm10x_tcgen05_guardrail_trap_phase_invalid_during_alloc:
[----:B------:R-:W-:Y:S05]  /*b220*/  BPT.TRAP 0x1 ;  /* 0x000000040000795c */ /* 0x000fea0000300000 */
[----:B------:R-:W-:-:S04]  /*b230*/  HFMA2 R3, -RZ, RZ, 0, 0 ;  /* 0x00000000ff037431 */ /* 0x000fc800000001ff */
[----:B------:R-:W-:Y:S05]  /*b240*/  RET.REL.NODEC R2 `(_ZN7cutlass13device_kernelINS_4conv6kernel13ConvUniversalINS1_16ConvProblemShapeILNS1_8OperatorE1ELi3EEENS1_10collective14CollectiveConvINS1_47MainloopSm100TmaUmmaWarpSpecializedImplicitGemmILS5_1ELi6ELi3ELi1ELi2EN4cute5tupleIJNSA_1CILi1EEESD_SD_EEEEENSB_IJNSC_ILi64EEESG_NSB_IJSG_EEEEEENS_10tfloat32_tESJ_NSA_8TiledMMAINSA_8MMA_AtomIJNSA_17SM100_MMA_TF32_SSISJ_SJ_fLi64ELi64ELNSA_4UMMA5MajorE0ELSO_1ELNSN_7ScaleInE0ELSP_0EEEEEENSA_6LayoutISE_NSB_IJNSC_ILi0EEEST_ST_EEEEENSB_IJNSA_10UnderscoreESW_SW_EEEEENS7_6detail27Sm100ImplicitGemmTileTraitsINSA_20SM90_TMA_LOAD_IM2COLENSA_14ComposedLayoutINSA_7SwizzleILi3ELi4ELi3EEENSA_18smem_ptr_flag_bitsILi32EEENSS_INSB_IJNSC_ILi8EEENSC_ILi32EEEEEENSB_IJS18_SD_EEEEEEEvEENS10_INSA_13SM90_TMA_LOADENS12_INS13_ILi2ELi5ELi2EEES16_NSS_INSB_IJS18_NSC_ILi4EEEEEENSB_IJSD_S18_EEEEEEEvEEEENS_8epilogue10collective18CollectiveEpilogueINS1N_23Sm100TmaWarpSpecializedILi3ELi2ELi16ELb1ELb0EEEJSI_NSB_IJNSS_ISG_SD_EENSS_IS18_SD_EEEEESJ_NSB_IJNSB_IJllllEEESD_ST_EEESJ_S1W_NS1N_6fusion15FusionCallbacksIS1R_NS1X_17LinearCombinationISJ_fSJ_fLNS_15FloatRoundStyleE2EEESI_S1U_JEEENSA_5SM1004TMEM4LOAD26SM100_TMEM_LOAD_16dp128b8xES11_S1C_NSA_17SM75_U32x4_LDSM_NENSA_21SM90_TMA_STORE_IM2COLES1C_NSA_17SM90_U32x4_STSM_NENSA_39AutoVectorizingCopyWithAssumedAlignmentILi128EEEEEEvvEEEEvNT_6ParamsE) ;  /* 0xffffff4c026c7950 */ /* 0x000fea0003c3ffff */
        .weak           $__internal_2_$__cuda_sm10x_tcgen05_guardrail_trap_unallocated_columns_being_dealloced
        .type           $__internal_2_$__cuda_sm10x_tcgen05_guardrail_trap_unallocated_columns_being_dealloced,@function
        .size           $__internal_2_$__cuda_sm10x_tcgen05_guardrail_trap_unallocated_columns_being_dealloced,(.L_x_149 - $__internal_2_$__cuda_sm10x_tcgen05_guardrail_trap_unallocated_columns_being_dealloced)
$__internal_2_$__cuda_sm10x_tcgen05_guardrail_trap_unallocated_columns_being_dealloced:
[----:B------:R-:W-:Y:S05]  /*b250*/  BPT.TRAP 0x1 ;  /* 0x000000040000795c */ /* 0x000fea0000300000 */
[----:B------:R-:W-:-:S04]  /*b260*/  MOV R3, 0x0 ;  /* 0x0000000000037802 */ /* 0x000fc80000000f00 */
[----:B------:R-:W-:Y:S05]  /*b270*/  RET.REL.NODEC R2 `(_ZN7cutlass13device_kernelINS_4conv6kernel13ConvUniversalINS1_16ConvProblemShapeILNS1_8OperatorE1ELi3EEENS1_10collective14CollectiveConvINS1_47MainloopSm100TmaUmmaWarpSpecializedImplicitGemmILS5_1ELi6ELi3ELi1ELi2EN4cute5tupleIJNSA_1CILi1EEESD_SD_EEEEENSB_IJNSC_ILi64EEESG_NSB_IJSG_EEEEEENS_10tfloat32_tESJ_NSA_8TiledMMAINSA_8MMA_AtomIJNSA_17SM100_MMA_TF32_SSISJ_SJ_fLi64ELi64ELNSA_4UMMA5MajorE0ELSO_1ELNSN_7ScaleInE0ELSP_0EEEEEENSA_6LayoutISE_NSB_IJNSC_ILi0EEEST_ST_EEEEENSB_IJNSA_10UnderscoreESW_SW_EEEEENS7_6detail27Sm100ImplicitGemmTileTraitsINSA_20SM90_TMA_LOAD_IM2COLENSA_14ComposedLayoutINSA_7SwizzleILi3ELi4ELi3EEENSA_18smem_ptr_flag_bitsILi32EEENSS_INSB_IJNSC_ILi8EEENSC_ILi32EEEEEENSB_IJS18_SD_EEEEEEEvEENS10_INSA_13SM90_TMA_LOADENS12_INS13_ILi2ELi5ELi2EEES16_NSS_INSB_IJS18_NSC_ILi4EEEEEENSB_IJSD_S18_EEEEEEEvEEEENS_8epilogue10collective18CollectiveEpilogueINS1N_23Sm100TmaWarpSpecializedILi3ELi2ELi16ELb1ELb0EEEJSI_NSB_IJNSS_ISG_SD_EENSS_IS18_SD_EEEEESJ_NSB_IJNSB_IJllllEEESD_ST_EEESJ_S1W_NS1N_6fusion15FusionCallbacksIS1R_NS1X_17LinearCombinationISJ_fSJ_fLNS_15FloatRoundStyleE2EEESI_S1U_JEEENSA_5SM1004TMEM4LOAD26SM100_TMEM_LOAD_16dp128b8xES11_S1C_NSA_17SM75_U32x4_LDSM_NENSA_21SM90_TMA_STORE_IM2COLES1C_NSA_17SM90_U32x4_STSM_NENSA_39AutoVectorizingCopyWithAssumedAlignmentILi128EEEEEEvvEEEEvNT_6ParamsE) ;  /* 0xffffff4c02607950 */ /* 0x000fea0003c3ffff */
.L_x_148:
[----:B------:R-:W-:-:S00]  /*b280*/  BRA `(.L_x_148) ;  /* 0xfffffffc00fc7947 */ /* 0x000fc0000383ffff */
[----:B------:R-:W-:-:S00]  /*b290*/  NOP ;  /* 0x0000000000007918 */ /* 0x000fc00000000000 */
        /* <DEDUP_REMOVED lines=14> */
.L_x_149:


//--------------------- .nv.global.init           --------------------------
	.section	.nv.global.init,"aw",@progbits
.nv.global.init:
	.type		$str$29,@object
	.size		$str$29,($str$30 - $str$29)
$str$29:
        /*0000*/ 	.byte	0x28, 0x61, 0x64, 0x64, 0x72, 0x65, 0x73, 0x73, 0x20, 0x26, 0x20, 0x6d, 0x61, 0x73, 0x6b, 0x29
        /*0010*/ 	.byte	0x20, 0x3d, 0x3d, 0x20, 0x30, 0x00
	.type		$str$30,@object
	.size		$str$30,($str$28 - $str$30)
$str$30:
        /*0016*/ 	.byte	0x2f, 0x74, 0x6d, 0x70, 0x2f, 0x63, 0x75, 0x74, 0x6c, 0x61, 0x73, 0x73, 0x5f, 0x73, 0x77, 0x65
        /*0026*/ 	.byte	0x65, 0x70, 0x5f, 0x73, 0x72, 0x63, 0x2f, 0x69, 0x6e, 0x63, 0x6c, 0x75, 0x64, 0x65, 0x2f, 0x63
        /*0036*/ 	.byte	0x75, 0x74, 0x65, 0x2f, 0x70, 0x6f, 0x69, 0x6e, 0x74, 0x65, 0x72, 0x5f, 0x66, 0x6c, 0x61, 0x67
        /*0046*/ 	.byte	0x67, 0x65, 0x64, 0x2e, 0x68, 0x70, 0x70, 0x00
	.type		$str$28,@object
	.size		$str$28,($str$27 - $str$28)
$str$28:
        /*004e*/ 	.byte	0x2f, 0x74, 0x6d, 0x70, 0x2f, 0x63, 0x75, 0x74, 0x6c, 0x61, 0x73, 0x73, 0x5f, 0x73, 0x77, 0x65
        /*005e*/ 	.byte	0x65, 0x70, 0x5f, 0x73, 0x72, 0x63, 0x2f, 0x69, 0x6e, 0x63, 0x6c, 0x75, 0x64, 0x65, 0x2f, 0x63
        /*006e*/ 	.byte	0x75, 0x74, 0x65, 0x2f, 0x61, 0x74, 0x6f, 0x6d, 0x2f, 0x63, 0x6f, 0x70, 0x79, 0x5f, 0x74, 0x72
        /*007e*/ 	.byte	0x61, 0x69, 0x74, 0x73, 0x5f, 0x73, 0x6d, 0x31, 0x30, 0x30, 0x2e, 0x68, 0x70, 0x70, 0x00
	.type		$str$27,@object
	.size		$str$27,(__unnamed_1 - $str$27)
$str$27:
        /*008d*/ 	.byte	0x28, 0x28, 0x75, 0x69, 0x6e, 0x74, 0x33, 0x32, 0x5f, 0x74, 0x28, 0x74, 0x68, 0x72, 0x65, 0x61
        /*009d*/ 	.byte	0x64, 0x49, 0x64, 0x78, 0x2e, 0x78, 0x29, 0x20, 0x2f, 0x20, 0x33, 0x32, 0x29, 0x20, 0x25, 0x20
        /*00ad*/ 	.byte	0x34, 0x29, 0x20, 0x3d, 0x3d, 0x20, 0x28, 0x28, 0x28, 0x74, 0x6d, 0x65, 0x6d, 0x5f, 0x61, 0x64
        /*00bd*/ 	.byte	0x64, 0x72, 0x20, 0x3e, 0x3e, 0x20, 0x31, 0x36, 0x29, 0x20, 0x2f, 0x20, 0x33, 0x32, 0x29, 0x20
        /*00cd*/ 	.byte	0x25, 0x20, 0x34, 0x29, 0x00
	.type		__unnamed_1,@object
	.size		__unnamed_1,(__unnamed_2 - __unnamed_1)
__unnamed_1:
        /*00d2*/ 	.byte	0x61, 0x75, 0x74, 0x6f, 0x20, 0x63, 0x75, 0x74, 0x65, 0x3a, 0x3a, 0x61, 0x73, 0x5f, 0x70, 0x6f
        /* <DEDUP_REMOVED lines=24> */
        /*0262*/ 	.byte	0x30, 0x34, 0x38, 0x3e, 0x3e, 0x3e, 0x3e, 0x5d, 0x00
	.type		__unnamed_2,@object
	.size		__unnamed_2,(.L_2 - __unnamed_2)
__unnamed_2:
        /* <DEDUP_REMOVED lines=45> */
        /*053b*/ 	.byte	0x3e, 0x3e, 0x3e, 0x5d, 0x00
.L_2:


//--------------------- .nv.shared._ZN7cutlass13device_kernelINS_4conv6kernel13ConvUniversalINS1_16ConvProblemShapeILNS1_8OperatorE1ELi3EEENS1_10collective14CollectiveConvINS1_47MainloopSm100TmaUmmaWarpSpecializedImplicitGemmILS5_1ELi6ELi3ELi1ELi2EN4cute5tupleIJNSA_1CILi1EEESD_SD_EEEEENSB_IJNSC_ILi64EEESG_NSB_IJSG_EEEEEENS_10tfloat32_tESJ_NSA_8TiledMMAINSA_8MMA_AtomIJNSA_17SM100_MMA_TF32_SSISJ_SJ_fLi64ELi64ELNSA_4UMMA5MajorE0ELSO_1ELNSN_7ScaleInE0ELSP_0EEEEEENSA_6LayoutISE_NSB_IJNSC_ILi0EEEST_ST_EEEEENSB_IJNSA_10UnderscoreESW_SW_EEEEENS7_6detail27Sm100ImplicitGemmTileTraitsINSA_20SM90_TMA_LOAD_IM2COLENSA_14ComposedLayoutINSA_7SwizzleILi3ELi4ELi3EEENSA_18smem_ptr_flag_bitsILi32EEENSS_INSB_IJNSC_ILi8EEENSC_ILi32EEEEEENSB_IJS18_SD_EEEEEEEvEENS10_INSA_13SM90_TMA_LOADENS12_INS13_ILi2ELi5ELi2EEES16_NSS_INSB_IJS18_NSC_ILi4EEEEEENSB_IJSD_S18_EEEEEEEvEEEENS_8epilogue10collective18CollectiveEpilogueINS1N_23Sm100TmaWarpSpecializedILi3ELi2ELi16ELb1ELb0EEEJSI_NSB_IJNSS_ISG_SD_EENSS_IS18_SD_EEEEESJ_NSB_IJNSB_IJllllEEESD_ST_EEESJ_S1W_NS1N_6fusion15FusionCallbacksIS1R_NS1X_17LinearCombinationISJ_fSJ_fLNS_15FloatRoundStyleE2EEESI_S1U_JEEENSA_5SM1004TMEM4LOAD26SM100_TMEM_LOAD_16dp128b8xES11_S1C_NSA_17SM75_U32x4_LDSM_NENSA_21SM90_TMA_STORE_IM2COLES1C_NSA_17SM90_U32x4_STSM_NENSA_39AutoVectorizingCopyWithAssumedAlignmentILi128EEEEEEvvEEEEvNT_6ParamsE --------------------------
	.section	.nv.shared._ZN7cutlass13device_kernelINS_4conv6kernel13ConvUniversalINS1_16ConvProblemShapeILNS1_8OperatorE1ELi3EEENS1_10collective14CollectiveConvINS1_47MainloopSm100TmaUmmaWarpSpecializedImplicitGemmILS5_1ELi6ELi3ELi1ELi2EN4cute5tupleIJNSA_1CILi1EEESD_SD_EEEEENSB_IJNSC_ILi64EEESG_NSB_IJSG_EEEEEENS_10tfloat32_tESJ_NSA_8TiledMMAINSA_8MMA_AtomIJNSA_17SM100_MMA_TF32_SSISJ_SJ_fLi64ELi64ELNSA_4UMMA5MajorE0ELSO_1ELNSN_7ScaleInE0ELSP_0EEEEEENSA_6LayoutISE_NSB_IJNSC_ILi0EEEST_ST_EEEEENSB_IJNSA_10UnderscoreESW_SW_EEEEENS7_6detail27Sm100ImplicitGemmTileTraitsINSA_20SM90_TMA_LOAD_IM2COLENSA_14ComposedLayoutINSA_7SwizzleILi3ELi4ELi3EEENSA_18smem_ptr_flag_bitsILi32EEENSS_INSB_IJNSC_ILi8EEENSC_ILi32EEEEEENSB_IJS18_SD_EEEEEEEvEENS10_INSA_13SM90_TMA_LOADENS12_INS13_ILi2ELi5ELi2EEES16_NSS_INSB_IJS18_NSC_ILi4EEEEEENSB_IJSD_S18_EEEEEEEvEEEENS_8epilogue10collective18CollectiveEpilogueINS1N_23Sm100TmaWarpSpecializedILi3ELi2ELi16ELb1ELb0EEEJSI_NSB_IJNSS_ISG_SD_EENSS_IS18_SD_EEEEESJ_NSB_IJNSB_IJllllEEESD_ST_EEESJ_S1W_NS1N_6fusion15FusionCallbacksIS1R_NS1X_17LinearCombinationISJ_fSJ_fLNS_15FloatRoundStyleE2EEESI_S1U_JEEENSA_5SM1004TMEM4LOAD26SM100_TMEM_LOAD_16dp128b8xES11_S1C_NSA_17SM75_U32x4_LDSM_NENSA_21SM90_TMA_STORE_IM2COLES1C_NSA_17SM90_U32x4_STSM_NENSA_39AutoVectorizingCopyWithAssumedAlignmentILi128EEEEEEvvEEEEvNT_6ParamsE,"aw",@nobits
	.sectionflags	@""
	.align	16
	.zero		1024


//--------------------- .nv.shared.reserved.0     --------------------------
	.section	.nv.shared.reserved.0,"aw",@nobits
	.weak		__nv_reservedSMEM_offset_0_alias
	.size		__nv_reservedSMEM_offset_0_alias, 0, 64
	.other		__nv_reservedSMEM_offset_0_alias,@"STO_CUDA_RESERVED_SHARED STV_DEFAULT"
__nv_reservedSMEM_offset_0_alias:
	.zero		0
.nv.shared.reserved.0:
	.zero		64
	.weak		__nv_reservedSMEM_tcgen05_partition
	.type		__nv_reservedSMEM_tcgen05_partition,@object
	.size		__nv_reservedSMEM_tcgen05_partition,(.L_0 - __nv_reservedSMEM_tcgen05_partition)
__nv_reservedSMEM_tcgen05_partition:
	.zero		32
.L_0:


//--------------------- .nv.global                --------------------------
	.section	.nv.global,"aw",@nobits
.nv.global:
	.type		_ZN39_INTERNAL_d767ea2d_4_k_cu_ce047d2a_32014cute1_E,@object
	.size		_ZN39_INTERNAL_d767ea2d_4_k_cu_ce047d2a_32014cute1_E,(_ZN39_INTERNAL_d767ea2d_4_k_cu_ce047d2a_32014cuda3std3__45__cpo6cbeginE - _ZN39_INTERNAL_d767ea2d_4_k_cu_ce047d2a_32014cute1_E)
_ZN39_INTERNAL_d767ea2d_4_k_cu_ce047d2a_32014cute1_E:
	.zero		1
	.type		_ZN39_INTERNAL_d767ea2d_4_k_cu_ce047d2a_32014cuda3std3__45__cpo6cbeginE,@object
	.size		_ZN39_INTERNAL_d767ea2d_4_k_cu_ce047d2a_32014cuda3std3__45__cpo6cbeginE,(_ZN39_INTERNAL_d767ea2d_4_k_cu_ce047d2a_32014cuda3std3__48in_placeE - _ZN39_INTERNAL_d767ea2d_4_k_cu_ce047d2a_32014cuda3std3__45__cpo6cbeginE)
_ZN39_INTERNAL_d767ea2d_4_k_cu_ce047d2a_32014cuda3std3__45__cpo6cbeginE:
	.zero		1
	.type		_ZN39_INTERNAL_d767ea2d_4_k_cu_ce047d2a_32014cuda3std3__48in_placeE,@object
	.size		_ZN39_INTERNAL_d767ea2d_4_k_cu_ce047d2a_32014cuda3std3__48in_placeE,(_ZN39_INTERNAL_d767ea2d_4_k_cu_ce047d2a_32014cuda3std6ranges3__45__cpo9iter_moveE - _ZN39_INTERNAL_d767ea2d_4_k_cu_ce047d2a_32014cuda3std3__48in_placeE)
_ZN39_INTERNAL_d767ea2d_4_k_cu_ce047d2a_32014cuda3std3__48in_placeE:
	.zero		1
	.type		_ZN39_INTERNAL_d767ea2d_4_k_cu_ce047d2a_32014cuda3std6ranges3__45__cpo9iter_moveE,@object
	.size		_ZN39_INTERNAL_d767ea2d_4_k_cu_ce047d2a_32014cuda3std6ranges3__45__cpo9iter_moveE,(_ZN39_INTERNAL_d767ea2d_4_k_cu_ce047d2a_32014cuda3std3__45__cpo5beginE - _ZN39_INTERNAL_d767ea2d_4_k_cu_ce047d2a_32014cuda3std6ranges3__45__cpo9iter_moveE)
_ZN39_INTERNAL_d767ea2d_4_k_cu_ce047d2a_32014cuda3std6ranges3__45__cpo9iter_moveE:
	.zero		1
	.type		_ZN39_INTERNAL_d767ea2d_4_k_cu_ce047d2a_32014cuda3std3__45__cpo5beginE,@object
	.size		_ZN39_INTERNAL_d767ea2d_4_k_cu_ce047d2a_32014cuda3std3__45__cpo5beginE,(_ZN39_INTERNAL_d767ea2d_4_k_cu_ce047d2a_32014cuda3std3__441_GLOBAL__N__d767ea2d_4_k_cu_ce047d2a_32016ignoreE - _ZN39_INTERNAL_d767ea2d_4_k_cu_ce047d2a_32014cuda3std3__45__cpo5beginE)
_ZN39_INTERNAL_d767ea2d_4_k_cu_ce047d2a_32014cuda3std3__45__cpo5beginE:
	.zero		1
	.type		_ZN39_INTERNAL_d767ea2d_4_k_cu_ce047d2a_32014cuda3std3__441_GLOBAL__N__d767ea2d_4_k_cu_ce047d2a_32016ignoreE,@object
	.size		_ZN39_INTERNAL_d767ea2d_4_k_cu_ce047d2a_32014cuda3std3__441_GLOBAL__N__d767ea2d_4_k_cu_ce047d2a_32016ignoreE,(_ZN39_INTERNAL_d767ea2d_4_k_cu_ce047d2a_32014cute7productE - _ZN39_INTERNAL_d767ea2d_4_k_cu_ce047d2a_32014cuda3std3__441_GLOBAL__N__d767ea2d_4_k_cu_ce047d2a_32016ignoreE)
_ZN39_INTERNAL_d767ea2d_4_k_cu_ce047d2a_32014cuda3std3__441_GLOBAL__N__d767ea2d_4_k_cu_ce047d2a_32016ignoreE:
	.zero		1
	.type		_ZN39_INTERNAL_d767ea2d_4_k_cu_ce047d2a_32014cute7productE,@object
	.size		_ZN39_INTERNAL_d767ea2d_4_k_cu_ce047d2a_32014cute7productE,(_ZN39_INTERNAL_d767ea2d_4_k_cu_ce047d2a_32014cuda3std3__45__cpo3endE - _ZN39_INTERNAL_d767ea2d_4_k_cu_ce047d2a_32014cute7productE)
_ZN39_INTERNAL_d767ea2d_4_k_cu_ce047d2a_32014cute7productE:
	.zero		1
	.type		_ZN39_INTERNAL_d767ea2d_4_k_cu_ce047d2a_32014cuda3std3__45__cpo3endE,@object
	.size		_ZN39_INTERNAL_d767ea2d_4_k_cu_ce047d2a_32014cuda3std3__45__cpo3endE,(_ZN39_INTERNAL_d767ea2d_4_k_cu_ce047d2a_32014cuda3std3__419piecewise_constructE - _ZN39_INTERNAL_d767ea2d_4_k_cu_ce047d2a_32014cuda3std3__45__cpo3endE)
_ZN39_INTERNAL_d767ea2d_4_k_cu_ce047d2a_32014cuda3std3__45__cpo3endE:
	.zero		1
	.type		_ZN39_INTERNAL_d767ea2d_4_k_cu_ce047d2a_32014cuda3std3__419piecewise_constructE,@object
	.size		_ZN39_INTERNAL_d767ea2d_4_k_cu_ce047d2a_32014cuda3std3__419piecewise_constructE,(_ZN39_INTERNAL_d767ea2d_4_k_cu_ce047d2a_32014cuda3std3__45__cpo4cendE - _ZN39_INTERNAL_d767ea2d_4_k_cu_ce047d2a_32014cuda3std3__419piecewise_constructE)
_ZN39_INTERNAL_d767ea2d_4_k_cu_ce047d2a_32014cuda3std3__419piecewise_constructE:
	.zero		1
	.type		_ZN39_INTERNAL_d767ea2d_4_k_cu_ce047d2a_32014cuda3std3__45__cpo4cendE,@object
	.size		_ZN39_INTERNAL_d767ea2d_4_k_cu_ce047d2a_32014cuda3std3__45__cpo4cendE,(_ZN39_INTERNAL_d767ea2d_4_k_cu_ce047d2a_32014cuda3std6ranges3__45__cpo4swapE - _ZN39_INTERNAL_d767ea2d_4_k_cu_ce047d2a_32014cuda3std3__45__cpo4cendE)
_ZN39_INTERNAL_d767ea2d_4_k_cu_ce047d2a_32014cuda3std3__45__cpo4cendE:
	.zero		1
	.type		_ZN39_INTERNAL_d767ea2d_4_k_cu_ce047d2a_32014cuda3std6ranges3__45__cpo4swapE,@object
	.size		_ZN39_INTERNAL_d767ea2d_4_k_cu_ce047d2a_32014cuda3std6ranges3__45__cpo4swapE,(.L_10 - _ZN39_INTERNAL_d767ea2d_4_k_cu_ce047d2a_32014cuda3std6ranges3__45__cpo4swapE)
_ZN39_INTERNAL_d767ea2d_4_k_cu_ce047d2a_32014cuda3std6ranges3__45__cpo4swapE:
	.zero		1
.L_10:


//--------------------- .nv.constant0._ZN7cutlass13device_kernelINS_4conv6kernel13ConvUniversalINS1_16ConvProblemShapeILNS1_8OperatorE1ELi3EEENS1_10collective14CollectiveConvINS1_47MainloopSm100TmaUmmaWarpSpecializedImplicitGemmILS5_1ELi6ELi3ELi1ELi2EN4cute5tupleIJNSA_1CILi1EEESD_SD_EEEEENSB_IJNSC_ILi64EEESG_NSB_IJSG_EEEEEENS_10tfloat32_tESJ_NSA_8TiledMMAINSA_8MMA_AtomIJNSA_17SM100_MMA_TF32_SSISJ_SJ_fLi64ELi64ELNSA_4UMMA5MajorE0ELSO_1ELNSN_7ScaleInE0ELSP_0EEEEEENSA_6LayoutISE_NSB_IJNSC_ILi0EEEST_ST_EEEEENSB_IJNSA_10UnderscoreESW_SW_EEEEENS7_6detail27Sm100ImplicitGemmTileTraitsINSA_20SM90_TMA_LOAD_IM2COLENSA_14ComposedLayoutINSA_7SwizzleILi3ELi4ELi3EEENSA_18smem_ptr_flag_bitsILi32EEENSS_INSB_IJNSC_ILi8EEENSC_ILi32EEEEEENSB_IJS18_SD_EEEEEEEvEENS10_INSA_13SM90_TMA_LOADENS12_INS13_ILi2ELi5ELi2EEES16_NSS_INSB_IJS18_NSC_ILi4EEEEEENSB_IJSD_S18_EEEEEEEvEEEENS_8epilogue10collective18CollectiveEpilogueINS1N_23Sm100TmaWarpSpecializedILi3ELi2ELi16ELb1ELb0EEEJSI_NSB_IJNSS_ISG_SD_EENSS_IS18_SD_EEEEESJ_NSB_IJNSB_IJllllEEESD_ST_EEESJ_S1W_NS1N_6fusion15FusionCallbacksIS1R_NS1X_17LinearCombinationISJ_fSJ_fLNS_15FloatRoundStyleE2EEESI_S1U_JEEENSA_5SM1004TMEM4LOAD26SM100_TMEM_LOAD_16dp128b8xES11_S1C_NSA_17SM75_U32x4_LDSM_NENSA_21SM90_TMA_STORE_IM2COLES1C_NSA_17SM90_U32x4_STSM_NENSA_39AutoVectorizingCopyWithAssumedAlignmentILi128EEEEEEvvEEEEvNT_6ParamsE --------------------------
	.section	.nv.constant0._ZN7cutlass13device_kernelINS_4conv6kernel13ConvUniversalINS1_16ConvProblemShapeILNS1_8OperatorE1ELi3EEENS1_10collective14CollectiveConvINS1_47MainloopSm100TmaUmmaWarpSpecializedImplicitGemmILS5_1ELi6ELi3ELi1ELi2EN4cute5tupleIJNSA_1CILi1EEESD_SD_EEEEENSB_IJNSC_ILi64EEESG_NSB_IJSG_EEEEEENS_10tfloat32_tESJ_NSA_8TiledMMAINSA_8MMA_AtomIJNSA_17SM100_MMA_TF32_SSISJ_SJ_fLi64ELi64ELNSA_4UMMA5MajorE0ELSO_1ELNSN_7ScaleInE0ELSP_0EEEEEENSA_6LayoutISE_NSB_IJNSC_ILi0EEEST_ST_EEEEENSB_IJNSA_10UnderscoreESW_SW_EEEEENS7_6detail27Sm100ImplicitGemmTileTraitsINSA_20SM90_TMA_LOAD_IM2COLENSA_14ComposedLayoutINSA_7SwizzleILi3ELi4ELi3EEENSA_18smem_ptr_flag_bitsILi32EEENSS_INSB_IJNSC_ILi8EEENSC_ILi32EEEEEENSB_IJS18_SD_EEEEEEEvEENS10_INSA_13SM90_TMA_LOADENS12_INS13_ILi2ELi5ELi2EEES16_NSS_INSB_IJS18_NSC_ILi4EEEEEENSB_IJSD_S18_EEEEEEEvEEEENS_8epilogue10collective18CollectiveEpilogueINS1N_23Sm100TmaWarpSpecializedILi3ELi2ELi16ELb1ELb0EEEJSI_NSB_IJNSS_ISG_SD_EENSS_IS18_SD_EEEEESJ_NSB_IJNSB_IJllllEEESD_ST_EEESJ_S1W_NS1N_6fusion15FusionCallbacksIS1R_NS1X_17LinearCombinationISJ_fSJ_fLNS_15FloatRoundStyleE2EEESI_S1U_JEEENSA_5SM1004TMEM4LOAD26SM100_TMEM_LOAD_16dp128b8xES11_S1C_NSA_17SM75_U32x4_LDSM_NENSA_21SM90_TMA_STORE_IM2COLES1C_NSA_17SM90_U32x4_STSM_NENSA_39AutoVectorizingCopyWithAssumedAlignmentILi128EEEEEEvvEEEEvNT_6ParamsE,"a",@progbits
	.sectionflags	@""
	.align	4
.nv.constant0._ZN7cutlass13device_kernelINS_4conv6kernel13ConvUniversalINS1_16ConvProblemShapeILNS1_8OperatorE1ELi3EEENS1_10collective14CollectiveConvINS1_47MainloopSm100TmaUmmaWarpSpecializedImplicitGemmILS5_1ELi6ELi3ELi1ELi2EN4cute5tupleIJNSA_1CILi1EEESD_SD_EEEEENSB_IJNSC_ILi64EEESG_NSB_IJSG_EEEEEENS_10tfloat32_tESJ_NSA_8TiledMMAINSA_8MMA_AtomIJNSA_17SM100_MMA_TF32_SSISJ_SJ_fLi64ELi64ELNSA_4UMMA5MajorE0ELSO_1ELNSN_7ScaleInE0ELSP_0EEEEEENSA_6LayoutISE_NSB_IJNSC_ILi0EEEST_ST_EEEEENSB_IJNSA_10UnderscoreESW_SW_EEEEENS7_6detail27Sm100ImplicitGemmTileTraitsINSA_20SM90_TMA_LOAD_IM2COLENSA_14ComposedLayoutINSA_7SwizzleILi3ELi4ELi3EEENSA_18smem_ptr_flag_bitsILi32EEENSS_INSB_IJNSC_ILi8EEENSC_ILi32EEEEEENSB_IJS18_SD_EEEEEEEvEENS10_INSA_13SM90_TMA_LOADENS12_INS13_ILi2ELi5ELi2EEES16_NSS_INSB_IJS18_NSC_ILi4EEEEEENSB_IJSD_S18_EEEEEEEvEEEENS_8epilogue10collective18CollectiveEpilogueINS1N_23Sm100TmaWarpSpecializedILi3ELi2ELi16ELb1ELb0EEEJSI_NSB_IJNSS_ISG_SD_EENSS_IS18_SD_EEEEESJ_NSB_IJNSB_IJllllEEESD_ST_EEESJ_S1W_NS1N_6fusion15FusionCallbacksIS1R_NS1X_17LinearCombinationISJ_fSJ_fLNS_15FloatRoundStyleE2EEESI_S1U_JEEENSA_5SM1004TMEM4LOAD26SM100_TMEM_LOAD_16dp128b8xES11_S1C_NSA_17SM75_U32x4_LDSM_NENSA_21SM90_TMA_STORE_IM2COLES1C_NSA_17SM90_U32x4_STSM_NENSA_39AutoVectorizingCopyWithAssumedAlignmentILi128EEEEEEvvEEEEvNT_6ParamsE:
	.zero		3200


//--------------------- SYMBOLS --------------------------

	.type		.nv.reservedSmem.offset0,@object
	.size		.nv.reservedSmem.offset0,0x4
	.type		.nv.reservedSmem.cap,@object
	.size		.nv.reservedSmem.cap,0x4
	.type		__assertfail,@function
